//
// Generated by NVIDIA NVVM Compiler
//
// Compiler Build ID: CL-36424714
// Cuda compilation tools, release 13.0, V13.0.88
// Based on NVVM 20.0.0
//

.version 9.0
.target sm_100
.address_size 64

	// .globl	_Z13kernel_histeqP6uchar4jjfPiPh
// _ZZN3cub18CUB_300001_SM_10006detail10radix_sort31DeviceRadixSortSingleTileKernelINS1_5radix10policy_hubIhNS0_8NullTypeEyE10Policy1000ELNS0_9SortOrderE0EhS6_yNS1_21identity_decomposer_tEEEvPKT1_PSB_PKT2_PSF_T3_iiT4_E12temp_storage has been demoted
// _ZZN3cub18CUB_300001_SM_10006detail10radix_sort30DeviceRadixSortHistogramKernelINS1_5radix10policy_hubIhNS0_8NullTypeEyE10Policy1000ELNS0_9SortOrderE0EhyNS1_21identity_decomposer_tEEEvPT2_PKT1_SB_iiT3_E12temp_storage has been demoted
// _ZZN3cub18CUB_300001_SM_10006detail10radix_sort33DeviceRadixSortExclusiveSumKernelINS1_5radix10policy_hubIhNS0_8NullTypeEyE10Policy1000EyEEvPT0_E12temp_storage has been demoted
// _ZZN3cub18CUB_300001_SM_10006detail10radix_sort29DeviceRadixSortOnesweepKernelINS1_5radix10policy_hubIhNS0_8NullTypeEyE10Policy1000ELNS0_9SortOrderE0EhS6_yiiNS1_21identity_decomposer_tEEEvPT5_SC_PT3_PKSD_PT1_PKSH_PT2_PKSL_T4_iiT6_E1s has been demoted
.global .align 1 .b8 _ZN34_INTERNAL_d396dbed_4_k_cu_396188204cuda3std3__45__cpo5beginE[1];
.global .align 1 .b8 _ZN34_INTERNAL_d396dbed_4_k_cu_396188204cuda3std3__45__cpo3endE[1];
.global .align 1 .b8 _ZN34_INTERNAL_d396dbed_4_k_cu_396188204cuda3std3__45__cpo6cbeginE[1];
.global .align 1 .b8 _ZN34_INTERNAL_d396dbed_4_k_cu_396188204cuda3std3__45__cpo4cendE[1];
.global .align 1 .b8 _ZN34_INTERNAL_d396dbed_4_k_cu_396188204cuda3std3__45__cpo6rbeginE[1];
.global .align 1 .b8 _ZN34_INTERNAL_d396dbed_4_k_cu_396188204cuda3std3__45__cpo4rendE[1];
.global .align 1 .b8 _ZN34_INTERNAL_d396dbed_4_k_cu_396188204cuda3std3__45__cpo7crbeginE[1];
.global .align 1 .b8 _ZN34_INTERNAL_d396dbed_4_k_cu_396188204cuda3std3__45__cpo5crendE[1];
.global .align 1 .b8 _ZN34_INTERNAL_d396dbed_4_k_cu_396188204cuda3std3__436_GLOBAL__N__d396dbed_4_k_cu_396188206ignoreE[1];
.global .align 1 .b8 _ZN34_INTERNAL_d396dbed_4_k_cu_396188204cuda3std3__419piecewise_constructE[1];
.global .align 1 .b8 _ZN34_INTERNAL_d396dbed_4_k_cu_396188204cuda3std3__48in_placeE[1];
.global .align 1 .b8 _ZN34_INTERNAL_d396dbed_4_k_cu_396188204cuda3std3__420unreachable_sentinelE[1];
.global .align 1 .b8 _ZN34_INTERNAL_d396dbed_4_k_cu_396188204cuda3std3__47nulloptE[1];
.global .align 1 .b8 _ZN34_INTERNAL_d396dbed_4_k_cu_396188204cuda3std3__48unexpectE[1];
.global .align 1 .b8 _ZN34_INTERNAL_d396dbed_4_k_cu_396188204cuda3std6ranges3__45__cpo4swapE[1];
.global .align 1 .b8 _ZN34_INTERNAL_d396dbed_4_k_cu_396188204cuda3std6ranges3__45__cpo9iter_moveE[1];
.global .align 1 .b8 _ZN34_INTERNAL_d396dbed_4_k_cu_396188204cuda3std6ranges3__45__cpo5beginE[1];
.global .align 1 .b8 _ZN34_INTERNAL_d396dbed_4_k_cu_396188204cuda3std6ranges3__45__cpo3endE[1];
.global .align 1 .b8 _ZN34_INTERNAL_d396dbed_4_k_cu_396188204cuda3std6ranges3__45__cpo6cbeginE[1];
.global .align 1 .b8 _ZN34_INTERNAL_d396dbed_4_k_cu_396188204cuda3std6ranges3__45__cpo4cendE[1];
.global .align 1 .b8 _ZN34_INTERNAL_d396dbed_4_k_cu_396188204cuda3std6ranges3__45__cpo7advanceE[1];
.global .align 1 .b8 _ZN34_INTERNAL_d396dbed_4_k_cu_396188204cuda3std6ranges3__45__cpo9iter_swapE[1];
.global .align 1 .b8 _ZN34_INTERNAL_d396dbed_4_k_cu_396188204cuda3std6ranges3__45__cpo4nextE[1];
.global .align 1 .b8 _ZN34_INTERNAL_d396dbed_4_k_cu_396188204cuda3std6ranges3__45__cpo4prevE[1];
.global .align 1 .b8 _ZN34_INTERNAL_d396dbed_4_k_cu_396188204cuda3std6ranges3__45__cpo4dataE[1];
.global .align 1 .b8 _ZN34_INTERNAL_d396dbed_4_k_cu_396188204cuda3std6ranges3__45__cpo5cdataE[1];
.global .align 1 .b8 _ZN34_INTERNAL_d396dbed_4_k_cu_396188204cuda3std6ranges3__45__cpo4sizeE[1];
.global .align 1 .b8 _ZN34_INTERNAL_d396dbed_4_k_cu_396188204cuda3std6ranges3__45__cpo5ssizeE[1];
.global .align 1 .b8 _ZN34_INTERNAL_d396dbed_4_k_cu_396188204cuda3std6ranges3__45__cpo8distanceE[1];
.global .align 1 .b8 _ZN34_INTERNAL_d396dbed_4_k_cu_396188206thrust24THRUST_300001_SM_1000_NS8cuda_cub3parE[1];
.global .align 1 .b8 _ZN34_INTERNAL_d396dbed_4_k_cu_396188206thrust24THRUST_300001_SM_1000_NS8cuda_cub10par_nosyncE[1];
.global .align 1 .b8 _ZN34_INTERNAL_d396dbed_4_k_cu_396188206thrust24THRUST_300001_SM_1000_NS6system6detail10sequential3seqE[1];
.global .align 1 .b8 _ZN34_INTERNAL_d396dbed_4_k_cu_396188206thrust24THRUST_300001_SM_1000_NS6system3cpp3parE[1];
.global .align 1 .b8 _ZN34_INTERNAL_d396dbed_4_k_cu_396188206thrust24THRUST_300001_SM_1000_NS12placeholders2_1E[1];
.global .align 1 .b8 _ZN34_INTERNAL_d396dbed_4_k_cu_396188206thrust24THRUST_300001_SM_1000_NS12placeholders2_2E[1];
.global .align 1 .b8 _ZN34_INTERNAL_d396dbed_4_k_cu_396188206thrust24THRUST_300001_SM_1000_NS12placeholders2_3E[1];
.global .align 1 .b8 _ZN34_INTERNAL_d396dbed_4_k_cu_396188206thrust24THRUST_300001_SM_1000_NS12placeholders2_4E[1];
.global .align 1 .b8 _ZN34_INTERNAL_d396dbed_4_k_cu_396188206thrust24THRUST_300001_SM_1000_NS12placeholders2_5E[1];
.global .align 1 .b8 _ZN34_INTERNAL_d396dbed_4_k_cu_396188206thrust24THRUST_300001_SM_1000_NS12placeholders2_6E[1];
.global .align 1 .b8 _ZN34_INTERNAL_d396dbed_4_k_cu_396188206thrust24THRUST_300001_SM_1000_NS12placeholders2_7E[1];
.global .align 1 .b8 _ZN34_INTERNAL_d396dbed_4_k_cu_396188206thrust24THRUST_300001_SM_1000_NS12placeholders2_8E[1];
.global .align 1 .b8 _ZN34_INTERNAL_d396dbed_4_k_cu_396188206thrust24THRUST_300001_SM_1000_NS12placeholders2_9E[1];
.global .align 1 .b8 _ZN34_INTERNAL_d396dbed_4_k_cu_396188206thrust24THRUST_300001_SM_1000_NS12placeholders3_10E[1];
.global .align 1 .b8 _ZN34_INTERNAL_d396dbed_4_k_cu_396188206thrust24THRUST_300001_SM_1000_NS3seqE[1];
.global .align 1 .b8 _ZN34_INTERNAL_d396dbed_4_k_cu_396188206thrust24THRUST_300001_SM_1000_NS6deviceE[1];
.extern .shared .align 16 .b8 _ZN6thrust24THRUST_300001_SM_1000_NS8cuda_cub4core6detail5shmemE[];

.visible .entry _Z13kernel_histeqP6uchar4jjfPiPh(
	.param .u64 .ptr .align 1 _Z13kernel_histeqP6uchar4jjfPiPh_param_0,
	.param .u32 _Z13kernel_histeqP6uchar4jjfPiPh_param_1,
	.param .u32 _Z13kernel_histeqP6uchar4jjfPiPh_param_2,
	.param .f32 _Z13kernel_histeqP6uchar4jjfPiPh_param_3,
	.param .u64 .ptr .align 1 _Z13kernel_histeqP6uchar4jjfPiPh_param_4,
	.param .u64 .ptr .align 1 _Z13kernel_histeqP6uchar4jjfPiPh_param_5
)
{
	.reg .pred 	%p<4>;
	.reg .b32 	%r<20>;
	.reg .b32 	%f<5>;
	.reg .b64 	%rd<13>;

	ld.param.u64 	%rd1, [_Z13kernel_histeqP6uchar4jjfPiPh_param_0];
	ld.param.u32 	%r3, [_Z13kernel_histeqP6uchar4jjfPiPh_param_1];
	ld.param.u32 	%r4, [_Z13kernel_histeqP6uchar4jjfPiPh_param_2];
	ld.param.f32 	%f1, [_Z13kernel_histeqP6uchar4jjfPiPh_param_3];
	ld.param.u64 	%rd2, [_Z13kernel_histeqP6uchar4jjfPiPh_param_4];
	ld.param.u64 	%rd3, [_Z13kernel_histeqP6uchar4jjfPiPh_param_5];
	mov.u32 	%r6, %ctaid.x;
	mov.u32 	%r7, %ntid.x;
	mov.u32 	%r8, %tid.x;
	mad.lo.s32 	%r1, %r6, %r7, %r8;
	mov.u32 	%r9, %ctaid.y;
	mov.u32 	%r10, %ntid.y;
	mov.u32 	%r11, %tid.y;
	mad.lo.s32 	%r12, %r9, %r10, %r11;
	setp.ge.u32 	%p1, %r1, %r3;
	setp.ge.u32 	%p2, %r12, %r4;
	or.pred  	%p3, %p1, %p2;
	@%p3 bra 	$L__BB0_2;
	cvta.to.global.u64 	%rd4, %rd3;
	cvta.to.global.u64 	%rd5, %rd2;
	cvta.to.global.u64 	%rd6, %rd1;
	mad.lo.s32 	%r13, %r3, %r12, %r1;
	cvt.u64.u32 	%rd7, %r13;
	add.s64 	%rd8, %rd4, %rd7;
	ld.global.u8 	%r14, [%rd8];
	mul.wide.u32 	%rd9, %r14, 4;
	add.s64 	%rd10, %rd5, %rd9;
	ld.global.u32 	%r15, [%rd10];
	cvt.rn.f32.s32 	%f2, %r15;
	div.rn.f32 	%f3, %f2, %f1;
	mul.f32 	%f4, %f3, 0f437F0000;
	cvt.rzi.u32.f32 	%r16, %f4;
	mul.wide.u32 	%rd11, %r13, 4;
	add.s64 	%rd12, %rd6, %rd11;
	prmt.b32 	%r17, %r16, 1, 0x3340U;
	prmt.b32 	%r18, %r16, %r16, 0x3340U;
	prmt.b32 	%r19, %r18, %r17, 0x5410U;
	st.global.u32 	[%rd12], %r19;
$L__BB0_2:
	ret;

}
	// .globl	_ZN6thrust24THRUST_300001_SM_1000_NS8cuda_cub4core6detail13_kernel_agentINS1_8__reduce11ReduceAgentINS0_18transform_iteratorINS1_9__extrema12arg_minmax_fIhlN4cuda3std3__44lessIhEEE15duplicate_tupleENS0_12zip_iteratorINSC_5tupleIJNS0_10device_ptrIhEENS0_17counting_iteratorIlNS0_11use_defaultESM_SM_EEEEEEENSI_IJNSI_IJhlEEESQ_EEESR_EEPSR_SR_iSF_EEJSS_ST_iSF_EEEvDpT0_
.visible .entry _ZN6thrust24THRUST_300001_SM_1000_NS8cuda_cub4core6detail13_kernel_agentINS1_8__reduce11ReduceAgentINS0_18transform_iteratorINS1_9__extrema12arg_minmax_fIhlN4cuda3std3__44lessIhEEE15duplicate_tupleENS0_12zip_iteratorINSC_5tupleIJNS0_10device_ptrIhEENS0_17counting_iteratorIlNS0_11use_defaultESM_SM_EEEEEEENSI_IJNSI_IJhlEEESQ_EEESR_EEPSR_SR_iSF_EEJSS_ST_iSF_EEEvDpT0_(
	.param .align 8 .b8 _ZN6thrust24THRUST_300001_SM_1000_NS8cuda_cub4core6detail13_kernel_agentINS1_8__reduce11ReduceAgentINS0_18transform_iteratorINS1_9__extrema12arg_minmax_fIhlN4cuda3std3__44lessIhEEE15duplicate_tupleENS0_12zip_iteratorINSC_5tupleIJNS0_10device_ptrIhEENS0_17counting_iteratorIlNS0_11use_defaultESM_SM_EEEEEEENSI_IJNSI_IJhlEEESQ_EEESR_EEPSR_SR_iSF_EEJSS_ST_iSF_EEEvDpT0__param_0[24],
	.param .u64 .ptr .align 1 _ZN6thrust24THRUST_300001_SM_1000_NS8cuda_cub4core6detail13_kernel_agentINS1_8__reduce11ReduceAgentINS0_18transform_iteratorINS1_9__extrema12arg_minmax_fIhlN4cuda3std3__44lessIhEEE15duplicate_tupleENS0_12zip_iteratorINSC_5tupleIJNS0_10device_ptrIhEENS0_17counting_iteratorIlNS0_11use_defaultESM_SM_EEEEEEENSI_IJNSI_IJhlEEESQ_EEESR_EEPSR_SR_iSF_EEJSS_ST_iSF_EEEvDpT0__param_1,
	.param .u32 _ZN6thrust24THRUST_300001_SM_1000_NS8cuda_cub4core6detail13_kernel_agentINS1_8__reduce11ReduceAgentINS0_18transform_iteratorINS1_9__extrema12arg_minmax_fIhlN4cuda3std3__44lessIhEEE15duplicate_tupleENS0_12zip_iteratorINSC_5tupleIJNS0_10device_ptrIhEENS0_17counting_iteratorIlNS0_11use_defaultESM_SM_EEEEEEENSI_IJNSI_IJhlEEESQ_EEESR_EEPSR_SR_iSF_EEJSS_ST_iSF_EEEvDpT0__param_2,
	.param .align 1 .b8 _ZN6thrust24THRUST_300001_SM_1000_NS8cuda_cub4core6detail13_kernel_agentINS1_8__reduce11ReduceAgentINS0_18transform_iteratorINS1_9__extrema12arg_minmax_fIhlN4cuda3std3__44lessIhEEE15duplicate_tupleENS0_12zip_iteratorINSC_5tupleIJNS0_10device_ptrIhEENS0_17counting_iteratorIlNS0_11use_defaultESM_SM_EEEEEEENSI_IJNSI_IJhlEEESQ_EEESR_EEPSR_SR_iSF_EEJSS_ST_iSF_EEEvDpT0__param_3[1]
)
.maxntid 256
{
	.reg .pred 	%p<340>;
	.reg .b16 	%rs<888>;
	.reg .b32 	%r<733>;
	.reg .b64 	%rd<634>;

	ld.param.u64 	%rd451, [_ZN6thrust24THRUST_300001_SM_1000_NS8cuda_cub4core6detail13_kernel_agentINS1_8__reduce11ReduceAgentINS0_18transform_iteratorINS1_9__extrema12arg_minmax_fIhlN4cuda3std3__44lessIhEEE15duplicate_tupleENS0_12zip_iteratorINSC_5tupleIJNS0_10device_ptrIhEENS0_17counting_iteratorIlNS0_11use_defaultESM_SM_EEEEEEENSI_IJNSI_IJhlEEESQ_EEESR_EEPSR_SR_iSF_EEJSS_ST_iSF_EEEvDpT0__param_0+8];
	ld.param.u64 	%rd450, [_ZN6thrust24THRUST_300001_SM_1000_NS8cuda_cub4core6detail13_kernel_agentINS1_8__reduce11ReduceAgentINS0_18transform_iteratorINS1_9__extrema12arg_minmax_fIhlN4cuda3std3__44lessIhEEE15duplicate_tupleENS0_12zip_iteratorINSC_5tupleIJNS0_10device_ptrIhEENS0_17counting_iteratorIlNS0_11use_defaultESM_SM_EEEEEEENSI_IJNSI_IJhlEEESQ_EEESR_EEPSR_SR_iSF_EEJSS_ST_iSF_EEEvDpT0__param_0];
	ld.param.u64 	%rd452, [_ZN6thrust24THRUST_300001_SM_1000_NS8cuda_cub4core6detail13_kernel_agentINS1_8__reduce11ReduceAgentINS0_18transform_iteratorINS1_9__extrema12arg_minmax_fIhlN4cuda3std3__44lessIhEEE15duplicate_tupleENS0_12zip_iteratorINSC_5tupleIJNS0_10device_ptrIhEENS0_17counting_iteratorIlNS0_11use_defaultESM_SM_EEEEEEENSI_IJNSI_IJhlEEESQ_EEESR_EEPSR_SR_iSF_EEJSS_ST_iSF_EEEvDpT0__param_1];
	ld.param.u32 	%r36, [_ZN6thrust24THRUST_300001_SM_1000_NS8cuda_cub4core6detail13_kernel_agentINS1_8__reduce11ReduceAgentINS0_18transform_iteratorINS1_9__extrema12arg_minmax_fIhlN4cuda3std3__44lessIhEEE15duplicate_tupleENS0_12zip_iteratorINSC_5tupleIJNS0_10device_ptrIhEENS0_17counting_iteratorIlNS0_11use_defaultESM_SM_EEEEEEENSI_IJNSI_IJhlEEESQ_EEESR_EEPSR_SR_iSF_EEJSS_ST_iSF_EEEvDpT0__param_2];
	setp.eq.s32 	%p1, %r36, 0;
	@%p1 bra 	$L__BB1_351;
	cvta.to.global.u64 	%rd1, %rd450;
	setp.gt.s32 	%p2, %r36, 511;
	@%p2 bra 	$L__BB1_217;
	mov.u32 	%r1, %tid.x;
	setp.ge.s32 	%p136, %r1, %r36;
	mov.b16 	%rs756, 0;
	mov.b64 	%rd497, 0;
	mov.u32 	%r724, %r1;
	@%p136 bra 	$L__BB1_4;
	cvt.u64.u32 	%rd468, %r1;
	add.s64 	%rd469, %rd1, %rd468;
	add.s64 	%rd497, %rd451, %rd468;
	ld.global.u8 	%rs756, [%rd469];
	add.s32 	%r724, %r1, 256;
$L__BB1_4:
	setp.ge.s32 	%p137, %r724, %r36;
	mov.u64 	%rd496, %rd497;
	mov.u16 	%rs755, %rs756;
	@%p137 bra 	$L__BB1_41;
	not.b32 	%r275, %r724;
	add.s32 	%r4, %r36, %r275;
	and.b32  	%r276, %r4, 768;
	setp.eq.s32 	%p138, %r276, 768;
	mov.u16 	%rs755, %rs756;
	mov.u64 	%rd496, %rd497;
	@%p138 bra 	$L__BB1_14;
	cvt.u64.u32 	%rd471, %r724;
	add.s64 	%rd479, %rd451, %rd471;
	add.s64 	%rd478, %rd1, %rd471;
	shr.u32 	%r277, %r4, 8;
	add.s32 	%r278, %r277, 1;
	and.b32  	%r279, %r278, 3;
	neg.s32 	%r722, %r279;
	mov.u16 	%rs755, %rs756;
	mov.u64 	%rd496, %rd497;
$L__BB1_7:
	.pragma "nounroll";
	mov.u64 	%rd10, %rd497;
	mov.u16 	%rs4, %rs756;
	mov.u64 	%rd9, %rd496;
	mov.u16 	%rs3, %rs755;
	ld.global.u8 	%rs5, [%rd478];
	and.b16  	%rs554, %rs3, 255;
	setp.lt.u16 	%p139, %rs554, %rs5;
	@%p139 bra 	$L__BB1_10;
	setp.lt.u16 	%p140, %rs5, %rs554;
	mov.u64 	%rd496, %rd479;
	mov.u16 	%rs755, %rs5;
	@%p140 bra 	$L__BB1_10;
	setp.lt.s64 	%p141, %rd9, %rd479;
	min.s64 	%rd496, %rd9, %rd479;
	selp.b16 	%rs755, %rs3, %rs5, %p141;
$L__BB1_10:
	and.b16  	%rs556, %rs4, 255;
	setp.lt.u16 	%p142, %rs556, %rs5;
	mov.u16 	%rs756, %rs5;
	mov.u64 	%rd497, %rd479;
	@%p142 bra 	$L__BB1_13;
	setp.lt.u16 	%p143, %rs5, %rs556;
	mov.u16 	%rs756, %rs4;
	mov.u64 	%rd497, %rd10;
	@%p143 bra 	$L__BB1_13;
	setp.lt.s64 	%p144, %rd10, %rd479;
	selp.b16 	%rs756, %rs4, %rs5, %p144;
	min.s64 	%rd497, %rd10, %rd479;
$L__BB1_13:
	add.s32 	%r724, %r724, 256;
	add.s64 	%rd479, %rd479, 256;
	add.s64 	%rd478, %rd478, 256;
	add.s32 	%r722, %r722, 1;
	setp.ne.s32 	%p145, %r722, 0;
	@%p145 bra 	$L__BB1_7;
$L__BB1_14:
	setp.lt.u32 	%p146, %r4, 768;
	@%p146 bra 	$L__BB1_41;
	add.s32 	%r725, %r724, 512;
$L__BB1_16:
	mov.u32 	%r12, %r725;
	add.s32 	%r280, %r12, -512;
	cvt.s64.s32 	%rd472, %r280;
	add.s64 	%rd23, %rd1, %rd472;
	add.s64 	%rd24, %rd451, %rd472;
	ld.global.u8 	%rs16, [%rd23];
	and.b16  	%rs558, %rs755, 255;
	setp.lt.u16 	%p147, %rs558, %rs16;
	mov.u64 	%rd490, %rd496;
	mov.u16 	%rs749, %rs755;
	@%p147 bra 	$L__BB1_19;
	setp.lt.u16 	%p148, %rs16, %rs558;
	mov.u64 	%rd490, %rd24;
	mov.u16 	%rs749, %rs16;
	@%p148 bra 	$L__BB1_19;
	setp.lt.s64 	%p149, %rd496, %rd24;
	min.s64 	%rd490, %rd496, %rd24;
	selp.b16 	%rs749, %rs755, %rs16, %p149;
$L__BB1_19:
	and.b16  	%rs560, %rs756, 255;
	setp.lt.u16 	%p150, %rs560, %rs16;
	mov.u16 	%rs750, %rs16;
	mov.u64 	%rd491, %rd24;
	@%p150 bra 	$L__BB1_22;
	setp.lt.u16 	%p151, %rs16, %rs560;
	mov.u16 	%rs750, %rs756;
	mov.u64 	%rd491, %rd497;
	@%p151 bra 	$L__BB1_22;
	setp.lt.s64 	%p152, %rd497, %rd24;
	selp.b16 	%rs750, %rs756, %rs16, %p152;
	min.s64 	%rd491, %rd497, %rd24;
$L__BB1_22:
	add.s32 	%r281, %r12, -256;
	cvt.s64.s32 	%rd473, %r281;
	add.s64 	%rd29, %rd451, %rd473;
	ld.global.u8 	%rs21, [%rd23+256];
	and.b16  	%rs562, %rs749, 255;
	setp.lt.u16 	%p153, %rs562, %rs21;
	mov.u64 	%rd492, %rd490;
	mov.u16 	%rs751, %rs749;
	@%p153 bra 	$L__BB1_25;
	setp.lt.u16 	%p154, %rs21, %rs562;
	mov.u64 	%rd492, %rd29;
	mov.u16 	%rs751, %rs21;
	@%p154 bra 	$L__BB1_25;
	setp.lt.s64 	%p155, %rd490, %rd29;
	min.s64 	%rd492, %rd490, %rd29;
	selp.b16 	%rs751, %rs749, %rs21, %p155;
$L__BB1_25:
	and.b16  	%rs564, %rs750, 255;
	setp.lt.u16 	%p156, %rs564, %rs21;
	mov.u16 	%rs752, %rs21;
	mov.u64 	%rd493, %rd29;
	@%p156 bra 	$L__BB1_28;
	setp.lt.u16 	%p157, %rs21, %rs564;
	mov.u16 	%rs752, %rs750;
	mov.u64 	%rd493, %rd491;
	@%p157 bra 	$L__BB1_28;
	setp.lt.s64 	%p158, %rd491, %rd29;
	selp.b16 	%rs752, %rs750, %rs21, %p158;
	min.s64 	%rd493, %rd491, %rd29;
$L__BB1_28:
	cvt.s64.s32 	%rd474, %r12;
	add.s64 	%rd34, %rd451, %rd474;
	ld.global.u8 	%rs26, [%rd23+512];
	and.b16  	%rs566, %rs751, 255;
	setp.lt.u16 	%p159, %rs566, %rs26;
	mov.u64 	%rd494, %rd492;
	mov.u16 	%rs753, %rs751;
	@%p159 bra 	$L__BB1_31;
	setp.lt.u16 	%p160, %rs26, %rs566;
	mov.u64 	%rd494, %rd34;
	mov.u16 	%rs753, %rs26;
	@%p160 bra 	$L__BB1_31;
	setp.lt.s64 	%p161, %rd492, %rd34;
	min.s64 	%rd494, %rd492, %rd34;
	selp.b16 	%rs753, %rs751, %rs26, %p161;
$L__BB1_31:
	and.b16  	%rs568, %rs752, 255;
	setp.lt.u16 	%p162, %rs568, %rs26;
	mov.u16 	%rs754, %rs26;
	mov.u64 	%rd495, %rd34;
	@%p162 bra 	$L__BB1_34;
	setp.lt.u16 	%p163, %rs26, %rs568;
	mov.u16 	%rs754, %rs752;
	mov.u64 	%rd495, %rd493;
	@%p163 bra 	$L__BB1_34;
	setp.lt.s64 	%p164, %rd493, %rd34;
	selp.b16 	%rs754, %rs752, %rs26, %p164;
	min.s64 	%rd495, %rd493, %rd34;
$L__BB1_34:
	add.s32 	%r282, %r12, 256;
	cvt.s64.s32 	%rd475, %r282;
	add.s64 	%rd39, %rd451, %rd475;
	ld.global.u8 	%rs31, [%rd23+768];
	and.b16  	%rs570, %rs753, 255;
	setp.lt.u16 	%p165, %rs570, %rs31;
	mov.u64 	%rd496, %rd494;
	mov.u16 	%rs755, %rs753;
	@%p165 bra 	$L__BB1_37;
	setp.lt.u16 	%p166, %rs31, %rs570;
	mov.u64 	%rd496, %rd39;
	mov.u16 	%rs755, %rs31;
	@%p166 bra 	$L__BB1_37;
	setp.lt.s64 	%p167, %rd494, %rd39;
	min.s64 	%rd496, %rd494, %rd39;
	selp.b16 	%rs755, %rs753, %rs31, %p167;
$L__BB1_37:
	and.b16  	%rs572, %rs754, 255;
	setp.lt.u16 	%p168, %rs572, %rs31;
	mov.u16 	%rs756, %rs31;
	mov.u64 	%rd497, %rd39;
	@%p168 bra 	$L__BB1_40;
	setp.lt.u16 	%p169, %rs31, %rs572;
	mov.u16 	%rs756, %rs754;
	mov.u64 	%rd497, %rd495;
	@%p169 bra 	$L__BB1_40;
	setp.lt.s64 	%p170, %rd495, %rd39;
	selp.b16 	%rs756, %rs754, %rs31, %p170;
	min.s64 	%rd497, %rd495, %rd39;
$L__BB1_40:
	add.s32 	%r725, %r12, 1024;
	add.s32 	%r283, %r12, 512;
	setp.lt.s32 	%p171, %r283, %r36;
	@%p171 bra 	$L__BB1_16;
$L__BB1_41:
	setp.lt.s32 	%p172, %r36, 256;
	@%p172 bra 	$L__BB1_123;
	// begin inline asm
	mov.u32 %r506, %laneid;
	// end inline asm
	cvt.u32.u16 	%r547, %rs755;
	and.b32  	%r508, %r547, 255;
	cvt.u32.u16 	%r548, %rs756;
	and.b32  	%r528, %r548, 255;
	mov.b32 	%r544, 1;
	mov.b32 	%r545, 31;
	mov.b32 	%r546, -1;
	// begin inline asm
	shfl.sync.down.b32 %r507, %r508, %r544, %r545, %r546;
	// end inline asm
	// begin inline asm
	shfl.sync.down.b32 %r512, %r513, %r544, %r545, %r546;
	// end inline asm
	mov.b64 	{%r518, %r523}, %rd496;
	// begin inline asm
	shfl.sync.down.b32 %r517, %r518, %r544, %r545, %r546;
	// end inline asm
	// begin inline asm
	shfl.sync.down.b32 %r522, %r523, %r544, %r545, %r546;
	// end inline asm
	mov.b64 	%rd46, {%r517, %r522};
	// begin inline asm
	shfl.sync.down.b32 %r527, %r528, %r544, %r545, %r546;
	// end inline asm
	// begin inline asm
	shfl.sync.down.b32 %r532, %r533, %r544, %r545, %r546;
	// end inline asm
	mov.b64 	{%r538, %r543}, %rd497;
	// begin inline asm
	shfl.sync.down.b32 %r537, %r538, %r544, %r545, %r546;
	// end inline asm
	// begin inline asm
	shfl.sync.down.b32 %r542, %r543, %r544, %r545, %r546;
	// end inline asm
	mov.b64 	%rd47, {%r537, %r542};
	cvt.u16.u32 	%rs38, %r507;
	cvt.u16.u32 	%rs39, %r527;
	setp.gt.s32 	%p260, %r506, 30;
	mov.u64 	%rd501, %rd497;
	mov.u16 	%rs760, %rs756;
	mov.u64 	%rd505, %rd496;
	mov.u16 	%rs764, %rs755;
	@%p260 bra 	$L__BB1_49;
	and.b16  	%rs656, %rs38, 255;
	and.b16  	%rs657, %rs755, 255;
	setp.lt.u16 	%p261, %rs657, %rs656;
	mov.u64 	%rd505, %rd496;
	mov.u16 	%rs764, %rs755;
	@%p261 bra 	$L__BB1_46;
	setp.gt.u16 	%p262, %rs657, %rs656;
	mov.u64 	%rd505, %rd46;
	mov.u16 	%rs764, %rs38;
	@%p262 bra 	$L__BB1_46;
	setp.lt.s64 	%p263, %rd496, %rd46;
	min.s64 	%rd505, %rd496, %rd46;
	selp.b16 	%rs764, %rs755, %rs38, %p263;
$L__BB1_46:
	and.b16  	%rs660, %rs39, 255;
	and.b16  	%rs661, %rs756, 255;
	setp.lt.u16 	%p264, %rs661, %rs660;
	mov.u64 	%rd501, %rd47;
	mov.u16 	%rs760, %rs39;
	@%p264 bra 	$L__BB1_49;
	setp.gt.u16 	%p265, %rs661, %rs660;
	mov.u64 	%rd501, %rd497;
	mov.u16 	%rs760, %rs756;
	@%p265 bra 	$L__BB1_49;
	setp.lt.s64 	%p266, %rd497, %rd47;
	selp.b16 	%rs760, %rs756, %rs39, %p266;
	min.s64 	%rd501, %rd497, %rd47;
$L__BB1_49:
	cvt.u32.u16 	%r589, %rs764;
	and.b32  	%r550, %r589, 255;
	cvt.u32.u16 	%r590, %rs760;
	and.b32  	%r570, %r590, 255;
	mov.b32 	%r586, 2;
	mov.b32 	%r587, 31;
	mov.b32 	%r588, -1;
	// begin inline asm
	shfl.sync.down.b32 %r549, %r550, %r586, %r587, %r588;
	// end inline asm
	// begin inline asm
	shfl.sync.down.b32 %r554, %r555, %r586, %r587, %r588;
	// end inline asm
	mov.b64 	{%r560, %r565}, %rd505;
	// begin inline asm
	shfl.sync.down.b32 %r559, %r560, %r586, %r587, %r588;
	// end inline asm
	// begin inline asm
	shfl.sync.down.b32 %r564, %r565, %r586, %r587, %r588;
	// end inline asm
	mov.b64 	%rd53, {%r559, %r564};
	// begin inline asm
	shfl.sync.down.b32 %r569, %r570, %r586, %r587, %r588;
	// end inline asm
	// begin inline asm
	shfl.sync.down.b32 %r574, %r575, %r586, %r587, %r588;
	// end inline asm
	mov.b64 	{%r580, %r585}, %rd501;
	// begin inline asm
	shfl.sync.down.b32 %r579, %r580, %r586, %r587, %r588;
	// end inline asm
	// begin inline asm
	shfl.sync.down.b32 %r584, %r585, %r586, %r587, %r588;
	// end inline asm
	mov.b64 	%rd54, {%r579, %r584};
	cvt.u16.u32 	%rs45, %r549;
	cvt.u16.u32 	%rs46, %r569;
	setp.gt.s32 	%p267, %r506, 29;
	mov.u64 	%rd504, %rd501;
	mov.u16 	%rs763, %rs760;
	@%p267 bra 	$L__BB1_56;
	and.b16  	%rs664, %rs45, 255;
	and.b16  	%rs665, %rs764, 255;
	setp.lt.u16 	%p268, %rs665, %rs664;
	mov.u64 	%rd503, %rd505;
	mov.u16 	%rs762, %rs764;
	@%p268 bra 	$L__BB1_53;
	setp.gt.u16 	%p269, %rs665, %rs664;
	mov.u64 	%rd503, %rd53;
	mov.u16 	%rs762, %rs45;
	@%p269 bra 	$L__BB1_53;
	setp.lt.s64 	%p270, %rd505, %rd53;
	min.s64 	%rd503, %rd505, %rd53;
	selp.b16 	%rs762, %rs764, %rs45, %p270;
$L__BB1_53:
	and.b16  	%rs668, %rs46, 255;
	and.b16  	%rs669, %rs760, 255;
	setp.lt.u16 	%p271, %rs669, %rs668;
	mov.u64 	%rd504, %rd54;
	mov.u16 	%rs763, %rs46;
	mov.u64 	%rd505, %rd503;
	mov.u16 	%rs764, %rs762;
	@%p271 bra 	$L__BB1_56;
	setp.gt.u16 	%p272, %rs669, %rs668;
	mov.u64 	%rd504, %rd501;
	mov.u16 	%rs763, %rs760;
	mov.u64 	%rd505, %rd503;
	mov.u16 	%rs764, %rs762;
	@%p272 bra 	$L__BB1_56;
	setp.lt.s64 	%p273, %rd501, %rd54;
	selp.b16 	%rs763, %rs760, %rs46, %p273;
	min.s64 	%rd504, %rd501, %rd54;
	mov.u64 	%rd505, %rd503;
	mov.u16 	%rs764, %rs762;
$L__BB1_56:
	cvt.u32.u16 	%r631, %rs764;
	and.b32  	%r592, %r631, 255;
	cvt.u32.u16 	%r632, %rs763;
	and.b32  	%r612, %r632, 255;
	mov.b32 	%r628, 4;
	mov.b32 	%r629, 31;
	mov.b32 	%r630, -1;
	// begin inline asm
	shfl.sync.down.b32 %r591, %r592, %r628, %r629, %r630;
	// end inline asm
	// begin inline asm
	shfl.sync.down.b32 %r596, %r597, %r628, %r629, %r630;
	// end inline asm
	mov.b64 	{%r602, %r607}, %rd505;
	// begin inline asm
	shfl.sync.down.b32 %r601, %r602, %r628, %r629, %r630;
	// end inline asm
	// begin inline asm
	shfl.sync.down.b32 %r606, %r607, %r628, %r629, %r630;
	// end inline asm
	mov.b64 	%rd60, {%r601, %r606};
	// begin inline asm
	shfl.sync.down.b32 %r611, %r612, %r628, %r629, %r630;
	// end inline asm
	// begin inline asm
	shfl.sync.down.b32 %r616, %r617, %r628, %r629, %r630;
	// end inline asm
	mov.b64 	{%r622, %r627}, %rd504;
	// begin inline asm
	shfl.sync.down.b32 %r621, %r622, %r628, %r629, %r630;
	// end inline asm
	// begin inline asm
	shfl.sync.down.b32 %r626, %r627, %r628, %r629, %r630;
	// end inline asm
	mov.b64 	%rd61, {%r621, %r626};
	cvt.u16.u32 	%rs52, %r591;
	cvt.u16.u32 	%rs53, %r611;
	setp.gt.s32 	%p274, %r506, 27;
	mov.u64 	%rd507, %rd504;
	mov.u16 	%rs766, %rs763;
	@%p274 bra 	$L__BB1_63;
	and.b16  	%rs672, %rs52, 255;
	and.b16  	%rs673, %rs764, 255;
	setp.lt.u16 	%p275, %rs673, %rs672;
	mov.u64 	%rd506, %rd505;
	mov.u16 	%rs765, %rs764;
	@%p275 bra 	$L__BB1_60;
	setp.gt.u16 	%p276, %rs673, %rs672;
	mov.u64 	%rd506, %rd60;
	mov.u16 	%rs765, %rs52;
	@%p276 bra 	$L__BB1_60;
	setp.lt.s64 	%p277, %rd505, %rd60;
	min.s64 	%rd506, %rd505, %rd60;
	selp.b16 	%rs765, %rs764, %rs52, %p277;
$L__BB1_60:
	and.b16  	%rs676, %rs53, 255;
	and.b16  	%rs677, %rs763, 255;
	setp.lt.u16 	%p278, %rs677, %rs676;
	mov.u64 	%rd507, %rd61;
	mov.u16 	%rs766, %rs53;
	mov.u64 	%rd505, %rd506;
	mov.u16 	%rs764, %rs765;
	@%p278 bra 	$L__BB1_63;
	setp.gt.u16 	%p279, %rs677, %rs676;
	mov.u64 	%rd507, %rd504;
	mov.u16 	%rs766, %rs763;
	mov.u64 	%rd505, %rd506;
	mov.u16 	%rs764, %rs765;
	@%p279 bra 	$L__BB1_63;
	setp.lt.s64 	%p280, %rd504, %rd61;
	selp.b16 	%rs766, %rs763, %rs53, %p280;
	min.s64 	%rd507, %rd504, %rd61;
	mov.u64 	%rd505, %rd506;
	mov.u16 	%rs764, %rs765;
$L__BB1_63:
	cvt.u32.u16 	%r673, %rs764;
	and.b32  	%r634, %r673, 255;
	cvt.u32.u16 	%r674, %rs766;
	and.b32  	%r654, %r674, 255;
	mov.b32 	%r670, 8;
	mov.b32 	%r671, 31;
	mov.b32 	%r672, -1;
	// begin inline asm
	shfl.sync.down.b32 %r633, %r634, %r670, %r671, %r672;
	// end inline asm
	// begin inline asm
	shfl.sync.down.b32 %r638, %r639, %r670, %r671, %r672;
	// end inline asm
	mov.b64 	{%r644, %r649}, %rd505;
	// begin inline asm
	shfl.sync.down.b32 %r643, %r644, %r670, %r671, %r672;
	// end inline asm
	// begin inline asm
	shfl.sync.down.b32 %r648, %r649, %r670, %r671, %r672;
	// end inline asm
	mov.b64 	%rd67, {%r643, %r648};
	// begin inline asm
	shfl.sync.down.b32 %r653, %r654, %r670, %r671, %r672;
	// end inline asm
	// begin inline asm
	shfl.sync.down.b32 %r658, %r659, %r670, %r671, %r672;
	// end inline asm
	mov.b64 	{%r664, %r669}, %rd507;
	// begin inline asm
	shfl.sync.down.b32 %r663, %r664, %r670, %r671, %r672;
	// end inline asm
	// begin inline asm
	shfl.sync.down.b32 %r668, %r669, %r670, %r671, %r672;
	// end inline asm
	mov.b64 	%rd68, {%r663, %r668};
	cvt.u16.u32 	%rs59, %r633;
	cvt.u16.u32 	%rs60, %r653;
	setp.gt.s32 	%p281, %r506, 23;
	mov.u64 	%rd510, %rd507;
	mov.u16 	%rs769, %rs766;
	@%p281 bra 	$L__BB1_70;
	and.b16  	%rs680, %rs59, 255;
	and.b16  	%rs681, %rs764, 255;
	setp.lt.u16 	%p282, %rs681, %rs680;
	mov.u64 	%rd509, %rd505;
	mov.u16 	%rs768, %rs764;
	@%p282 bra 	$L__BB1_67;
	setp.gt.u16 	%p283, %rs681, %rs680;
	mov.u64 	%rd509, %rd67;
	mov.u16 	%rs768, %rs59;
	@%p283 bra 	$L__BB1_67;
	setp.lt.s64 	%p284, %rd505, %rd67;
	min.s64 	%rd509, %rd505, %rd67;
	selp.b16 	%rs768, %rs764, %rs59, %p284;
$L__BB1_67:
	and.b16  	%rs684, %rs60, 255;
	and.b16  	%rs685, %rs766, 255;
	setp.lt.u16 	%p285, %rs685, %rs684;
	mov.u64 	%rd510, %rd68;
	mov.u16 	%rs769, %rs60;
	mov.u64 	%rd505, %rd509;
	mov.u16 	%rs764, %rs768;
	@%p285 bra 	$L__BB1_70;
	setp.gt.u16 	%p286, %rs685, %rs684;
	mov.u64 	%rd510, %rd507;
	mov.u16 	%rs769, %rs766;
	mov.u64 	%rd505, %rd509;
	mov.u16 	%rs764, %rs768;
	@%p286 bra 	$L__BB1_70;
	setp.lt.s64 	%p287, %rd507, %rd68;
	selp.b16 	%rs769, %rs766, %rs60, %p287;
	min.s64 	%rd510, %rd507, %rd68;
	mov.u64 	%rd505, %rd509;
	mov.u16 	%rs764, %rs768;
$L__BB1_70:
	cvt.u32.u16 	%r715, %rs764;
	and.b32  	%r676, %r715, 255;
	cvt.u32.u16 	%r716, %rs769;
	and.b32  	%r696, %r716, 255;
	mov.b32 	%r712, 16;
	mov.b32 	%r713, 31;
	mov.b32 	%r714, -1;
	// begin inline asm
	shfl.sync.down.b32 %r675, %r676, %r712, %r713, %r714;
	// end inline asm
	// begin inline asm
	shfl.sync.down.b32 %r680, %r681, %r712, %r713, %r714;
	// end inline asm
	mov.b64 	{%r686, %r691}, %rd505;
	// begin inline asm
	shfl.sync.down.b32 %r685, %r686, %r712, %r713, %r714;
	// end inline asm
	// begin inline asm
	shfl.sync.down.b32 %r690, %r691, %r712, %r713, %r714;
	// end inline asm
	mov.b64 	%rd74, {%r685, %r690};
	// begin inline asm
	shfl.sync.down.b32 %r695, %r696, %r712, %r713, %r714;
	// end inline asm
	// begin inline asm
	shfl.sync.down.b32 %r700, %r701, %r712, %r713, %r714;
	// end inline asm
	mov.b64 	{%r706, %r711}, %rd510;
	// begin inline asm
	shfl.sync.down.b32 %r705, %r706, %r712, %r713, %r714;
	// end inline asm
	// begin inline asm
	shfl.sync.down.b32 %r710, %r711, %r712, %r713, %r714;
	// end inline asm
	mov.b64 	%rd75, {%r705, %r710};
	cvt.u16.u32 	%rs66, %r675;
	cvt.u16.u32 	%rs67, %r695;
	setp.gt.s32 	%p288, %r506, 15;
	mov.u16 	%rs886, %rs769;
	mov.u64 	%rd632, %rd510;
	@%p288 bra 	$L__BB1_77;
	and.b16  	%rs688, %rs66, 255;
	and.b16  	%rs689, %rs764, 255;
	setp.lt.u16 	%p289, %rs689, %rs688;
	mov.u16 	%rs771, %rs764;
	mov.u64 	%rd512, %rd505;
	@%p289 bra 	$L__BB1_74;
	setp.gt.u16 	%p290, %rs689, %rs688;
	mov.u16 	%rs771, %rs66;
	mov.u64 	%rd512, %rd74;
	@%p290 bra 	$L__BB1_74;
	setp.lt.s64 	%p291, %rd505, %rd74;
	selp.b16 	%rs771, %rs764, %rs66, %p291;
	min.s64 	%rd512, %rd505, %rd74;
$L__BB1_74:
	and.b16  	%rs692, %rs67, 255;
	and.b16  	%rs693, %rs769, 255;
	setp.lt.u16 	%p292, %rs693, %rs692;
	mov.u16 	%rs764, %rs771;
	mov.u64 	%rd505, %rd512;
	mov.u16 	%rs886, %rs67;
	mov.u64 	%rd632, %rd75;
	@%p292 bra 	$L__BB1_77;
	setp.gt.u16 	%p293, %rs693, %rs692;
	mov.u16 	%rs764, %rs771;
	mov.u64 	%rd505, %rd512;
	mov.u16 	%rs886, %rs769;
	mov.u64 	%rd632, %rd510;
	@%p293 bra 	$L__BB1_77;
	setp.lt.s64 	%p294, %rd510, %rd75;
	selp.b16 	%rs886, %rs769, %rs67, %p294;
	min.s64 	%rd632, %rd510, %rd75;
	mov.u16 	%rs764, %rs771;
	mov.u64 	%rd505, %rd512;
$L__BB1_77:
	setp.ne.s32 	%p295, %r506, 0;
	@%p295 bra 	$L__BB1_79;
	and.b32  	%r717, %r1, 992;
	mov.u32 	%r718, _ZN6thrust24THRUST_300001_SM_1000_NS8cuda_cub4core6detail5shmemE;
	add.s32 	%r719, %r718, %r717;
	st.shared.u8 	[%r719+8], %rs764;
	st.shared.u64 	[%r719+16], %rd505;
	st.shared.u8 	[%r719+24], %rs886;
	st.shared.u64 	[%r719+32], %rd632;
$L__BB1_79:
	bar.sync 	0;
	setp.ne.s32 	%p296, %r1, 0;
	@%p296 bra 	$L__BB1_349;
	ld.shared.u8 	%rs73, [_ZN6thrust24THRUST_300001_SM_1000_NS8cuda_cub4core6detail5shmemE+40];
	ld.shared.u64 	%rd81, [_ZN6thrust24THRUST_300001_SM_1000_NS8cuda_cub4core6detail5shmemE+48];
	ld.shared.u8 	%rs74, [_ZN6thrust24THRUST_300001_SM_1000_NS8cuda_cub4core6detail5shmemE+56];
	ld.shared.u64 	%rd82, [_ZN6thrust24THRUST_300001_SM_1000_NS8cuda_cub4core6detail5shmemE+64];
	and.b16  	%rs696, %rs764, 255;
	setp.lt.u16 	%p297, %rs696, %rs73;
	mov.u16 	%rs774, %rs764;
	mov.u64 	%rd515, %rd505;
	@%p297 bra 	$L__BB1_83;
	setp.lt.u16 	%p298, %rs73, %rs696;
	mov.u16 	%rs774, %rs73;
	mov.u64 	%rd515, %rd81;
	@%p298 bra 	$L__BB1_83;
	setp.lt.s64 	%p299, %rd505, %rd81;
	selp.b16 	%rs774, %rs764, %rs73, %p299;
	min.s64 	%rd515, %rd505, %rd81;
$L__BB1_83:
	and.b16  	%rs699, %rs886, 255;
	setp.lt.u16 	%p300, %rs699, %rs74;
	mov.u16 	%rs775, %rs74;
	mov.u64 	%rd516, %rd82;
	@%p300 bra 	$L__BB1_87;
	setp.ge.u16 	%p301, %rs74, %rs699;
	mov.u16 	%rs775, %rs886;
	mov.u64 	%rd516, %rd632;
	@%p301 bra 	$L__BB1_85;
	bra.uni 	$L__BB1_87;
$L__BB1_85:
	setp.ge.s64 	%p302, %rd632, %rd82;
	mov.u16 	%rs775, %rs74;
	mov.u64 	%rd516, %rd82;
	@%p302 bra 	$L__BB1_87;
	mov.u16 	%rs775, %rs886;
	mov.u64 	%rd516, %rd632;
$L__BB1_87:
	ld.shared.u8 	%rs83, [_ZN6thrust24THRUST_300001_SM_1000_NS8cuda_cub4core6detail5shmemE+72];
	ld.shared.u64 	%rd92, [_ZN6thrust24THRUST_300001_SM_1000_NS8cuda_cub4core6detail5shmemE+80];
	ld.shared.u8 	%rs87, [_ZN6thrust24THRUST_300001_SM_1000_NS8cuda_cub4core6detail5shmemE+88];
	ld.shared.u64 	%rd94, [_ZN6thrust24THRUST_300001_SM_1000_NS8cuda_cub4core6detail5shmemE+96];
	and.b16  	%rs702, %rs774, 255;
	setp.lt.u16 	%p303, %rs702, %rs83;
	mov.u16 	%rs776, %rs774;
	mov.u64 	%rd517, %rd515;
	@%p303 bra 	$L__BB1_90;
	setp.lt.u16 	%p304, %rs83, %rs702;
	mov.u16 	%rs776, %rs83;
	mov.u64 	%rd517, %rd92;
	@%p304 bra 	$L__BB1_90;
	setp.lt.s64 	%p305, %rd515, %rd92;
	selp.b16 	%rs776, %rs774, %rs83, %p305;
	min.s64 	%rd517, %rd515, %rd92;
$L__BB1_90:
	and.b16  	%rs705, %rs775, 255;
	setp.lt.u16 	%p306, %rs705, %rs87;
	mov.u16 	%rs777, %rs87;
	mov.u64 	%rd518, %rd94;
	@%p306 bra 	$L__BB1_93;
	setp.lt.u16 	%p307, %rs87, %rs705;
	mov.u16 	%rs777, %rs775;
	mov.u64 	%rd518, %rd516;
	@%p307 bra 	$L__BB1_93;
	setp.lt.s64 	%p308, %rd516, %rd94;
	selp.b64 	%rd518, %rd516, %rd94, %p308;
	selp.b16 	%rs777, %rs775, %rs87, %p308;
$L__BB1_93:
	ld.shared.u8 	%rs93, [_ZN6thrust24THRUST_300001_SM_1000_NS8cuda_cub4core6detail5shmemE+104];
	ld.shared.u64 	%rd102, [_ZN6thrust24THRUST_300001_SM_1000_NS8cuda_cub4core6detail5shmemE+112];
	ld.shared.u8 	%rs97, [_ZN6thrust24THRUST_300001_SM_1000_NS8cuda_cub4core6detail5shmemE+120];
	ld.shared.u64 	%rd104, [_ZN6thrust24THRUST_300001_SM_1000_NS8cuda_cub4core6detail5shmemE+128];
	and.b16  	%rs708, %rs776, 255;
	setp.lt.u16 	%p309, %rs708, %rs93;
	mov.u16 	%rs778, %rs776;
	mov.u64 	%rd519, %rd517;
	@%p309 bra 	$L__BB1_96;
	setp.lt.u16 	%p310, %rs93, %rs708;
	mov.u16 	%rs778, %rs93;
	mov.u64 	%rd519, %rd102;
	@%p310 bra 	$L__BB1_96;
	setp.lt.s64 	%p311, %rd517, %rd102;
	selp.b16 	%rs778, %rs776, %rs93, %p311;
	min.s64 	%rd519, %rd517, %rd102;
$L__BB1_96:
	and.b16  	%rs711, %rs777, 255;
	setp.lt.u16 	%p312, %rs711, %rs97;
	mov.u16 	%rs779, %rs97;
	mov.u64 	%rd520, %rd104;
	@%p312 bra 	$L__BB1_99;
	setp.lt.u16 	%p313, %rs97, %rs711;
	mov.u16 	%rs779, %rs777;
	mov.u64 	%rd520, %rd518;
	@%p313 bra 	$L__BB1_99;
	setp.lt.s64 	%p314, %rd518, %rd104;
	selp.b64 	%rd520, %rd518, %rd104, %p314;
	selp.b16 	%rs779, %rs777, %rs97, %p314;
$L__BB1_99:
	ld.shared.u8 	%rs103, [_ZN6thrust24THRUST_300001_SM_1000_NS8cuda_cub4core6detail5shmemE+136];
	ld.shared.u64 	%rd112, [_ZN6thrust24THRUST_300001_SM_1000_NS8cuda_cub4core6detail5shmemE+144];
	ld.shared.u8 	%rs107, [_ZN6thrust24THRUST_300001_SM_1000_NS8cuda_cub4core6detail5shmemE+152];
	ld.shared.u64 	%rd114, [_ZN6thrust24THRUST_300001_SM_1000_NS8cuda_cub4core6detail5shmemE+160];
	and.b16  	%rs714, %rs778, 255;
	setp.lt.u16 	%p315, %rs714, %rs103;
	mov.u16 	%rs780, %rs778;
	mov.u64 	%rd521, %rd519;
	@%p315 bra 	$L__BB1_102;
	setp.lt.u16 	%p316, %rs103, %rs714;
	mov.u16 	%rs780, %rs103;
	mov.u64 	%rd521, %rd112;
	@%p316 bra 	$L__BB1_102;
	setp.lt.s64 	%p317, %rd519, %rd112;
	selp.b16 	%rs780, %rs778, %rs103, %p317;
	min.s64 	%rd521, %rd519, %rd112;
$L__BB1_102:
	and.b16  	%rs717, %rs779, 255;
	setp.lt.u16 	%p318, %rs717, %rs107;
	mov.u16 	%rs781, %rs107;
	mov.u64 	%rd522, %rd114;
	@%p318 bra 	$L__BB1_105;
	setp.lt.u16 	%p319, %rs107, %rs717;
	mov.u16 	%rs781, %rs779;
	mov.u64 	%rd522, %rd520;
	@%p319 bra 	$L__BB1_105;
	setp.lt.s64 	%p320, %rd520, %rd114;
	selp.b64 	%rd522, %rd520, %rd114, %p320;
	selp.b16 	%rs781, %rs779, %rs107, %p320;
$L__BB1_105:
	ld.shared.u8 	%rs113, [_ZN6thrust24THRUST_300001_SM_1000_NS8cuda_cub4core6detail5shmemE+168];
	ld.shared.u64 	%rd122, [_ZN6thrust24THRUST_300001_SM_1000_NS8cuda_cub4core6detail5shmemE+176];
	ld.shared.u8 	%rs117, [_ZN6thrust24THRUST_300001_SM_1000_NS8cuda_cub4core6detail5shmemE+184];
	ld.shared.u64 	%rd124, [_ZN6thrust24THRUST_300001_SM_1000_NS8cuda_cub4core6detail5shmemE+192];
	and.b16  	%rs720, %rs780, 255;
	setp.lt.u16 	%p321, %rs720, %rs113;
	mov.u16 	%rs782, %rs780;
	mov.u64 	%rd523, %rd521;
	@%p321 bra 	$L__BB1_108;
	setp.lt.u16 	%p322, %rs113, %rs720;
	mov.u16 	%rs782, %rs113;
	mov.u64 	%rd523, %rd122;
	@%p322 bra 	$L__BB1_108;
	setp.lt.s64 	%p323, %rd521, %rd122;
	selp.b16 	%rs782, %rs780, %rs113, %p323;
	min.s64 	%rd523, %rd521, %rd122;
$L__BB1_108:
	and.b16  	%rs723, %rs781, 255;
	setp.lt.u16 	%p324, %rs723, %rs117;
	mov.u16 	%rs783, %rs117;
	mov.u64 	%rd524, %rd124;
	@%p324 bra 	$L__BB1_111;
	setp.lt.u16 	%p325, %rs117, %rs723;
	mov.u16 	%rs783, %rs781;
	mov.u64 	%rd524, %rd522;
	@%p325 bra 	$L__BB1_111;
	setp.lt.s64 	%p326, %rd522, %rd124;
	selp.b64 	%rd524, %rd522, %rd124, %p326;
	selp.b16 	%rs783, %rs781, %rs117, %p326;
$L__BB1_111:
	ld.shared.u8 	%rs123, [_ZN6thrust24THRUST_300001_SM_1000_NS8cuda_cub4core6detail5shmemE+200];
	ld.shared.u64 	%rd132, [_ZN6thrust24THRUST_300001_SM_1000_NS8cuda_cub4core6detail5shmemE+208];
	ld.shared.u8 	%rs127, [_ZN6thrust24THRUST_300001_SM_1000_NS8cuda_cub4core6detail5shmemE+216];
	ld.shared.u64 	%rd134, [_ZN6thrust24THRUST_300001_SM_1000_NS8cuda_cub4core6detail5shmemE+224];
	and.b16  	%rs726, %rs782, 255;
	setp.lt.u16 	%p327, %rs726, %rs123;
	mov.u16 	%rs784, %rs782;
	mov.u64 	%rd525, %rd523;
	@%p327 bra 	$L__BB1_114;
	setp.lt.u16 	%p328, %rs123, %rs726;
	mov.u16 	%rs784, %rs123;
	mov.u64 	%rd525, %rd132;
	@%p328 bra 	$L__BB1_114;
	setp.lt.s64 	%p329, %rd523, %rd132;
	selp.b16 	%rs784, %rs782, %rs123, %p329;
	min.s64 	%rd525, %rd523, %rd132;
$L__BB1_114:
	and.b16  	%rs729, %rs783, 255;
	setp.lt.u16 	%p330, %rs729, %rs127;
	mov.u16 	%rs785, %rs127;
	mov.u64 	%rd526, %rd134;
	@%p330 bra 	$L__BB1_117;
	setp.lt.u16 	%p331, %rs127, %rs729;
	mov.u16 	%rs785, %rs783;
	mov.u64 	%rd526, %rd524;
	@%p331 bra 	$L__BB1_117;
	setp.lt.s64 	%p332, %rd524, %rd134;
	selp.b64 	%rd526, %rd524, %rd134, %p332;
	selp.b16 	%rs785, %rs783, %rs127, %p332;
$L__BB1_117:
	ld.shared.u8 	%rs133, [_ZN6thrust24THRUST_300001_SM_1000_NS8cuda_cub4core6detail5shmemE+232];
	ld.shared.u64 	%rd142, [_ZN6thrust24THRUST_300001_SM_1000_NS8cuda_cub4core6detail5shmemE+240];
	ld.shared.u8 	%rs137, [_ZN6thrust24THRUST_300001_SM_1000_NS8cuda_cub4core6detail5shmemE+248];
	ld.shared.u64 	%rd144, [_ZN6thrust24THRUST_300001_SM_1000_NS8cuda_cub4core6detail5shmemE+256];
	and.b16  	%rs732, %rs784, 255;
	setp.lt.u16 	%p333, %rs732, %rs133;
	mov.u16 	%rs764, %rs784;
	mov.u64 	%rd505, %rd525;
	@%p333 bra 	$L__BB1_120;
	setp.lt.u16 	%p334, %rs133, %rs732;
	mov.u16 	%rs764, %rs133;
	mov.u64 	%rd505, %rd142;
	@%p334 bra 	$L__BB1_120;
	setp.lt.s64 	%p335, %rd525, %rd142;
	selp.b16 	%rs764, %rs784, %rs133, %p335;
	min.s64 	%rd505, %rd525, %rd142;
$L__BB1_120:
	and.b16  	%rs735, %rs785, 255;
	setp.lt.u16 	%p336, %rs735, %rs137;
	mov.u16 	%rs886, %rs137;
	mov.u64 	%rd632, %rd144;
	@%p336 bra 	$L__BB1_349;
	setp.lt.u16 	%p337, %rs137, %rs735;
	mov.u16 	%rs886, %rs785;
	mov.u64 	%rd632, %rd526;
	@%p337 bra 	$L__BB1_349;
	setp.lt.s64 	%p338, %rd526, %rd144;
	selp.b64 	%rd632, %rd526, %rd144, %p338;
	selp.b16 	%rs886, %rs785, %rs137, %p338;
	bra.uni 	$L__BB1_349;
$L__BB1_123:
	// begin inline asm
	mov.u32 %r284, %laneid;
	// end inline asm
	and.b32  	%r325, %r1, 992;
	add.s32 	%r326, %r325, 32;
	setp.gt.s32 	%p173, %r326, %r36;
	not.b32 	%r327, %r325;
	add.s32 	%r328, %r36, %r327;
	selp.b32 	%r323, %r328, 31, %p173;
	cvt.u32.u16 	%r329, %rs755;
	and.b32  	%r286, %r329, 255;
	cvt.u32.u16 	%r330, %rs756;
	and.b32  	%r306, %r330, 255;
	mov.b32 	%r322, 1;
	mov.b32 	%r324, -1;
	// begin inline asm
	shfl.sync.down.b32 %r285, %r286, %r322, %r323, %r324;
	// end inline asm
	// begin inline asm
	shfl.sync.down.b32 %r290, %r291, %r322, %r323, %r324;
	// end inline asm
	mov.b64 	{%r296, %r301}, %rd496;
	// begin inline asm
	shfl.sync.down.b32 %r295, %r296, %r322, %r323, %r324;
	// end inline asm
	// begin inline asm
	shfl.sync.down.b32 %r300, %r301, %r322, %r323, %r324;
	// end inline asm
	mov.b64 	%rd152, {%r295, %r300};
	// begin inline asm
	shfl.sync.down.b32 %r305, %r306, %r322, %r323, %r324;
	// end inline asm
	// begin inline asm
	shfl.sync.down.b32 %r310, %r311, %r322, %r323, %r324;
	// end inline asm
	mov.b64 	{%r316, %r321}, %rd497;
	// begin inline asm
	shfl.sync.down.b32 %r315, %r316, %r322, %r323, %r324;
	// end inline asm
	// begin inline asm
	shfl.sync.down.b32 %r320, %r321, %r322, %r323, %r324;
	// end inline asm
	mov.b64 	%rd153, {%r315, %r320};
	cvt.u16.u32 	%rs144, %r285;
	cvt.u16.u32 	%rs145, %r305;
	setp.ge.s32 	%p174, %r284, %r323;
	mov.u16 	%rs764, %rs755;
	mov.u64 	%rd505, %rd496;
	mov.u16 	%rs790, %rs756;
	mov.u64 	%rd531, %rd497;
	@%p174 bra 	$L__BB1_130;
	and.b16  	%rs574, %rs144, 255;
	and.b16  	%rs575, %rs755, 255;
	setp.lt.u16 	%p175, %rs575, %rs574;
	mov.u16 	%rs764, %rs755;
	mov.u64 	%rd505, %rd496;
	@%p175 bra 	$L__BB1_127;
	setp.gt.u16 	%p176, %rs575, %rs574;
	mov.u16 	%rs764, %rs144;
	mov.u64 	%rd505, %rd152;
	@%p176 bra 	$L__BB1_127;
	setp.lt.s64 	%p177, %rd496, %rd152;
	selp.b16 	%rs764, %rs755, %rs144, %p177;
	min.s64 	%rd505, %rd496, %rd152;
$L__BB1_127:
	and.b16  	%rs578, %rs145, 255;
	and.b16  	%rs579, %rs756, 255;
	setp.lt.u16 	%p178, %rs579, %rs578;
	mov.u16 	%rs790, %rs145;
	mov.u64 	%rd531, %rd153;
	@%p178 bra 	$L__BB1_130;
	setp.gt.u16 	%p179, %rs579, %rs578;
	mov.u16 	%rs790, %rs756;
	mov.u64 	%rd531, %rd497;
	@%p179 bra 	$L__BB1_130;
	setp.lt.s64 	%p180, %rd497, %rd153;
	selp.b16 	%rs790, %rs756, %rs145, %p180;
	min.s64 	%rd531, %rd497, %rd153;
$L__BB1_130:
	cvt.u32.u16 	%r371, %rs764;
	and.b32  	%r332, %r371, 255;
	cvt.u32.u16 	%r372, %rs790;
	and.b32  	%r352, %r372, 255;
	mov.b32 	%r368, 2;
	mov.b32 	%r370, -1;
	// begin inline asm
	shfl.sync.down.b32 %r331, %r332, %r368, %r323, %r370;
	// end inline asm
	// begin inline asm
	shfl.sync.down.b32 %r336, %r337, %r368, %r323, %r370;
	// end inline asm
	mov.b64 	{%r342, %r347}, %rd505;
	// begin inline asm
	shfl.sync.down.b32 %r341, %r342, %r368, %r323, %r370;
	// end inline asm
	// begin inline asm
	shfl.sync.down.b32 %r346, %r347, %r368, %r323, %r370;
	// end inline asm
	mov.b64 	%rd159, {%r341, %r346};
	// begin inline asm
	shfl.sync.down.b32 %r351, %r352, %r368, %r323, %r370;
	// end inline asm
	// begin inline asm
	shfl.sync.down.b32 %r356, %r357, %r368, %r323, %r370;
	// end inline asm
	mov.b64 	{%r362, %r367}, %rd531;
	// begin inline asm
	shfl.sync.down.b32 %r361, %r362, %r368, %r323, %r370;
	// end inline asm
	// begin inline asm
	shfl.sync.down.b32 %r366, %r367, %r368, %r323, %r370;
	// end inline asm
	mov.b64 	%rd160, {%r361, %r366};
	cvt.u16.u32 	%rs151, %r331;
	cvt.u16.u32 	%rs152, %r351;
	add.s32 	%r373, %r284, 2;
	setp.gt.s32 	%p181, %r373, %r323;
	mov.u16 	%rs793, %rs790;
	mov.u64 	%rd534, %rd531;
	@%p181 bra 	$L__BB1_137;
	and.b16  	%rs582, %rs151, 255;
	and.b16  	%rs583, %rs764, 255;
	setp.lt.u16 	%p182, %rs583, %rs582;
	mov.u16 	%rs791, %rs764;
	mov.u64 	%rd532, %rd505;
	@%p182 bra 	$L__BB1_134;
	setp.gt.u16 	%p183, %rs583, %rs582;
	mov.u16 	%rs791, %rs151;
	mov.u64 	%rd532, %rd159;
	@%p183 bra 	$L__BB1_134;
	setp.lt.s64 	%p184, %rd505, %rd159;
	selp.b16 	%rs791, %rs764, %rs151, %p184;
	min.s64 	%rd532, %rd505, %rd159;
$L__BB1_134:
	and.b16  	%rs586, %rs152, 255;
	and.b16  	%rs587, %rs790, 255;
	setp.lt.u16 	%p185, %rs587, %rs586;
	mov.u16 	%rs764, %rs791;
	mov.u64 	%rd505, %rd532;
	mov.u16 	%rs793, %rs152;
	mov.u64 	%rd534, %rd160;
	@%p185 bra 	$L__BB1_137;
	setp.gt.u16 	%p186, %rs587, %rs586;
	mov.u16 	%rs764, %rs791;
	mov.u64 	%rd505, %rd532;
	mov.u16 	%rs793, %rs790;
	mov.u64 	%rd534, %rd531;
	@%p186 bra 	$L__BB1_137;
	setp.lt.s64 	%p187, %rd531, %rd160;
	selp.b16 	%rs793, %rs790, %rs152, %p187;
	min.s64 	%rd534, %rd531, %rd160;
	mov.u16 	%rs764, %rs791;
	mov.u64 	%rd505, %rd532;
$L__BB1_137:
	cvt.u32.u16 	%r414, %rs764;
	and.b32  	%r375, %r414, 255;
	cvt.u32.u16 	%r415, %rs793;
	and.b32  	%r395, %r415, 255;
	mov.b32 	%r411, 4;
	mov.b32 	%r413, -1;
	// begin inline asm
	shfl.sync.down.b32 %r374, %r375, %r411, %r323, %r413;
	// end inline asm
	// begin inline asm
	shfl.sync.down.b32 %r379, %r380, %r411, %r323, %r413;
	// end inline asm
	mov.b64 	{%r385, %r390}, %rd505;
	// begin inline asm
	shfl.sync.down.b32 %r384, %r385, %r411, %r323, %r413;
	// end inline asm
	// begin inline asm
	shfl.sync.down.b32 %r389, %r390, %r411, %r323, %r413;
	// end inline asm
	mov.b64 	%rd166, {%r384, %r389};
	// begin inline asm
	shfl.sync.down.b32 %r394, %r395, %r411, %r323, %r413;
	// end inline asm
	// begin inline asm
	shfl.sync.down.b32 %r399, %r400, %r411, %r323, %r413;
	// end inline asm
	mov.b64 	{%r405, %r410}, %rd534;
	// begin inline asm
	shfl.sync.down.b32 %r404, %r405, %r411, %r323, %r413;
	// end inline asm
	// begin inline asm
	shfl.sync.down.b32 %r409, %r410, %r411, %r323, %r413;
	// end inline asm
	mov.b64 	%rd167, {%r404, %r409};
	cvt.u16.u32 	%rs158, %r374;
	cvt.u16.u32 	%rs159, %r394;
	add.s32 	%r416, %r284, 4;
	setp.gt.s32 	%p188, %r416, %r323;
	mov.u16 	%rs796, %rs793;
	mov.u64 	%rd537, %rd534;
	@%p188 bra 	$L__BB1_144;
	and.b16  	%rs590, %rs158, 255;
	and.b16  	%rs591, %rs764, 255;
	setp.lt.u16 	%p189, %rs591, %rs590;
	mov.u16 	%rs794, %rs764;
	mov.u64 	%rd535, %rd505;
	@%p189 bra 	$L__BB1_141;
	setp.gt.u16 	%p190, %rs591, %rs590;
	mov.u16 	%rs794, %rs158;
	mov.u64 	%rd535, %rd166;
	@%p190 bra 	$L__BB1_141;
	setp.lt.s64 	%p191, %rd505, %rd166;
	selp.b16 	%rs794, %rs764, %rs158, %p191;
	min.s64 	%rd535, %rd505, %rd166;
$L__BB1_141:
	and.b16  	%rs594, %rs159, 255;
	and.b16  	%rs595, %rs793, 255;
	setp.lt.u16 	%p192, %rs595, %rs594;
	mov.u16 	%rs764, %rs794;
	mov.u64 	%rd505, %rd535;
	mov.u16 	%rs796, %rs159;
	mov.u64 	%rd537, %rd167;
	@%p192 bra 	$L__BB1_144;
	setp.gt.u16 	%p193, %rs595, %rs594;
	mov.u16 	%rs764, %rs794;
	mov.u64 	%rd505, %rd535;
	mov.u16 	%rs796, %rs793;
	mov.u64 	%rd537, %rd534;
	@%p193 bra 	$L__BB1_144;
	setp.lt.s64 	%p194, %rd534, %rd167;
	selp.b16 	%rs796, %rs793, %rs159, %p194;
	min.s64 	%rd537, %rd534, %rd167;
	mov.u16 	%rs764, %rs794;
	mov.u64 	%rd505, %rd535;
$L__BB1_144:
	cvt.u32.u16 	%r457, %rs764;
	and.b32  	%r418, %r457, 255;
	cvt.u32.u16 	%r458, %rs796;
	and.b32  	%r438, %r458, 255;
	mov.b32 	%r454, 8;
	mov.b32 	%r456, -1;
	// begin inline asm
	shfl.sync.down.b32 %r417, %r418, %r454, %r323, %r456;
	// end inline asm
	// begin inline asm
	shfl.sync.down.b32 %r422, %r423, %r454, %r323, %r456;
	// end inline asm
	mov.b64 	{%r428, %r433}, %rd505;
	// begin inline asm
	shfl.sync.down.b32 %r427, %r428, %r454, %r323, %r456;
	// end inline asm
	// begin inline asm
	shfl.sync.down.b32 %r432, %r433, %r454, %r323, %r456;
	// end inline asm
	mov.b64 	%rd173, {%r427, %r432};
	// begin inline asm
	shfl.sync.down.b32 %r437, %r438, %r454, %r323, %r456;
	// end inline asm
	// begin inline asm
	shfl.sync.down.b32 %r442, %r443, %r454, %r323, %r456;
	// end inline asm
	mov.b64 	{%r448, %r453}, %rd537;
	// begin inline asm
	shfl.sync.down.b32 %r447, %r448, %r454, %r323, %r456;
	// end inline asm
	// begin inline asm
	shfl.sync.down.b32 %r452, %r453, %r454, %r323, %r456;
	// end inline asm
	mov.b64 	%rd174, {%r447, %r452};
	cvt.u16.u32 	%rs165, %r417;
	cvt.u16.u32 	%rs166, %r437;
	add.s32 	%r459, %r284, 8;
	setp.gt.s32 	%p195, %r459, %r323;
	mov.u16 	%rs799, %rs796;
	mov.u64 	%rd540, %rd537;
	@%p195 bra 	$L__BB1_151;
	and.b16  	%rs598, %rs165, 255;
	and.b16  	%rs599, %rs764, 255;
	setp.lt.u16 	%p196, %rs599, %rs598;
	mov.u16 	%rs797, %rs764;
	mov.u64 	%rd538, %rd505;
	@%p196 bra 	$L__BB1_148;
	setp.gt.u16 	%p197, %rs599, %rs598;
	mov.u16 	%rs797, %rs165;
	mov.u64 	%rd538, %rd173;
	@%p197 bra 	$L__BB1_148;
	setp.lt.s64 	%p198, %rd505, %rd173;
	selp.b16 	%rs797, %rs764, %rs165, %p198;
	min.s64 	%rd538, %rd505, %rd173;
$L__BB1_148:
	and.b16  	%rs602, %rs166, 255;
	and.b16  	%rs603, %rs796, 255;
	setp.lt.u16 	%p199, %rs603, %rs602;
	mov.u16 	%rs764, %rs797;
	mov.u64 	%rd505, %rd538;
	mov.u16 	%rs799, %rs166;
	mov.u64 	%rd540, %rd174;
	@%p199 bra 	$L__BB1_151;
	setp.gt.u16 	%p200, %rs603, %rs602;
	mov.u16 	%rs764, %rs797;
	mov.u64 	%rd505, %rd538;
	mov.u16 	%rs799, %rs796;
	mov.u64 	%rd540, %rd537;
	@%p200 bra 	$L__BB1_151;
	setp.lt.s64 	%p201, %rd537, %rd174;
	selp.b16 	%rs799, %rs796, %rs166, %p201;
	min.s64 	%rd540, %rd537, %rd174;
	mov.u16 	%rs764, %rs797;
	mov.u64 	%rd505, %rd538;
$L__BB1_151:
	cvt.u32.u16 	%r500, %rs764;
	and.b32  	%r461, %r500, 255;
	cvt.u32.u16 	%r501, %rs799;
	and.b32  	%r481, %r501, 255;
	mov.b32 	%r497, 16;
	mov.b32 	%r499, -1;
	// begin inline asm
	shfl.sync.down.b32 %r460, %r461, %r497, %r323, %r499;
	// end inline asm
	// begin inline asm
	shfl.sync.down.b32 %r465, %r466, %r497, %r323, %r499;
	// end inline asm
	mov.b64 	{%r471, %r476}, %rd505;
	// begin inline asm
	shfl.sync.down.b32 %r470, %r471, %r497, %r323, %r499;
	// end inline asm
	// begin inline asm
	shfl.sync.down.b32 %r475, %r476, %r497, %r323, %r499;
	// end inline asm
	mov.b64 	%rd180, {%r470, %r475};
	// begin inline asm
	shfl.sync.down.b32 %r480, %r481, %r497, %r323, %r499;
	// end inline asm
	// begin inline asm
	shfl.sync.down.b32 %r485, %r486, %r497, %r323, %r499;
	// end inline asm
	mov.b64 	{%r491, %r496}, %rd540;
	// begin inline asm
	shfl.sync.down.b32 %r490, %r491, %r497, %r323, %r499;
	// end inline asm
	// begin inline asm
	shfl.sync.down.b32 %r495, %r496, %r497, %r323, %r499;
	// end inline asm
	mov.b64 	%rd181, {%r490, %r495};
	cvt.u16.u32 	%rs172, %r460;
	cvt.u16.u32 	%rs173, %r480;
	add.s32 	%r502, %r284, 16;
	setp.gt.s32 	%p202, %r502, %r323;
	mov.u16 	%rs886, %rs799;
	mov.u64 	%rd632, %rd540;
	@%p202 bra 	$L__BB1_158;
	and.b16  	%rs606, %rs172, 255;
	and.b16  	%rs607, %rs764, 255;
	setp.lt.u16 	%p203, %rs607, %rs606;
	mov.u16 	%rs800, %rs764;
	mov.u64 	%rd541, %rd505;
	@%p203 bra 	$L__BB1_155;
	setp.gt.u16 	%p204, %rs607, %rs606;
	mov.u16 	%rs800, %rs172;
	mov.u64 	%rd541, %rd180;
	@%p204 bra 	$L__BB1_155;
	setp.lt.s64 	%p205, %rd505, %rd180;
	selp.b16 	%rs800, %rs764, %rs172, %p205;
	min.s64 	%rd541, %rd505, %rd180;
$L__BB1_155:
	and.b16  	%rs610, %rs173, 255;
	and.b16  	%rs611, %rs799, 255;
	setp.lt.u16 	%p206, %rs611, %rs610;
	mov.u16 	%rs764, %rs800;
	mov.u64 	%rd505, %rd541;
	mov.u16 	%rs886, %rs173;
	mov.u64 	%rd632, %rd181;
	@%p206 bra 	$L__BB1_158;
	setp.gt.u16 	%p207, %rs611, %rs610;
	mov.u16 	%rs764, %rs800;
	mov.u64 	%rd505, %rd541;
	mov.u16 	%rs886, %rs799;
	mov.u64 	%rd632, %rd540;
	@%p207 bra 	$L__BB1_158;
	setp.lt.s64 	%p208, %rd540, %rd181;
	selp.b16 	%rs886, %rs799, %rs173, %p208;
	min.s64 	%rd632, %rd540, %rd181;
	mov.u16 	%rs764, %rs800;
	mov.u64 	%rd505, %rd541;
$L__BB1_158:
	setp.ne.s32 	%p209, %r284, 0;
	@%p209 bra 	$L__BB1_160;
	mov.u32 	%r504, _ZN6thrust24THRUST_300001_SM_1000_NS8cuda_cub4core6detail5shmemE;
	add.s32 	%r505, %r504, %r325;
	st.shared.u8 	[%r505+8], %rs764;
	st.shared.u64 	[%r505+16], %rd505;
	st.shared.u8 	[%r505+24], %rs886;
	st.shared.u64 	[%r505+32], %rd632;
$L__BB1_160:
	bar.sync 	0;
	setp.ne.s32 	%p210, %r1, 0;
	@%p210 bra 	$L__BB1_349;
	setp.lt.s32 	%p211, %r36, 33;
	mov.u16 	%rs803, %rs764;
	mov.u64 	%rd544, %rd505;
	mov.u16 	%rs804, %rs886;
	mov.u64 	%rd545, %rd632;
	@%p211 bra 	$L__BB1_169;
	ld.shared.u8 	%rs179, [_ZN6thrust24THRUST_300001_SM_1000_NS8cuda_cub4core6detail5shmemE+40];
	ld.shared.u64 	%rd187, [_ZN6thrust24THRUST_300001_SM_1000_NS8cuda_cub4core6detail5shmemE+48];
	ld.shared.u8 	%rs180, [_ZN6thrust24THRUST_300001_SM_1000_NS8cuda_cub4core6detail5shmemE+56];
	ld.shared.u64 	%rd188, [_ZN6thrust24THRUST_300001_SM_1000_NS8cuda_cub4core6detail5shmemE+64];
	and.b16  	%rs614, %rs764, 255;
	setp.lt.u16 	%p212, %rs614, %rs179;
	mov.u16 	%rs803, %rs764;
	mov.u64 	%rd544, %rd505;
	@%p212 bra 	$L__BB1_165;
	setp.lt.u16 	%p213, %rs179, %rs614;
	mov.u16 	%rs803, %rs179;
	mov.u64 	%rd544, %rd187;
	@%p213 bra 	$L__BB1_165;
	setp.lt.s64 	%p214, %rd505, %rd187;
	selp.b16 	%rs803, %rs764, %rs179, %p214;
	min.s64 	%rd544, %rd505, %rd187;
$L__BB1_165:
	and.b16  	%rs617, %rs886, 255;
	setp.lt.u16 	%p215, %rs617, %rs180;
	mov.u16 	%rs804, %rs180;
	mov.u64 	%rd545, %rd188;
	@%p215 bra 	$L__BB1_169;
	setp.ge.u16 	%p216, %rs180, %rs617;
	mov.u16 	%rs804, %rs886;
	mov.u64 	%rd545, %rd632;
	@%p216 bra 	$L__BB1_167;
	bra.uni 	$L__BB1_169;
$L__BB1_167:
	setp.ge.s64 	%p217, %rd632, %rd188;
	mov.u16 	%rs804, %rs180;
	mov.u64 	%rd545, %rd188;
	@%p217 bra 	$L__BB1_169;
	mov.u16 	%rs804, %rs886;
	mov.u64 	%rd545, %rd632;
$L__BB1_169:
	setp.lt.s32 	%p218, %r36, 65;
	mov.u16 	%rs807, %rs803;
	mov.u64 	%rd548, %rd544;
	mov.u16 	%rs808, %rs804;
	mov.u64 	%rd549, %rd545;
	@%p218 bra 	$L__BB1_177;
	ld.shared.u8 	%rs192, [_ZN6thrust24THRUST_300001_SM_1000_NS8cuda_cub4core6detail5shmemE+72];
	ld.shared.u64 	%rd200, [_ZN6thrust24THRUST_300001_SM_1000_NS8cuda_cub4core6detail5shmemE+80];
	ld.shared.u8 	%rs193, [_ZN6thrust24THRUST_300001_SM_1000_NS8cuda_cub4core6detail5shmemE+88];
	ld.shared.u64 	%rd201, [_ZN6thrust24THRUST_300001_SM_1000_NS8cuda_cub4core6detail5shmemE+96];
	and.b16  	%rs620, %rs803, 255;
	setp.lt.u16 	%p219, %rs620, %rs192;
	mov.u16 	%rs807, %rs803;
	mov.u64 	%rd548, %rd544;
	@%p219 bra 	$L__BB1_173;
	setp.lt.u16 	%p220, %rs192, %rs620;
	mov.u16 	%rs807, %rs192;
	mov.u64 	%rd548, %rd200;
	@%p220 bra 	$L__BB1_173;
	setp.lt.s64 	%p221, %rd544, %rd200;
	selp.b16 	%rs807, %rs803, %rs192, %p221;
	min.s64 	%rd548, %rd544, %rd200;
$L__BB1_173:
	and.b16  	%rs623, %rs804, 255;
	setp.lt.u16 	%p222, %rs623, %rs193;
	mov.u16 	%rs808, %rs193;
	mov.u64 	%rd549, %rd201;
	@%p222 bra 	$L__BB1_177;
	setp.ge.u16 	%p223, %rs193, %rs623;
	mov.u16 	%rs808, %rs804;
	mov.u64 	%rd549, %rd545;
	@%p223 bra 	$L__BB1_175;
	bra.uni 	$L__BB1_177;
$L__BB1_175:
	setp.ge.s64 	%p224, %rd545, %rd201;
	mov.u16 	%rs808, %rs193;
	mov.u64 	%rd549, %rd201;
	@%p224 bra 	$L__BB1_177;
	mov.u16 	%rs808, %rs804;
	mov.u64 	%rd549, %rd545;
$L__BB1_177:
	setp.lt.s32 	%p225, %r36, 97;
	mov.u16 	%rs811, %rs807;
	mov.u64 	%rd552, %rd548;
	mov.u16 	%rs812, %rs808;
	mov.u64 	%rd553, %rd549;
	@%p225 bra 	$L__BB1_185;
	ld.shared.u8 	%rs205, [_ZN6thrust24THRUST_300001_SM_1000_NS8cuda_cub4core6detail5shmemE+104];
	ld.shared.u64 	%rd213, [_ZN6thrust24THRUST_300001_SM_1000_NS8cuda_cub4core6detail5shmemE+112];
	ld.shared.u8 	%rs206, [_ZN6thrust24THRUST_300001_SM_1000_NS8cuda_cub4core6detail5shmemE+120];
	ld.shared.u64 	%rd214, [_ZN6thrust24THRUST_300001_SM_1000_NS8cuda_cub4core6detail5shmemE+128];
	and.b16  	%rs626, %rs807, 255;
	setp.lt.u16 	%p226, %rs626, %rs205;
	mov.u16 	%rs811, %rs807;
	mov.u64 	%rd552, %rd548;
	@%p226 bra 	$L__BB1_181;
	setp.lt.u16 	%p227, %rs205, %rs626;
	mov.u16 	%rs811, %rs205;
	mov.u64 	%rd552, %rd213;
	@%p227 bra 	$L__BB1_181;
	setp.lt.s64 	%p228, %rd548, %rd213;
	selp.b16 	%rs811, %rs807, %rs205, %p228;
	min.s64 	%rd552, %rd548, %rd213;
$L__BB1_181:
	and.b16  	%rs629, %rs808, 255;
	setp.lt.u16 	%p229, %rs629, %rs206;
	mov.u16 	%rs812, %rs206;
	mov.u64 	%rd553, %rd214;
	@%p229 bra 	$L__BB1_185;
	setp.ge.u16 	%p230, %rs206, %rs629;
	mov.u16 	%rs812, %rs808;
	mov.u64 	%rd553, %rd549;
	@%p230 bra 	$L__BB1_183;
	bra.uni 	$L__BB1_185;
$L__BB1_183:
	setp.ge.s64 	%p231, %rd549, %rd214;
	mov.u16 	%rs812, %rs206;
	mov.u64 	%rd553, %rd214;
	@%p231 bra 	$L__BB1_185;
	mov.u16 	%rs812, %rs808;
	mov.u64 	%rd553, %rd549;
$L__BB1_185:
	setp.lt.s32 	%p232, %r36, 129;
	mov.u16 	%rs815, %rs811;
	mov.u64 	%rd556, %rd552;
	mov.u16 	%rs816, %rs812;
	mov.u64 	%rd557, %rd553;
	@%p232 bra 	$L__BB1_193;
	ld.shared.u8 	%rs218, [_ZN6thrust24THRUST_300001_SM_1000_NS8cuda_cub4core6detail5shmemE+136];
	ld.shared.u64 	%rd226, [_ZN6thrust24THRUST_300001_SM_1000_NS8cuda_cub4core6detail5shmemE+144];
	ld.shared.u8 	%rs219, [_ZN6thrust24THRUST_300001_SM_1000_NS8cuda_cub4core6detail5shmemE+152];
	ld.shared.u64 	%rd227, [_ZN6thrust24THRUST_300001_SM_1000_NS8cuda_cub4core6detail5shmemE+160];
	and.b16  	%rs632, %rs811, 255;
	setp.lt.u16 	%p233, %rs632, %rs218;
	mov.u16 	%rs815, %rs811;
	mov.u64 	%rd556, %rd552;
	@%p233 bra 	$L__BB1_189;
	setp.lt.u16 	%p234, %rs218, %rs632;
	mov.u16 	%rs815, %rs218;
	mov.u64 	%rd556, %rd226;
	@%p234 bra 	$L__BB1_189;
	setp.lt.s64 	%p235, %rd552, %rd226;
	selp.b16 	%rs815, %rs811, %rs218, %p235;
	min.s64 	%rd556, %rd552, %rd226;
$L__BB1_189:
	and.b16  	%rs635, %rs812, 255;
	setp.lt.u16 	%p236, %rs635, %rs219;
	mov.u16 	%rs816, %rs219;
	mov.u64 	%rd557, %rd227;
	@%p236 bra 	$L__BB1_193;
	setp.ge.u16 	%p237, %rs219, %rs635;
	mov.u16 	%rs816, %rs812;
	mov.u64 	%rd557, %rd553;
	@%p237 bra 	$L__BB1_191;
	bra.uni 	$L__BB1_193;
$L__BB1_191:
	setp.ge.s64 	%p238, %rd553, %rd227;
	mov.u16 	%rs816, %rs219;
	mov.u64 	%rd557, %rd227;
	@%p238 bra 	$L__BB1_193;
	mov.u16 	%rs816, %rs812;
	mov.u64 	%rd557, %rd553;
$L__BB1_193:
	setp.lt.s32 	%p239, %r36, 161;
	mov.u16 	%rs819, %rs815;
	mov.u64 	%rd560, %rd556;
	mov.u16 	%rs820, %rs816;
	mov.u64 	%rd561, %rd557;
	@%p239 bra 	$L__BB1_201;
	ld.shared.u8 	%rs231, [_ZN6thrust24THRUST_300001_SM_1000_NS8cuda_cub4core6detail5shmemE+168];
	ld.shared.u64 	%rd239, [_ZN6thrust24THRUST_300001_SM_1000_NS8cuda_cub4core6detail5shmemE+176];
	ld.shared.u8 	%rs232, [_ZN6thrust24THRUST_300001_SM_1000_NS8cuda_cub4core6detail5shmemE+184];
	ld.shared.u64 	%rd240, [_ZN6thrust24THRUST_300001_SM_1000_NS8cuda_cub4core6detail5shmemE+192];
	and.b16  	%rs638, %rs815, 255;
	setp.lt.u16 	%p240, %rs638, %rs231;
	mov.u16 	%rs819, %rs815;
	mov.u64 	%rd560, %rd556;
	@%p240 bra 	$L__BB1_197;
	setp.lt.u16 	%p241, %rs231, %rs638;
	mov.u16 	%rs819, %rs231;
	mov.u64 	%rd560, %rd239;
	@%p241 bra 	$L__BB1_197;
	setp.lt.s64 	%p242, %rd556, %rd239;
	selp.b16 	%rs819, %rs815, %rs231, %p242;
	min.s64 	%rd560, %rd556, %rd239;
$L__BB1_197:
	and.b16  	%rs641, %rs816, 255;
	setp.lt.u16 	%p243, %rs641, %rs232;
	mov.u16 	%rs820, %rs232;
	mov.u64 	%rd561, %rd240;
	@%p243 bra 	$L__BB1_201;
	setp.ge.u16 	%p244, %rs232, %rs641;
	mov.u16 	%rs820, %rs816;
	mov.u64 	%rd561, %rd557;
	@%p244 bra 	$L__BB1_199;
	bra.uni 	$L__BB1_201;
$L__BB1_199:
	setp.ge.s64 	%p245, %rd557, %rd240;
	mov.u16 	%rs820, %rs232;
	mov.u64 	%rd561, %rd240;
	@%p245 bra 	$L__BB1_201;
	mov.u16 	%rs820, %rs816;
	mov.u64 	%rd561, %rd557;
$L__BB1_201:
	setp.lt.s32 	%p246, %r36, 193;
	mov.u16 	%rs823, %rs819;
	mov.u64 	%rd564, %rd560;
	mov.u16 	%rs824, %rs820;
	mov.u64 	%rd565, %rd561;
	@%p246 bra 	$L__BB1_209;
	ld.shared.u8 	%rs244, [_ZN6thrust24THRUST_300001_SM_1000_NS8cuda_cub4core6detail5shmemE+200];
	ld.shared.u64 	%rd252, [_ZN6thrust24THRUST_300001_SM_1000_NS8cuda_cub4core6detail5shmemE+208];
	ld.shared.u8 	%rs245, [_ZN6thrust24THRUST_300001_SM_1000_NS8cuda_cub4core6detail5shmemE+216];
	ld.shared.u64 	%rd253, [_ZN6thrust24THRUST_300001_SM_1000_NS8cuda_cub4core6detail5shmemE+224];
	and.b16  	%rs644, %rs819, 255;
	setp.lt.u16 	%p247, %rs644, %rs244;
	mov.u16 	%rs823, %rs819;
	mov.u64 	%rd564, %rd560;
	@%p247 bra 	$L__BB1_205;
	setp.lt.u16 	%p248, %rs244, %rs644;
	mov.u16 	%rs823, %rs244;
	mov.u64 	%rd564, %rd252;
	@%p248 bra 	$L__BB1_205;
	setp.lt.s64 	%p249, %rd560, %rd252;
	selp.b16 	%rs823, %rs819, %rs244, %p249;
	min.s64 	%rd564, %rd560, %rd252;
$L__BB1_205:
	and.b16  	%rs647, %rs820, 255;
	setp.lt.u16 	%p250, %rs647, %rs245;
	mov.u16 	%rs824, %rs245;
	mov.u64 	%rd565, %rd253;
	@%p250 bra 	$L__BB1_209;
	setp.ge.u16 	%p251, %rs245, %rs647;
	mov.u16 	%rs824, %rs820;
	mov.u64 	%rd565, %rd561;
	@%p251 bra 	$L__BB1_207;
	bra.uni 	$L__BB1_209;
$L__BB1_207:
	setp.ge.s64 	%p252, %rd561, %rd253;
	mov.u16 	%rs824, %rs245;
	mov.u64 	%rd565, %rd253;
	@%p252 bra 	$L__BB1_209;
	mov.u16 	%rs824, %rs820;
	mov.u64 	%rd565, %rd561;
$L__BB1_209:
	setp.lt.s32 	%p253, %r36, 225;
	mov.u64 	%rd632, %rd565;
	mov.u16 	%rs886, %rs824;
	mov.u64 	%rd505, %rd564;
	mov.u16 	%rs764, %rs823;
	@%p253 bra 	$L__BB1_349;
	ld.shared.u8 	%rs257, [_ZN6thrust24THRUST_300001_SM_1000_NS8cuda_cub4core6detail5shmemE+232];
	ld.shared.u64 	%rd265, [_ZN6thrust24THRUST_300001_SM_1000_NS8cuda_cub4core6detail5shmemE+240];
	ld.shared.u8 	%rs258, [_ZN6thrust24THRUST_300001_SM_1000_NS8cuda_cub4core6detail5shmemE+248];
	ld.shared.u64 	%rd266, [_ZN6thrust24THRUST_300001_SM_1000_NS8cuda_cub4core6detail5shmemE+256];
	and.b16  	%rs650, %rs823, 255;
	setp.lt.u16 	%p254, %rs650, %rs257;
	mov.u16 	%rs764, %rs823;
	mov.u64 	%rd505, %rd564;
	@%p254 bra 	$L__BB1_213;
	setp.lt.u16 	%p255, %rs257, %rs650;
	mov.u16 	%rs764, %rs257;
	mov.u64 	%rd505, %rd265;
	@%p255 bra 	$L__BB1_213;
	setp.lt.s64 	%p256, %rd564, %rd265;
	selp.b16 	%rs764, %rs823, %rs257, %p256;
	min.s64 	%rd505, %rd564, %rd265;
$L__BB1_213:
	and.b16  	%rs653, %rs824, 255;
	setp.lt.u16 	%p257, %rs653, %rs258;
	mov.u16 	%rs886, %rs258;
	mov.u64 	%rd632, %rd266;
	@%p257 bra 	$L__BB1_349;
	setp.ge.u16 	%p258, %rs258, %rs653;
	mov.u16 	%rs886, %rs824;
	mov.u64 	%rd632, %rd565;
	@%p258 bra 	$L__BB1_215;
	bra.uni 	$L__BB1_349;
$L__BB1_215:
	setp.ge.s64 	%p259, %rd565, %rd266;
	mov.u16 	%rs886, %rs258;
	mov.u64 	%rd632, %rd266;
	@%p259 bra 	$L__BB1_349;
	mov.u16 	%rs886, %rs824;
	mov.u64 	%rd632, %rd565;
	bra.uni 	$L__BB1_349;
$L__BB1_217:
	mov.u32 	%r17, %tid.x;
	cvt.u64.u32 	%rd453, %r17;
	add.s64 	%rd276, %rd1, %rd453;
	add.s64 	%rd277, %rd451, %rd453;
	ld.global.u8 	%rs435, [%rd276];
	add.s64 	%rd454, %rd277, 256;
	ld.global.u8 	%rs436, [%rd276+256];
	setp.lt.u16 	%p3, %rs435, %rs436;
	setp.lt.u16 	%p4, %rs436, %rs435;
	min.u16 	%rs764, %rs436, %rs435;
	selp.b64 	%rd505, %rd454, %rd277, %p4;
	max.u16 	%rs854, %rs435, %rs436;
	selp.b64 	%rd600, %rd454, %rd277, %p3;
	setp.lt.u32 	%p5, %r36, 1024;
	mov.b32 	%r727, 512;
	@%p5 bra 	$L__BB1_230;
	mov.b32 	%r726, 512;
	mov.u16 	%rs830, %rs854;
	mov.u64 	%rd571, %rd600;
$L__BB1_219:
	cvt.u64.u32 	%rd455, %r726;
	add.s64 	%rd456, %rd276, %rd455;
	add.s64 	%rd573, %rd277, %rd455;
	ld.global.u8 	%rs832, [%rd456];
	add.s64 	%rd600, %rd573, 256;
	ld.global.u8 	%rs854, [%rd456+256];
	and.b16  	%rs437, %rs764, 255;
	setp.lt.u16 	%p6, %rs437, %rs832;
	mov.u16 	%rs831, %rs764;
	mov.u64 	%rd572, %rd505;
	@%p6 bra 	$L__BB1_222;
	setp.lt.u16 	%p7, %rs832, %rs437;
	mov.u16 	%rs831, %rs832;
	mov.u64 	%rd572, %rd573;
	@%p7 bra 	$L__BB1_222;
	setp.lt.s64 	%p8, %rd505, %rd573;
	selp.b16 	%rs831, %rs764, %rs832, %p8;
	min.s64 	%rd572, %rd505, %rd573;
$L__BB1_222:
	and.b16  	%rs439, %rs830, 255;
	setp.lt.u16 	%p9, %rs439, %rs832;
	@%p9 bra 	$L__BB1_224;
	setp.lt.u16 	%p10, %rs832, %rs439;
	setp.lt.s64 	%p11, %rd571, %rd573;
	or.pred  	%p12, %p10, %p11;
	selp.b16 	%rs832, %rs830, %rs832, %p12;
	selp.b64 	%rd573, %rd571, %rd573, %p12;
$L__BB1_224:
	and.b16  	%rs442, %rs831, 255;
	setp.lt.u16 	%p13, %rs442, %rs854;
	mov.u16 	%rs764, %rs831;
	mov.u64 	%rd505, %rd572;
	@%p13 bra 	$L__BB1_227;
	setp.lt.u16 	%p14, %rs854, %rs442;
	mov.u16 	%rs764, %rs854;
	mov.u64 	%rd505, %rd600;
	@%p14 bra 	$L__BB1_227;
	setp.lt.s64 	%p15, %rd572, %rd600;
	selp.b16 	%rs764, %rs831, %rs854, %p15;
	min.s64 	%rd505, %rd572, %rd600;
$L__BB1_227:
	and.b16  	%rs446, %rs832, 255;
	setp.lt.u16 	%p16, %rs446, %rs854;
	@%p16 bra 	$L__BB1_229;
	setp.lt.u16 	%p17, %rs854, %rs446;
	setp.lt.s64 	%p18, %rd573, %rd600;
	or.pred  	%p19, %p17, %p18;
	selp.b16 	%rs854, %rs832, %rs854, %p19;
	selp.b64 	%rd600, %rd573, %rd600, %p19;
$L__BB1_229:
	add.s32 	%r727, %r726, 512;
	add.s32 	%r49, %r726, 1024;
	setp.le.s32 	%p20, %r49, %r36;
	mov.u32 	%r726, %r727;
	mov.u16 	%rs830, %rs854;
	mov.u64 	%rd571, %rd600;
	@%p20 bra 	$L__BB1_219;
$L__BB1_230:
	setp.le.s32 	%p21, %r36, %r727;
	@%p21 bra 	$L__BB1_268;
	sub.s32 	%r21, %r36, %r727;
	setp.ge.s32 	%p22, %r17, %r21;
	@%p22 bra 	$L__BB1_268;
	not.b32 	%r50, %r17;
	add.s32 	%r51, %r36, %r50;
	sub.s32 	%r22, %r51, %r727;
	and.b32  	%r52, %r22, 768;
	setp.eq.s32 	%p23, %r52, 768;
	mov.u32 	%r730, %r17;
	@%p23 bra 	$L__BB1_241;
	add.s32 	%r53, %r17, %r727;
	cvt.u64.u32 	%rd458, %r53;
	add.s64 	%rd579, %rd451, %rd458;
	add.s64 	%rd578, %rd1, %rd458;
	shr.u32 	%r54, %r22, 8;
	add.s32 	%r55, %r54, 1;
	and.b32  	%r56, %r55, 3;
	neg.s32 	%r728, %r56;
	mov.u32 	%r730, %r17;
$L__BB1_234:
	.pragma "nounroll";
	mov.u64 	%rd299, %rd600;
	mov.u16 	%rs285, %rs854;
	mov.u64 	%rd298, %rd505;
	mov.u16 	%rs284, %rs764;
	ld.global.u8 	%rs286, [%rd578];
	and.b16  	%rs450, %rs284, 255;
	setp.lt.u16 	%p24, %rs450, %rs286;
	@%p24 bra 	$L__BB1_237;
	setp.lt.u16 	%p25, %rs286, %rs450;
	mov.u16 	%rs764, %rs286;
	mov.u64 	%rd505, %rd579;
	@%p25 bra 	$L__BB1_237;
	setp.lt.s64 	%p26, %rd298, %rd579;
	selp.b16 	%rs764, %rs284, %rs286, %p26;
	min.s64 	%rd505, %rd298, %rd579;
$L__BB1_237:
	and.b16  	%rs452, %rs285, 255;
	setp.lt.u16 	%p27, %rs452, %rs286;
	mov.u16 	%rs854, %rs286;
	mov.u64 	%rd600, %rd579;
	@%p27 bra 	$L__BB1_240;
	setp.lt.u16 	%p28, %rs286, %rs452;
	mov.u16 	%rs854, %rs285;
	mov.u64 	%rd600, %rd299;
	@%p28 bra 	$L__BB1_240;
	setp.lt.s64 	%p29, %rd299, %rd579;
	selp.b16 	%rs854, %rs285, %rs286, %p29;
	min.s64 	%rd600, %rd299, %rd579;
$L__BB1_240:
	add.s32 	%r730, %r730, 256;
	add.s64 	%rd579, %rd579, 256;
	add.s64 	%rd578, %rd578, 256;
	add.s32 	%r728, %r728, 1;
	setp.ne.s32 	%p30, %r728, 0;
	@%p30 bra 	$L__BB1_234;
$L__BB1_241:
	setp.lt.u32 	%p31, %r22, 768;
	@%p31 bra 	$L__BB1_268;
	add.s32 	%r731, %r730, %r727;
	cvt.u64.u32 	%rd459, %r731;
	add.s64 	%rd590, %rd451, %rd459;
	cvt.u64.u32 	%rd460, %r727;
	cvt.u64.u32 	%rd461, %r730;
	add.s64 	%rd462, %rd460, %rd461;
	add.s64 	%rd463, %rd462, %rd1;
	add.s64 	%rd589, %rd463, 768;
	add.s64 	%rd588, %rd1, %rd459;
	add.s32 	%r732, %r730, 512;
$L__BB1_243:
	mov.u32 	%r32, %r732;
	ld.global.u8 	%rs297, [%rd588];
	and.b16  	%rs454, %rs764, 255;
	setp.lt.u16 	%p32, %rs454, %rs297;
	mov.u16 	%rs847, %rs764;
	mov.u64 	%rd593, %rd505;
	@%p32 bra 	$L__BB1_246;
	setp.lt.u16 	%p33, %rs297, %rs454;
	mov.u16 	%rs847, %rs297;
	mov.u64 	%rd593, %rd590;
	@%p33 bra 	$L__BB1_246;
	setp.lt.s64 	%p34, %rd505, %rd590;
	selp.b16 	%rs847, %rs764, %rs297, %p34;
	min.s64 	%rd593, %rd505, %rd590;
$L__BB1_246:
	and.b16  	%rs456, %rs854, 255;
	setp.lt.u16 	%p35, %rs456, %rs297;
	mov.u16 	%rs848, %rs297;
	mov.u64 	%rd594, %rd590;
	@%p35 bra 	$L__BB1_249;
	setp.lt.u16 	%p36, %rs297, %rs456;
	mov.u16 	%rs848, %rs854;
	mov.u64 	%rd594, %rd600;
	@%p36 bra 	$L__BB1_249;
	setp.lt.s64 	%p37, %rd600, %rd590;
	selp.b16 	%rs848, %rs854, %rs297, %p37;
	min.s64 	%rd594, %rd600, %rd590;
$L__BB1_249:
	add.s32 	%r57, %r731, 256;
	cvt.u64.u32 	%rd464, %r57;
	add.s64 	%rd322, %rd451, %rd464;
	ld.global.u8 	%rs302, [%rd589+-512];
	and.b16  	%rs458, %rs847, 255;
	setp.lt.u16 	%p38, %rs458, %rs302;
	mov.u16 	%rs849, %rs847;
	mov.u64 	%rd595, %rd593;
	@%p38 bra 	$L__BB1_252;
	setp.lt.u16 	%p39, %rs302, %rs458;
	mov.u16 	%rs849, %rs302;
	mov.u64 	%rd595, %rd322;
	@%p39 bra 	$L__BB1_252;
	setp.lt.s64 	%p40, %rd593, %rd322;
	selp.b16 	%rs849, %rs847, %rs302, %p40;
	min.s64 	%rd595, %rd593, %rd322;
$L__BB1_252:
	and.b16  	%rs460, %rs848, 255;
	setp.lt.u16 	%p41, %rs460, %rs302;
	mov.u16 	%rs850, %rs302;
	mov.u64 	%rd596, %rd322;
	@%p41 bra 	$L__BB1_255;
	setp.lt.u16 	%p42, %rs302, %rs460;
	mov.u16 	%rs850, %rs848;
	mov.u64 	%rd596, %rd594;
	@%p42 bra 	$L__BB1_255;
	setp.lt.s64 	%p43, %rd594, %rd322;
	selp.b16 	%rs850, %rs848, %rs302, %p43;
	min.s64 	%rd596, %rd594, %rd322;
$L__BB1_255:
	add.s32 	%r58, %r731, 512;
	cvt.u64.u32 	%rd465, %r58;
	add.s64 	%rd327, %rd451, %rd465;
	ld.global.u8 	%rs307, [%rd589+-256];
	and.b16  	%rs462, %rs849, 255;
	setp.lt.u16 	%p44, %rs462, %rs307;
	mov.u16 	%rs851, %rs849;
	mov.u64 	%rd597, %rd595;
	@%p44 bra 	$L__BB1_258;
	setp.lt.u16 	%p45, %rs307, %rs462;
	mov.u16 	%rs851, %rs307;
	mov.u64 	%rd597, %rd327;
	@%p45 bra 	$L__BB1_258;
	setp.lt.s64 	%p46, %rd595, %rd327;
	selp.b16 	%rs851, %rs849, %rs307, %p46;
	min.s64 	%rd597, %rd595, %rd327;
$L__BB1_258:
	and.b16  	%rs464, %rs850, 255;
	setp.lt.u16 	%p47, %rs464, %rs307;
	mov.u16 	%rs852, %rs307;
	mov.u64 	%rd598, %rd327;
	@%p47 bra 	$L__BB1_261;
	setp.lt.u16 	%p48, %rs307, %rs464;
	mov.u16 	%rs852, %rs850;
	mov.u64 	%rd598, %rd596;
	@%p48 bra 	$L__BB1_261;
	setp.lt.s64 	%p49, %rd596, %rd327;
	selp.b16 	%rs852, %rs850, %rs307, %p49;
	min.s64 	%rd598, %rd596, %rd327;
$L__BB1_261:
	add.s32 	%r59, %r731, 768;
	cvt.u64.u32 	%rd466, %r59;
	add.s64 	%rd332, %rd451, %rd466;
	ld.global.u8 	%rs312, [%rd589];
	and.b16  	%rs466, %rs851, 255;
	setp.lt.u16 	%p50, %rs466, %rs312;
	mov.u16 	%rs764, %rs851;
	mov.u64 	%rd505, %rd597;
	@%p50 bra 	$L__BB1_264;
	setp.lt.u16 	%p51, %rs312, %rs466;
	mov.u16 	%rs764, %rs312;
	mov.u64 	%rd505, %rd332;
	@%p51 bra 	$L__BB1_264;
	setp.lt.s64 	%p52, %rd597, %rd332;
	selp.b16 	%rs764, %rs851, %rs312, %p52;
	min.s64 	%rd505, %rd597, %rd332;
$L__BB1_264:
	and.b16  	%rs468, %rs852, 255;
	setp.lt.u16 	%p53, %rs468, %rs312;
	mov.u16 	%rs854, %rs312;
	mov.u64 	%rd600, %rd332;
	@%p53 bra 	$L__BB1_267;
	setp.lt.u16 	%p54, %rs312, %rs468;
	mov.u16 	%rs854, %rs852;
	mov.u64 	%rd600, %rd598;
	@%p54 bra 	$L__BB1_267;
	setp.lt.s64 	%p55, %rd598, %rd332;
	selp.b16 	%rs854, %rs852, %rs312, %p55;
	min.s64 	%rd600, %rd598, %rd332;
$L__BB1_267:
	add.s64 	%rd590, %rd590, 1024;
	add.s64 	%rd589, %rd589, 1024;
	add.s64 	%rd588, %rd588, 1024;
	add.s32 	%r732, %r32, 1024;
	add.s32 	%r60, %r32, 512;
	add.s32 	%r731, %r731, 1024;
	setp.lt.s32 	%p56, %r60, %r21;
	@%p56 bra 	$L__BB1_243;
$L__BB1_268:
	// begin inline asm
	mov.u32 %r61, %laneid;
	// end inline asm
	cvt.u32.u16 	%r102, %rs764;
	and.b32  	%r63, %r102, 255;
	cvt.u32.u16 	%r103, %rs854;
	and.b32  	%r83, %r103, 255;
	mov.b32 	%r99, 1;
	mov.b32 	%r100, 31;
	mov.b32 	%r101, -1;
	// begin inline asm
	shfl.sync.down.b32 %r62, %r63, %r99, %r100, %r101;
	// end inline asm
	// begin inline asm
	shfl.sync.down.b32 %r67, %r68, %r99, %r100, %r101;
	// end inline asm
	mov.b64 	{%r73, %r78}, %rd505;
	// begin inline asm
	shfl.sync.down.b32 %r72, %r73, %r99, %r100, %r101;
	// end inline asm
	// begin inline asm
	shfl.sync.down.b32 %r77, %r78, %r99, %r100, %r101;
	// end inline asm
	mov.b64 	%rd342, {%r72, %r77};
	// begin inline asm
	shfl.sync.down.b32 %r82, %r83, %r99, %r100, %r101;
	// end inline asm
	// begin inline asm
	shfl.sync.down.b32 %r87, %r88, %r99, %r100, %r101;
	// end inline asm
	mov.b64 	{%r93, %r98}, %rd600;
	// begin inline asm
	shfl.sync.down.b32 %r92, %r93, %r99, %r100, %r101;
	// end inline asm
	// begin inline asm
	shfl.sync.down.b32 %r97, %r98, %r99, %r100, %r101;
	// end inline asm
	mov.b64 	%rd343, {%r92, %r97};
	cvt.u16.u32 	%rs319, %r62;
	cvt.u16.u32 	%rs320, %r82;
	setp.gt.s32 	%p57, %r61, 30;
	mov.u16 	%rs859, %rs854;
	mov.u64 	%rd605, %rd600;
	@%p57 bra 	$L__BB1_275;
	and.b16  	%rs470, %rs319, 255;
	and.b16  	%rs471, %rs764, 255;
	setp.lt.u16 	%p58, %rs471, %rs470;
	mov.u16 	%rs857, %rs764;
	mov.u64 	%rd603, %rd505;
	@%p58 bra 	$L__BB1_272;
	setp.gt.u16 	%p59, %rs471, %rs470;
	mov.u16 	%rs857, %rs319;
	mov.u64 	%rd603, %rd342;
	@%p59 bra 	$L__BB1_272;
	setp.lt.s64 	%p60, %rd505, %rd342;
	selp.b16 	%rs857, %rs764, %rs319, %p60;
	min.s64 	%rd603, %rd505, %rd342;
$L__BB1_272:
	and.b16  	%rs474, %rs320, 255;
	and.b16  	%rs475, %rs854, 255;
	setp.lt.u16 	%p61, %rs475, %rs474;
	mov.u16 	%rs764, %rs857;
	mov.u64 	%rd505, %rd603;
	mov.u16 	%rs859, %rs320;
	mov.u64 	%rd605, %rd343;
	@%p61 bra 	$L__BB1_275;
	setp.gt.u16 	%p62, %rs475, %rs474;
	mov.u16 	%rs764, %rs857;
	mov.u64 	%rd505, %rd603;
	mov.u16 	%rs859, %rs854;
	mov.u64 	%rd605, %rd600;
	@%p62 bra 	$L__BB1_275;
	setp.lt.s64 	%p63, %rd600, %rd343;
	selp.b16 	%rs859, %rs854, %rs320, %p63;
	min.s64 	%rd605, %rd600, %rd343;
	mov.u16 	%rs764, %rs857;
	mov.u64 	%rd505, %rd603;
$L__BB1_275:
	cvt.u32.u16 	%r144, %rs764;
	and.b32  	%r105, %r144, 255;
	cvt.u32.u16 	%r145, %rs859;
	and.b32  	%r125, %r145, 255;
	mov.b32 	%r141, 2;
	mov.b32 	%r142, 31;
	mov.b32 	%r143, -1;
	// begin inline asm
	shfl.sync.down.b32 %r104, %r105, %r141, %r142, %r143;
	// end inline asm
	// begin inline asm
	shfl.sync.down.b32 %r109, %r110, %r141, %r142, %r143;
	// end inline asm
	mov.b64 	{%r115, %r120}, %rd505;
	// begin inline asm
	shfl.sync.down.b32 %r114, %r115, %r141, %r142, %r143;
	// end inline asm
	// begin inline asm
	shfl.sync.down.b32 %r119, %r120, %r141, %r142, %r143;
	// end inline asm
	mov.b64 	%rd349, {%r114, %r119};
	// begin inline asm
	shfl.sync.down.b32 %r124, %r125, %r141, %r142, %r143;
	// end inline asm
	// begin inline asm
	shfl.sync.down.b32 %r129, %r130, %r141, %r142, %r143;
	// end inline asm
	mov.b64 	{%r135, %r140}, %rd605;
	// begin inline asm
	shfl.sync.down.b32 %r134, %r135, %r141, %r142, %r143;
	// end inline asm
	// begin inline asm
	shfl.sync.down.b32 %r139, %r140, %r141, %r142, %r143;
	// end inline asm
	mov.b64 	%rd350, {%r134, %r139};
	cvt.u16.u32 	%rs326, %r104;
	cvt.u16.u32 	%rs327, %r124;
	setp.gt.s32 	%p64, %r61, 29;
	mov.u16 	%rs862, %rs859;
	mov.u64 	%rd608, %rd605;
	@%p64 bra 	$L__BB1_282;
	and.b16  	%rs478, %rs326, 255;
	and.b16  	%rs479, %rs764, 255;
	setp.lt.u16 	%p65, %rs479, %rs478;
	mov.u16 	%rs860, %rs764;
	mov.u64 	%rd606, %rd505;
	@%p65 bra 	$L__BB1_279;
	setp.gt.u16 	%p66, %rs479, %rs478;
	mov.u16 	%rs860, %rs326;
	mov.u64 	%rd606, %rd349;
	@%p66 bra 	$L__BB1_279;
	setp.lt.s64 	%p67, %rd505, %rd349;
	selp.b16 	%rs860, %rs764, %rs326, %p67;
	min.s64 	%rd606, %rd505, %rd349;
$L__BB1_279:
	and.b16  	%rs482, %rs327, 255;
	and.b16  	%rs483, %rs859, 255;
	setp.lt.u16 	%p68, %rs483, %rs482;
	mov.u16 	%rs764, %rs860;
	mov.u64 	%rd505, %rd606;
	mov.u16 	%rs862, %rs327;
	mov.u64 	%rd608, %rd350;
	@%p68 bra 	$L__BB1_282;
	setp.gt.u16 	%p69, %rs483, %rs482;
	mov.u16 	%rs764, %rs860;
	mov.u64 	%rd505, %rd606;
	mov.u16 	%rs862, %rs859;
	mov.u64 	%rd608, %rd605;
	@%p69 bra 	$L__BB1_282;
	setp.lt.s64 	%p70, %rd605, %rd350;
	selp.b16 	%rs862, %rs859, %rs327, %p70;
	min.s64 	%rd608, %rd605, %rd350;
	mov.u16 	%rs764, %rs860;
	mov.u64 	%rd505, %rd606;
$L__BB1_282:
	cvt.u32.u16 	%r186, %rs764;
	and.b32  	%r147, %r186, 255;
	cvt.u32.u16 	%r187, %rs862;
	and.b32  	%r167, %r187, 255;
	mov.b32 	%r183, 4;
	mov.b32 	%r184, 31;
	mov.b32 	%r185, -1;
	// begin inline asm
	shfl.sync.down.b32 %r146, %r147, %r183, %r184, %r185;
	// end inline asm
	// begin inline asm
	shfl.sync.down.b32 %r151, %r152, %r183, %r184, %r185;
	// end inline asm
	mov.b64 	{%r157, %r162}, %rd505;
	// begin inline asm
	shfl.sync.down.b32 %r156, %r157, %r183, %r184, %r185;
	// end inline asm
	// begin inline asm
	shfl.sync.down.b32 %r161, %r162, %r183, %r184, %r185;
	// end inline asm
	mov.b64 	%rd356, {%r156, %r161};
	// begin inline asm
	shfl.sync.down.b32 %r166, %r167, %r183, %r184, %r185;
	// end inline asm
	// begin inline asm
	shfl.sync.down.b32 %r171, %r172, %r183, %r184, %r185;
	// end inline asm
	mov.b64 	{%r177, %r182}, %rd608;
	// begin inline asm
	shfl.sync.down.b32 %r176, %r177, %r183, %r184, %r185;
	// end inline asm
	// begin inline asm
	shfl.sync.down.b32 %r181, %r182, %r183, %r184, %r185;
	// end inline asm
	mov.b64 	%rd357, {%r176, %r181};
	cvt.u16.u32 	%rs333, %r146;
	cvt.u16.u32 	%rs334, %r166;
	setp.gt.s32 	%p71, %r61, 27;
	mov.u16 	%rs865, %rs862;
	mov.u64 	%rd611, %rd608;
	@%p71 bra 	$L__BB1_289;
	and.b16  	%rs486, %rs333, 255;
	and.b16  	%rs487, %rs764, 255;
	setp.lt.u16 	%p72, %rs487, %rs486;
	mov.u16 	%rs863, %rs764;
	mov.u64 	%rd609, %rd505;
	@%p72 bra 	$L__BB1_286;
	setp.gt.u16 	%p73, %rs487, %rs486;
	mov.u16 	%rs863, %rs333;
	mov.u64 	%rd609, %rd356;
	@%p73 bra 	$L__BB1_286;
	setp.lt.s64 	%p74, %rd505, %rd356;
	selp.b16 	%rs863, %rs764, %rs333, %p74;
	min.s64 	%rd609, %rd505, %rd356;
$L__BB1_286:
	and.b16  	%rs490, %rs334, 255;
	and.b16  	%rs491, %rs862, 255;
	setp.lt.u16 	%p75, %rs491, %rs490;
	mov.u16 	%rs764, %rs863;
	mov.u64 	%rd505, %rd609;
	mov.u16 	%rs865, %rs334;
	mov.u64 	%rd611, %rd357;
	@%p75 bra 	$L__BB1_289;
	setp.gt.u16 	%p76, %rs491, %rs490;
	mov.u16 	%rs764, %rs863;
	mov.u64 	%rd505, %rd609;
	mov.u16 	%rs865, %rs862;
	mov.u64 	%rd611, %rd608;
	@%p76 bra 	$L__BB1_289;
	setp.lt.s64 	%p77, %rd608, %rd357;
	selp.b16 	%rs865, %rs862, %rs334, %p77;
	min.s64 	%rd611, %rd608, %rd357;
	mov.u16 	%rs764, %rs863;
	mov.u64 	%rd505, %rd609;
$L__BB1_289:
	cvt.u32.u16 	%r228, %rs764;
	and.b32  	%r189, %r228, 255;
	cvt.u32.u16 	%r229, %rs865;
	and.b32  	%r209, %r229, 255;
	mov.b32 	%r225, 8;
	mov.b32 	%r226, 31;
	mov.b32 	%r227, -1;
	// begin inline asm
	shfl.sync.down.b32 %r188, %r189, %r225, %r226, %r227;
	// end inline asm
	// begin inline asm
	shfl.sync.down.b32 %r193, %r194, %r225, %r226, %r227;
	// end inline asm
	mov.b64 	{%r199, %r204}, %rd505;
	// begin inline asm
	shfl.sync.down.b32 %r198, %r199, %r225, %r226, %r227;
	// end inline asm
	// begin inline asm
	shfl.sync.down.b32 %r203, %r204, %r225, %r226, %r227;
	// end inline asm
	mov.b64 	%rd363, {%r198, %r203};
	// begin inline asm
	shfl.sync.down.b32 %r208, %r209, %r225, %r226, %r227;
	// end inline asm
	// begin inline asm
	shfl.sync.down.b32 %r213, %r214, %r225, %r226, %r227;
	// end inline asm
	mov.b64 	{%r219, %r224}, %rd611;
	// begin inline asm
	shfl.sync.down.b32 %r218, %r219, %r225, %r226, %r227;
	// end inline asm
	// begin inline asm
	shfl.sync.down.b32 %r223, %r224, %r225, %r226, %r227;
	// end inline asm
	mov.b64 	%rd364, {%r218, %r223};
	cvt.u16.u32 	%rs340, %r188;
	cvt.u16.u32 	%rs341, %r208;
	setp.gt.s32 	%p78, %r61, 23;
	mov.u16 	%rs868, %rs865;
	mov.u64 	%rd614, %rd611;
	@%p78 bra 	$L__BB1_296;
	and.b16  	%rs494, %rs340, 255;
	and.b16  	%rs495, %rs764, 255;
	setp.lt.u16 	%p79, %rs495, %rs494;
	mov.u16 	%rs866, %rs764;
	mov.u64 	%rd612, %rd505;
	@%p79 bra 	$L__BB1_293;
	setp.gt.u16 	%p80, %rs495, %rs494;
	mov.u16 	%rs866, %rs340;
	mov.u64 	%rd612, %rd363;
	@%p80 bra 	$L__BB1_293;
	setp.lt.s64 	%p81, %rd505, %rd363;
	selp.b16 	%rs866, %rs764, %rs340, %p81;
	min.s64 	%rd612, %rd505, %rd363;
$L__BB1_293:
	and.b16  	%rs498, %rs341, 255;
	and.b16  	%rs499, %rs865, 255;
	setp.lt.u16 	%p82, %rs499, %rs498;
	mov.u16 	%rs764, %rs866;
	mov.u64 	%rd505, %rd612;
	mov.u16 	%rs868, %rs341;
	mov.u64 	%rd614, %rd364;
	@%p82 bra 	$L__BB1_296;
	setp.gt.u16 	%p83, %rs499, %rs498;
	mov.u16 	%rs764, %rs866;
	mov.u64 	%rd505, %rd612;
	mov.u16 	%rs868, %rs865;
	mov.u64 	%rd614, %rd611;
	@%p83 bra 	$L__BB1_296;
	setp.lt.s64 	%p84, %rd611, %rd364;
	selp.b16 	%rs868, %rs865, %rs341, %p84;
	min.s64 	%rd614, %rd611, %rd364;
	mov.u16 	%rs764, %rs866;
	mov.u64 	%rd505, %rd612;
$L__BB1_296:
	cvt.u32.u16 	%r270, %rs764;
	and.b32  	%r231, %r270, 255;
	cvt.u32.u16 	%r271, %rs868;
	and.b32  	%r251, %r271, 255;
	mov.b32 	%r267, 16;
	mov.b32 	%r268, 31;
	mov.b32 	%r269, -1;
	// begin inline asm
	shfl.sync.down.b32 %r230, %r231, %r267, %r268, %r269;
	// end inline asm
	// begin inline asm
	shfl.sync.down.b32 %r235, %r236, %r267, %r268, %r269;
	// end inline asm
	mov.b64 	{%r241, %r246}, %rd505;
	// begin inline asm
	shfl.sync.down.b32 %r240, %r241, %r267, %r268, %r269;
	// end inline asm
	// begin inline asm
	shfl.sync.down.b32 %r245, %r246, %r267, %r268, %r269;
	// end inline asm
	mov.b64 	%rd370, {%r240, %r245};
	// begin inline asm
	shfl.sync.down.b32 %r250, %r251, %r267, %r268, %r269;
	// end inline asm
	// begin inline asm
	shfl.sync.down.b32 %r255, %r256, %r267, %r268, %r269;
	// end inline asm
	mov.b64 	{%r261, %r266}, %rd614;
	// begin inline asm
	shfl.sync.down.b32 %r260, %r261, %r267, %r268, %r269;
	// end inline asm
	// begin inline asm
	shfl.sync.down.b32 %r265, %r266, %r267, %r268, %r269;
	// end inline asm
	mov.b64 	%rd371, {%r260, %r265};
	cvt.u16.u32 	%rs347, %r230;
	cvt.u16.u32 	%rs348, %r250;
	setp.gt.s32 	%p85, %r61, 15;
	mov.u16 	%rs886, %rs868;
	mov.u64 	%rd632, %rd614;
	@%p85 bra 	$L__BB1_303;
	and.b16  	%rs502, %rs347, 255;
	and.b16  	%rs503, %rs764, 255;
	setp.lt.u16 	%p86, %rs503, %rs502;
	mov.u16 	%rs869, %rs764;
	mov.u64 	%rd615, %rd505;
	@%p86 bra 	$L__BB1_300;
	setp.gt.u16 	%p87, %rs503, %rs502;
	mov.u16 	%rs869, %rs347;
	mov.u64 	%rd615, %rd370;
	@%p87 bra 	$L__BB1_300;
	setp.lt.s64 	%p88, %rd505, %rd370;
	selp.b16 	%rs869, %rs764, %rs347, %p88;
	min.s64 	%rd615, %rd505, %rd370;
$L__BB1_300:
	and.b16  	%rs506, %rs348, 255;
	and.b16  	%rs507, %rs868, 255;
	setp.lt.u16 	%p89, %rs507, %rs506;
	mov.u16 	%rs764, %rs869;
	mov.u64 	%rd505, %rd615;
	mov.u16 	%rs886, %rs348;
	mov.u64 	%rd632, %rd371;
	@%p89 bra 	$L__BB1_303;
	setp.gt.u16 	%p90, %rs507, %rs506;
	mov.u16 	%rs764, %rs869;
	mov.u64 	%rd505, %rd615;
	mov.u16 	%rs886, %rs868;
	mov.u64 	%rd632, %rd614;
	@%p90 bra 	$L__BB1_303;
	setp.lt.s64 	%p91, %rd614, %rd371;
	selp.b16 	%rs886, %rs868, %rs348, %p91;
	min.s64 	%rd632, %rd614, %rd371;
	mov.u16 	%rs764, %rs869;
	mov.u64 	%rd505, %rd615;
$L__BB1_303:
	setp.ne.s32 	%p92, %r61, 0;
	@%p92 bra 	$L__BB1_305;
	and.b32  	%r272, %r17, 992;
	mov.u32 	%r273, _ZN6thrust24THRUST_300001_SM_1000_NS8cuda_cub4core6detail5shmemE;
	add.s32 	%r274, %r273, %r272;
	st.shared.u8 	[%r274+8], %rs764;
	st.shared.u64 	[%r274+16], %rd505;
	st.shared.u8 	[%r274+24], %rs886;
	st.shared.u64 	[%r274+32], %rd632;
$L__BB1_305:
	bar.sync 	0;
	setp.ne.s32 	%p93, %r17, 0;
	@%p93 bra 	$L__BB1_349;
	ld.shared.u8 	%rs354, [_ZN6thrust24THRUST_300001_SM_1000_NS8cuda_cub4core6detail5shmemE+40];
	ld.shared.u64 	%rd377, [_ZN6thrust24THRUST_300001_SM_1000_NS8cuda_cub4core6detail5shmemE+48];
	ld.shared.u8 	%rs355, [_ZN6thrust24THRUST_300001_SM_1000_NS8cuda_cub4core6detail5shmemE+56];
	ld.shared.u64 	%rd378, [_ZN6thrust24THRUST_300001_SM_1000_NS8cuda_cub4core6detail5shmemE+64];
	and.b16  	%rs510, %rs764, 255;
	setp.lt.u16 	%p94, %rs510, %rs354;
	mov.u16 	%rs872, %rs764;
	mov.u64 	%rd618, %rd505;
	@%p94 bra 	$L__BB1_309;
	setp.lt.u16 	%p95, %rs354, %rs510;
	mov.u16 	%rs872, %rs354;
	mov.u64 	%rd618, %rd377;
	@%p95 bra 	$L__BB1_309;
	setp.lt.s64 	%p96, %rd505, %rd377;
	selp.b16 	%rs872, %rs764, %rs354, %p96;
	min.s64 	%rd618, %rd505, %rd377;
$L__BB1_309:
	and.b16  	%rs513, %rs886, 255;
	setp.lt.u16 	%p97, %rs513, %rs355;
	mov.u16 	%rs873, %rs355;
	mov.u64 	%rd619, %rd378;
	@%p97 bra 	$L__BB1_313;
	setp.ge.u16 	%p98, %rs355, %rs513;
	mov.u16 	%rs873, %rs886;
	mov.u64 	%rd619, %rd632;
	@%p98 bra 	$L__BB1_311;
	bra.uni 	$L__BB1_313;
$L__BB1_311:
	setp.ge.s64 	%p99, %rd632, %rd378;
	mov.u16 	%rs873, %rs355;
	mov.u64 	%rd619, %rd378;
	@%p99 bra 	$L__BB1_313;
	mov.u16 	%rs873, %rs886;
	mov.u64 	%rd619, %rd632;
$L__BB1_313:
	ld.shared.u8 	%rs364, [_ZN6thrust24THRUST_300001_SM_1000_NS8cuda_cub4core6detail5shmemE+72];
	ld.shared.u64 	%rd388, [_ZN6thrust24THRUST_300001_SM_1000_NS8cuda_cub4core6detail5shmemE+80];
	ld.shared.u8 	%rs368, [_ZN6thrust24THRUST_300001_SM_1000_NS8cuda_cub4core6detail5shmemE+88];
	ld.shared.u64 	%rd390, [_ZN6thrust24THRUST_300001_SM_1000_NS8cuda_cub4core6detail5shmemE+96];
	and.b16  	%rs516, %rs872, 255;
	setp.lt.u16 	%p100, %rs516, %rs364;
	mov.u16 	%rs874, %rs872;
	mov.u64 	%rd620, %rd618;
	@%p100 bra 	$L__BB1_316;
	setp.lt.u16 	%p101, %rs364, %rs516;
	mov.u16 	%rs874, %rs364;
	mov.u64 	%rd620, %rd388;
	@%p101 bra 	$L__BB1_316;
	setp.lt.s64 	%p102, %rd618, %rd388;
	selp.b16 	%rs874, %rs872, %rs364, %p102;
	min.s64 	%rd620, %rd618, %rd388;
$L__BB1_316:
	and.b16  	%rs519, %rs873, 255;
	setp.lt.u16 	%p103, %rs519, %rs368;
	mov.u16 	%rs875, %rs368;
	mov.u64 	%rd621, %rd390;
	@%p103 bra 	$L__BB1_319;
	setp.lt.u16 	%p104, %rs368, %rs519;
	mov.u16 	%rs875, %rs873;
	mov.u64 	%rd621, %rd619;
	@%p104 bra 	$L__BB1_319;
	setp.lt.s64 	%p105, %rd619, %rd390;
	selp.b64 	%rd621, %rd619, %rd390, %p105;
	selp.b16 	%rs875, %rs873, %rs368, %p105;
$L__BB1_319:
	ld.shared.u8 	%rs374, [_ZN6thrust24THRUST_300001_SM_1000_NS8cuda_cub4core6detail5shmemE+104];
	ld.shared.u64 	%rd398, [_ZN6thrust24THRUST_300001_SM_1000_NS8cuda_cub4core6detail5shmemE+112];
	ld.shared.u8 	%rs378, [_ZN6thrust24THRUST_300001_SM_1000_NS8cuda_cub4core6detail5shmemE+120];
	ld.shared.u64 	%rd400, [_ZN6thrust24THRUST_300001_SM_1000_NS8cuda_cub4core6detail5shmemE+128];
	and.b16  	%rs522, %rs874, 255;
	setp.lt.u16 	%p106, %rs522, %rs374;
	mov.u16 	%rs876, %rs874;
	mov.u64 	%rd622, %rd620;
	@%p106 bra 	$L__BB1_322;
	setp.lt.u16 	%p107, %rs374, %rs522;
	mov.u16 	%rs876, %rs374;
	mov.u64 	%rd622, %rd398;
	@%p107 bra 	$L__BB1_322;
	setp.lt.s64 	%p108, %rd620, %rd398;
	selp.b16 	%rs876, %rs874, %rs374, %p108;
	min.s64 	%rd622, %rd620, %rd398;
$L__BB1_322:
	and.b16  	%rs525, %rs875, 255;
	setp.lt.u16 	%p109, %rs525, %rs378;
	mov.u16 	%rs877, %rs378;
	mov.u64 	%rd623, %rd400;
	@%p109 bra 	$L__BB1_325;
	setp.lt.u16 	%p110, %rs378, %rs525;
	mov.u16 	%rs877, %rs875;
	mov.u64 	%rd623, %rd621;
	@%p110 bra 	$L__BB1_325;
	setp.lt.s64 	%p111, %rd621, %rd400;
	selp.b64 	%rd623, %rd621, %rd400, %p111;
	selp.b16 	%rs877, %rs875, %rs378, %p111;
$L__BB1_325:
	ld.shared.u8 	%rs384, [_ZN6thrust24THRUST_300001_SM_1000_NS8cuda_cub4core6detail5shmemE+136];
	ld.shared.u64 	%rd408, [_ZN6thrust24THRUST_300001_SM_1000_NS8cuda_cub4core6detail5shmemE+144];
	ld.shared.u8 	%rs388, [_ZN6thrust24THRUST_300001_SM_1000_NS8cuda_cub4core6detail5shmemE+152];
	ld.shared.u64 	%rd410, [_ZN6thrust24THRUST_300001_SM_1000_NS8cuda_cub4core6detail5shmemE+160];
	and.b16  	%rs528, %rs876, 255;
	setp.lt.u16 	%p112, %rs528, %rs384;
	mov.u16 	%rs878, %rs876;
	mov.u64 	%rd624, %rd622;
	@%p112 bra 	$L__BB1_328;
	setp.lt.u16 	%p113, %rs384, %rs528;
	mov.u16 	%rs878, %rs384;
	mov.u64 	%rd624, %rd408;
	@%p113 bra 	$L__BB1_328;
	setp.lt.s64 	%p114, %rd622, %rd408;
	selp.b16 	%rs878, %rs876, %rs384, %p114;
	min.s64 	%rd624, %rd622, %rd408;
$L__BB1_328:
	and.b16  	%rs531, %rs877, 255;
	setp.lt.u16 	%p115, %rs531, %rs388;
	mov.u16 	%rs879, %rs388;
	mov.u64 	%rd625, %rd410;
	@%p115 bra 	$L__BB1_331;
	setp.lt.u16 	%p116, %rs388, %rs531;
	mov.u16 	%rs879, %rs877;
	mov.u64 	%rd625, %rd623;
	@%p116 bra 	$L__BB1_331;
	setp.lt.s64 	%p117, %rd623, %rd410;
	selp.b64 	%rd625, %rd623, %rd410, %p117;
	selp.b16 	%rs879, %rs877, %rs388, %p117;
$L__BB1_331:
	ld.shared.u8 	%rs394, [_ZN6thrust24THRUST_300001_SM_1000_NS8cuda_cub4core6detail5shmemE+168];
	ld.shared.u64 	%rd418, [_ZN6thrust24THRUST_300001_SM_1000_NS8cuda_cub4core6detail5shmemE+176];
	ld.shared.u8 	%rs398, [_ZN6thrust24THRUST_300001_SM_1000_NS8cuda_cub4core6detail5shmemE+184];
	ld.shared.u64 	%rd420, [_ZN6thrust24THRUST_300001_SM_1000_NS8cuda_cub4core6detail5shmemE+192];
	and.b16  	%rs534, %rs878, 255;
	setp.lt.u16 	%p118, %rs534, %rs394;
	mov.u16 	%rs880, %rs878;
	mov.u64 	%rd626, %rd624;
	@%p118 bra 	$L__BB1_334;
	setp.lt.u16 	%p119, %rs394, %rs534;
	mov.u16 	%rs880, %rs394;
	mov.u64 	%rd626, %rd418;
	@%p119 bra 	$L__BB1_334;
	setp.lt.s64 	%p120, %rd624, %rd418;
	selp.b16 	%rs880, %rs878, %rs394, %p120;
	min.s64 	%rd626, %rd624, %rd418;
$L__BB1_334:
	and.b16  	%rs537, %rs879, 255;
	setp.lt.u16 	%p121, %rs537, %rs398;
	mov.u16 	%rs881, %rs398;
	mov.u64 	%rd627, %rd420;
	@%p121 bra 	$L__BB1_337;
	setp.lt.u16 	%p122, %rs398, %rs537;
	mov.u16 	%rs881, %rs879;
	mov.u64 	%rd627, %rd625;
	@%p122 bra 	$L__BB1_337;
	setp.lt.s64 	%p123, %rd625, %rd420;
	selp.b64 	%rd627, %rd625, %rd420, %p123;
	selp.b16 	%rs881, %rs879, %rs398, %p123;
$L__BB1_337:
	ld.shared.u8 	%rs404, [_ZN6thrust24THRUST_300001_SM_1000_NS8cuda_cub4core6detail5shmemE+200];
	ld.shared.u64 	%rd428, [_ZN6thrust24THRUST_300001_SM_1000_NS8cuda_cub4core6detail5shmemE+208];
	ld.shared.u8 	%rs408, [_ZN6thrust24THRUST_300001_SM_1000_NS8cuda_cub4core6detail5shmemE+216];
	ld.shared.u64 	%rd430, [_ZN6thrust24THRUST_300001_SM_1000_NS8cuda_cub4core6detail5shmemE+224];
	and.b16  	%rs540, %rs880, 255;
	setp.lt.u16 	%p124, %rs540, %rs404;
	mov.u16 	%rs882, %rs880;
	mov.u64 	%rd628, %rd626;
	@%p124 bra 	$L__BB1_340;
	setp.lt.u16 	%p125, %rs404, %rs540;
	mov.u16 	%rs882, %rs404;
	mov.u64 	%rd628, %rd428;
	@%p125 bra 	$L__BB1_340;
	setp.lt.s64 	%p126, %rd626, %rd428;
	selp.b16 	%rs882, %rs880, %rs404, %p126;
	min.s64 	%rd628, %rd626, %rd428;
$L__BB1_340:
	and.b16  	%rs543, %rs881, 255;
	setp.lt.u16 	%p127, %rs543, %rs408;
	mov.u16 	%rs883, %rs408;
	mov.u64 	%rd629, %rd430;
	@%p127 bra 	$L__BB1_343;
	setp.lt.u16 	%p128, %rs408, %rs543;
	mov.u16 	%rs883, %rs881;
	mov.u64 	%rd629, %rd627;
	@%p128 bra 	$L__BB1_343;
	setp.lt.s64 	%p129, %rd627, %rd430;
	selp.b64 	%rd629, %rd627, %rd430, %p129;
	selp.b16 	%rs883, %rs881, %rs408, %p129;
$L__BB1_343:
	ld.shared.u8 	%rs414, [_ZN6thrust24THRUST_300001_SM_1000_NS8cuda_cub4core6detail5shmemE+232];
	ld.shared.u64 	%rd438, [_ZN6thrust24THRUST_300001_SM_1000_NS8cuda_cub4core6detail5shmemE+240];
	ld.shared.u8 	%rs418, [_ZN6thrust24THRUST_300001_SM_1000_NS8cuda_cub4core6detail5shmemE+248];
	ld.shared.u64 	%rd440, [_ZN6thrust24THRUST_300001_SM_1000_NS8cuda_cub4core6detail5shmemE+256];
	and.b16  	%rs546, %rs882, 255;
	setp.lt.u16 	%p130, %rs546, %rs414;
	mov.u16 	%rs764, %rs882;
	mov.u64 	%rd505, %rd628;
	@%p130 bra 	$L__BB1_346;
	setp.lt.u16 	%p131, %rs414, %rs546;
	mov.u16 	%rs764, %rs414;
	mov.u64 	%rd505, %rd438;
	@%p131 bra 	$L__BB1_346;
	setp.lt.s64 	%p132, %rd628, %rd438;
	selp.b16 	%rs764, %rs882, %rs414, %p132;
	min.s64 	%rd505, %rd628, %rd438;
$L__BB1_346:
	and.b16  	%rs549, %rs883, 255;
	setp.lt.u16 	%p133, %rs549, %rs418;
	mov.u16 	%rs886, %rs418;
	mov.u64 	%rd632, %rd440;
	@%p133 bra 	$L__BB1_349;
	setp.lt.u16 	%p134, %rs418, %rs549;
	mov.u16 	%rs886, %rs883;
	mov.u64 	%rd632, %rd629;
	@%p134 bra 	$L__BB1_349;
	setp.lt.s64 	%p135, %rd629, %rd440;
	selp.b64 	%rd632, %rd629, %rd440, %p135;
	selp.b16 	%rs886, %rs883, %rs418, %p135;
$L__BB1_349:
	mov.u32 	%r720, %tid.x;
	setp.ne.s32 	%p339, %r720, 0;
	@%p339 bra 	$L__BB1_351;
	cvta.to.global.u64 	%rd476, %rd452;
	st.global.u8 	[%rd476], %rs764;
	st.global.u64 	[%rd476+8], %rd505;
	st.global.u8 	[%rd476+16], %rs886;
	st.global.u64 	[%rd476+24], %rd632;
$L__BB1_351:
	ret;

}
	// .globl	_ZN6thrust24THRUST_300001_SM_1000_NS8cuda_cub4core6detail13_kernel_agentINS1_8__reduce11ReduceAgentINS0_18transform_iteratorINS1_9__extrema12arg_minmax_fIhlN4cuda3std3__44lessIhEEE15duplicate_tupleENS0_12zip_iteratorINSC_5tupleIJNS0_10device_ptrIhEENS0_17counting_iteratorIlNS0_11use_defaultESM_SM_EEEEEEENSI_IJNSI_IJhlEEESQ_EEESR_EEPSR_SR_iSF_EEJSS_ST_iN3cub18CUB_300001_SM_100013GridEvenShareIiEENSW_9GridQueueIjEESF_EEEvDpT0_
.visible .entry _ZN6thrust24THRUST_300001_SM_1000_NS8cuda_cub4core6detail13_kernel_agentINS1_8__reduce11ReduceAgentINS0_18transform_iteratorINS1_9__extrema12arg_minmax_fIhlN4cuda3std3__44lessIhEEE15duplicate_tupleENS0_12zip_iteratorINSC_5tupleIJNS0_10device_ptrIhEENS0_17counting_iteratorIlNS0_11use_defaultESM_SM_EEEEEEENSI_IJNSI_IJhlEEESQ_EEESR_EEPSR_SR_iSF_EEJSS_ST_iN3cub18CUB_300001_SM_100013GridEvenShareIiEENSW_9GridQueueIjEESF_EEEvDpT0_(
	.param .align 8 .b8 _ZN6thrust24THRUST_300001_SM_1000_NS8cuda_cub4core6detail13_kernel_agentINS1_8__reduce11ReduceAgentINS0_18transform_iteratorINS1_9__extrema12arg_minmax_fIhlN4cuda3std3__44lessIhEEE15duplicate_tupleENS0_12zip_iteratorINSC_5tupleIJNS0_10device_ptrIhEENS0_17counting_iteratorIlNS0_11use_defaultESM_SM_EEEEEEENSI_IJNSI_IJhlEEESQ_EEESR_EEPSR_SR_iSF_EEJSS_ST_iN3cub18CUB_300001_SM_100013GridEvenShareIiEENSW_9GridQueueIjEESF_EEEvDpT0__param_0[24],
	.param .u64 .ptr .align 1 _ZN6thrust24THRUST_300001_SM_1000_NS8cuda_cub4core6detail13_kernel_agentINS1_8__reduce11ReduceAgentINS0_18transform_iteratorINS1_9__extrema12arg_minmax_fIhlN4cuda3std3__44lessIhEEE15duplicate_tupleENS0_12zip_iteratorINSC_5tupleIJNS0_10device_ptrIhEENS0_17counting_iteratorIlNS0_11use_defaultESM_SM_EEEEEEENSI_IJNSI_IJhlEEESQ_EEESR_EEPSR_SR_iSF_EEJSS_ST_iN3cub18CUB_300001_SM_100013GridEvenShareIiEENSW_9GridQueueIjEESF_EEEvDpT0__param_1,
	.param .u32 _ZN6thrust24THRUST_300001_SM_1000_NS8cuda_cub4core6detail13_kernel_agentINS1_8__reduce11ReduceAgentINS0_18transform_iteratorINS1_9__extrema12arg_minmax_fIhlN4cuda3std3__44lessIhEEE15duplicate_tupleENS0_12zip_iteratorINSC_5tupleIJNS0_10device_ptrIhEENS0_17counting_iteratorIlNS0_11use_defaultESM_SM_EEEEEEENSI_IJNSI_IJhlEEESQ_EEESR_EEPSR_SR_iSF_EEJSS_ST_iN3cub18CUB_300001_SM_100013GridEvenShareIiEENSW_9GridQueueIjEESF_EEEvDpT0__param_2,
	.param .align 4 .b8 _ZN6thrust24THRUST_300001_SM_1000_NS8cuda_cub4core6detail13_kernel_agentINS1_8__reduce11ReduceAgentINS0_18transform_iteratorINS1_9__extrema12arg_minmax_fIhlN4cuda3std3__44lessIhEEE15duplicate_tupleENS0_12zip_iteratorINSC_5tupleIJNS0_10device_ptrIhEENS0_17counting_iteratorIlNS0_11use_defaultESM_SM_EEEEEEENSI_IJNSI_IJhlEEESQ_EEESR_EEPSR_SR_iSF_EEJSS_ST_iN3cub18CUB_300001_SM_100013GridEvenShareIiEENSW_9GridQueueIjEESF_EEEvDpT0__param_3[40],
	.param .align 8 .b8 _ZN6thrust24THRUST_300001_SM_1000_NS8cuda_cub4core6detail13_kernel_agentINS1_8__reduce11ReduceAgentINS0_18transform_iteratorINS1_9__extrema12arg_minmax_fIhlN4cuda3std3__44lessIhEEE15duplicate_tupleENS0_12zip_iteratorINSC_5tupleIJNS0_10device_ptrIhEENS0_17counting_iteratorIlNS0_11use_defaultESM_SM_EEEEEEENSI_IJNSI_IJhlEEESQ_EEESR_EEPSR_SR_iSF_EEJSS_ST_iN3cub18CUB_300001_SM_100013GridEvenShareIiEENSW_9GridQueueIjEESF_EEEvDpT0__param_4[8],
	.param .align 1 .b8 _ZN6thrust24THRUST_300001_SM_1000_NS8cuda_cub4core6detail13_kernel_agentINS1_8__reduce11ReduceAgentINS0_18transform_iteratorINS1_9__extrema12arg_minmax_fIhlN4cuda3std3__44lessIhEEE15duplicate_tupleENS0_12zip_iteratorINSC_5tupleIJNS0_10device_ptrIhEENS0_17counting_iteratorIlNS0_11use_defaultESM_SM_EEEEEEENSI_IJNSI_IJhlEEESQ_EEESR_EEPSR_SR_iSF_EEJSS_ST_iN3cub18CUB_300001_SM_100013GridEvenShareIiEENSW_9GridQueueIjEESF_EEEvDpT0__param_5[1]
)
.maxntid 256
{
	.reg .pred 	%p<342>;
	.reg .b16 	%rs<888>;
	.reg .b32 	%r<770>;
	.reg .b64 	%rd<619>;

	ld.param.u64 	%rd434, [_ZN6thrust24THRUST_300001_SM_1000_NS8cuda_cub4core6detail13_kernel_agentINS1_8__reduce11ReduceAgentINS0_18transform_iteratorINS1_9__extrema12arg_minmax_fIhlN4cuda3std3__44lessIhEEE15duplicate_tupleENS0_12zip_iteratorINSC_5tupleIJNS0_10device_ptrIhEENS0_17counting_iteratorIlNS0_11use_defaultESM_SM_EEEEEEENSI_IJNSI_IJhlEEESQ_EEESR_EEPSR_SR_iSF_EEJSS_ST_iN3cub18CUB_300001_SM_100013GridEvenShareIiEENSW_9GridQueueIjEESF_EEEvDpT0__param_0+8];
	ld.param.u64 	%rd433, [_ZN6thrust24THRUST_300001_SM_1000_NS8cuda_cub4core6detail13_kernel_agentINS1_8__reduce11ReduceAgentINS0_18transform_iteratorINS1_9__extrema12arg_minmax_fIhlN4cuda3std3__44lessIhEEE15duplicate_tupleENS0_12zip_iteratorINSC_5tupleIJNS0_10device_ptrIhEENS0_17counting_iteratorIlNS0_11use_defaultESM_SM_EEEEEEENSI_IJNSI_IJhlEEESQ_EEESR_EEPSR_SR_iSF_EEJSS_ST_iN3cub18CUB_300001_SM_100013GridEvenShareIiEENSW_9GridQueueIjEESF_EEEvDpT0__param_0];
	ld.param.u64 	%rd436, [_ZN6thrust24THRUST_300001_SM_1000_NS8cuda_cub4core6detail13_kernel_agentINS1_8__reduce11ReduceAgentINS0_18transform_iteratorINS1_9__extrema12arg_minmax_fIhlN4cuda3std3__44lessIhEEE15duplicate_tupleENS0_12zip_iteratorINSC_5tupleIJNS0_10device_ptrIhEENS0_17counting_iteratorIlNS0_11use_defaultESM_SM_EEEEEEENSI_IJNSI_IJhlEEESQ_EEESR_EEPSR_SR_iSF_EEJSS_ST_iN3cub18CUB_300001_SM_100013GridEvenShareIiEENSW_9GridQueueIjEESF_EEEvDpT0__param_4];
	ld.param.u64 	%rd435, [_ZN6thrust24THRUST_300001_SM_1000_NS8cuda_cub4core6detail13_kernel_agentINS1_8__reduce11ReduceAgentINS0_18transform_iteratorINS1_9__extrema12arg_minmax_fIhlN4cuda3std3__44lessIhEEE15duplicate_tupleENS0_12zip_iteratorINSC_5tupleIJNS0_10device_ptrIhEENS0_17counting_iteratorIlNS0_11use_defaultESM_SM_EEEEEEENSI_IJNSI_IJhlEEESQ_EEESR_EEPSR_SR_iSF_EEJSS_ST_iN3cub18CUB_300001_SM_100013GridEvenShareIiEENSW_9GridQueueIjEESF_EEEvDpT0__param_1];
	ld.param.u32 	%r66, [_ZN6thrust24THRUST_300001_SM_1000_NS8cuda_cub4core6detail13_kernel_agentINS1_8__reduce11ReduceAgentINS0_18transform_iteratorINS1_9__extrema12arg_minmax_fIhlN4cuda3std3__44lessIhEEE15duplicate_tupleENS0_12zip_iteratorINSC_5tupleIJNS0_10device_ptrIhEENS0_17counting_iteratorIlNS0_11use_defaultESM_SM_EEEEEEENSI_IJNSI_IJhlEEESQ_EEESR_EEPSR_SR_iSF_EEJSS_ST_iN3cub18CUB_300001_SM_100013GridEvenShareIiEENSW_9GridQueueIjEESF_EEEvDpT0__param_2];
	cvta.to.global.u64 	%rd1, %rd436;
	cvta.to.global.u64 	%rd2, %rd433;
	mov.u32 	%r1, %ctaid.x;
	shl.b32 	%r2, %r1, 9;
	mov.u32 	%r77, %nctaid.x;
	shl.b32 	%r3, %r77, 9;
	add.s32 	%r78, %r2, 512;
	setp.le.s32 	%p1, %r78, %r66;
	@%p1 bra 	$L__BB2_216;
	sub.s32 	%r4, %r66, %r2;
	mov.u32 	%r5, %tid.x;
	setp.ge.s32 	%p138, %r5, %r4;
	mov.b16 	%rs756, 0;
	mov.b64 	%rd487, 0;
	mov.u32 	%r753, %r5;
	@%p138 bra 	$L__BB2_3;
	add.s32 	%r305, %r2, %r5;
	cvt.s64.s32 	%rd455, %r305;
	add.s64 	%rd456, %rd2, %rd455;
	add.s64 	%rd487, %rd434, %rd455;
	ld.global.u8 	%rs756, [%rd456];
	add.s32 	%r753, %r5, 256;
$L__BB2_3:
	setp.ge.s32 	%p139, %r753, %r4;
	mov.u64 	%rd486, %rd487;
	mov.u16 	%rs755, %rs756;
	@%p139 bra 	$L__BB2_40;
	not.b32 	%r306, %r753;
	add.s32 	%r307, %r66, %r306;
	sub.s32 	%r8, %r307, %r2;
	and.b32  	%r308, %r8, 768;
	setp.eq.s32 	%p140, %r308, 768;
	mov.u16 	%rs755, %rs756;
	mov.u64 	%rd486, %rd487;
	@%p140 bra 	$L__BB2_13;
	add.s32 	%r751, %r753, %r2;
	shr.u32 	%r309, %r8, 8;
	add.s32 	%r310, %r309, 1;
	and.b32  	%r311, %r310, 3;
	neg.s32 	%r750, %r311;
	mov.u16 	%rs755, %rs756;
	mov.u64 	%rd486, %rd487;
$L__BB2_6:
	.pragma "nounroll";
	mov.u64 	%rd7, %rd487;
	mov.u16 	%rs4, %rs756;
	mov.u64 	%rd6, %rd486;
	mov.u16 	%rs3, %rs755;
	cvt.s64.s32 	%rd458, %r751;
	add.s64 	%rd8, %rd434, %rd458;
	add.s64 	%rd459, %rd2, %rd458;
	ld.global.u8 	%rs5, [%rd459];
	and.b16  	%rs554, %rs3, 255;
	setp.lt.u16 	%p141, %rs554, %rs5;
	@%p141 bra 	$L__BB2_9;
	setp.lt.u16 	%p142, %rs5, %rs554;
	mov.u64 	%rd486, %rd8;
	mov.u16 	%rs755, %rs5;
	@%p142 bra 	$L__BB2_9;
	setp.lt.s64 	%p143, %rd6, %rd8;
	min.s64 	%rd486, %rd6, %rd8;
	selp.b16 	%rs755, %rs3, %rs5, %p143;
$L__BB2_9:
	and.b16  	%rs556, %rs4, 255;
	setp.lt.u16 	%p144, %rs556, %rs5;
	mov.u16 	%rs756, %rs5;
	mov.u64 	%rd487, %rd8;
	@%p144 bra 	$L__BB2_12;
	setp.lt.u16 	%p145, %rs5, %rs556;
	mov.u16 	%rs756, %rs4;
	mov.u64 	%rd487, %rd7;
	@%p145 bra 	$L__BB2_12;
	setp.lt.s64 	%p146, %rd7, %rd8;
	selp.b16 	%rs756, %rs4, %rs5, %p146;
	min.s64 	%rd487, %rd7, %rd8;
$L__BB2_12:
	add.s32 	%r753, %r753, 256;
	add.s32 	%r751, %r751, 256;
	add.s32 	%r750, %r750, 1;
	setp.ne.s32 	%p147, %r750, 0;
	@%p147 bra 	$L__BB2_6;
$L__BB2_13:
	setp.lt.u32 	%p148, %r8, 768;
	@%p148 bra 	$L__BB2_40;
	add.s32 	%r754, %r753, %r2;
	add.s32 	%r757, %r754, 256;
	add.s32 	%r756, %r754, 512;
	add.s32 	%r755, %r754, 768;
$L__BB2_15:
	cvt.s64.s32 	%rd460, %r757;
	add.s64 	%rd19, %rd434, %rd460;
	cvt.s64.s32 	%rd461, %r756;
	add.s64 	%rd20, %rd434, %rd461;
	cvt.s64.s32 	%rd462, %r755;
	add.s64 	%rd21, %rd434, %rd462;
	cvt.s64.s32 	%rd463, %r754;
	cvta.to.global.u64 	%rd464, %rd433;
	add.s64 	%rd465, %rd464, %rd463;
	add.s64 	%rd22, %rd465, 512;
	add.s64 	%rd23, %rd434, %rd463;
	ld.global.u8 	%rs16, [%rd465];
	and.b16  	%rs558, %rs755, 255;
	setp.lt.u16 	%p149, %rs558, %rs16;
	mov.u64 	%rd480, %rd486;
	mov.u16 	%rs749, %rs755;
	@%p149 bra 	$L__BB2_18;
	and.b16  	%rs559, %rs755, 255;
	setp.lt.u16 	%p150, %rs16, %rs559;
	mov.u64 	%rd480, %rd23;
	mov.u16 	%rs749, %rs16;
	@%p150 bra 	$L__BB2_18;
	setp.lt.s64 	%p151, %rd486, %rd23;
	min.s64 	%rd480, %rd486, %rd23;
	selp.b16 	%rs749, %rs755, %rs16, %p151;
$L__BB2_18:
	and.b16  	%rs560, %rs756, 255;
	setp.lt.u16 	%p152, %rs560, %rs16;
	mov.u16 	%rs750, %rs16;
	mov.u64 	%rd481, %rd23;
	@%p152 bra 	$L__BB2_21;
	and.b16  	%rs561, %rs756, 255;
	setp.lt.u16 	%p153, %rs16, %rs561;
	mov.u16 	%rs750, %rs756;
	mov.u64 	%rd481, %rd487;
	@%p153 bra 	$L__BB2_21;
	setp.lt.s64 	%p154, %rd487, %rd23;
	selp.b16 	%rs750, %rs756, %rs16, %p154;
	min.s64 	%rd481, %rd487, %rd23;
$L__BB2_21:
	ld.global.u8 	%rs21, [%rd22+-256];
	and.b16  	%rs562, %rs749, 255;
	setp.lt.u16 	%p155, %rs562, %rs21;
	mov.u64 	%rd482, %rd480;
	mov.u16 	%rs751, %rs749;
	@%p155 bra 	$L__BB2_24;
	setp.lt.u16 	%p156, %rs21, %rs562;
	mov.u64 	%rd482, %rd19;
	mov.u16 	%rs751, %rs21;
	@%p156 bra 	$L__BB2_24;
	setp.lt.s64 	%p157, %rd480, %rd19;
	min.s64 	%rd482, %rd480, %rd19;
	selp.b16 	%rs751, %rs749, %rs21, %p157;
$L__BB2_24:
	and.b16  	%rs564, %rs750, 255;
	setp.lt.u16 	%p158, %rs564, %rs21;
	mov.u16 	%rs752, %rs21;
	mov.u64 	%rd483, %rd19;
	@%p158 bra 	$L__BB2_27;
	setp.lt.u16 	%p159, %rs21, %rs564;
	mov.u16 	%rs752, %rs750;
	mov.u64 	%rd483, %rd481;
	@%p159 bra 	$L__BB2_27;
	setp.lt.s64 	%p160, %rd481, %rd19;
	selp.b16 	%rs752, %rs750, %rs21, %p160;
	min.s64 	%rd483, %rd481, %rd19;
$L__BB2_27:
	ld.global.u8 	%rs26, [%rd22];
	and.b16  	%rs566, %rs751, 255;
	setp.lt.u16 	%p161, %rs566, %rs26;
	mov.u64 	%rd484, %rd482;
	mov.u16 	%rs753, %rs751;
	@%p161 bra 	$L__BB2_30;
	setp.lt.u16 	%p162, %rs26, %rs566;
	mov.u64 	%rd484, %rd20;
	mov.u16 	%rs753, %rs26;
	@%p162 bra 	$L__BB2_30;
	setp.lt.s64 	%p163, %rd482, %rd20;
	min.s64 	%rd484, %rd482, %rd20;
	selp.b16 	%rs753, %rs751, %rs26, %p163;
$L__BB2_30:
	and.b16  	%rs568, %rs752, 255;
	setp.lt.u16 	%p164, %rs568, %rs26;
	mov.u16 	%rs754, %rs26;
	mov.u64 	%rd485, %rd20;
	@%p164 bra 	$L__BB2_33;
	setp.lt.u16 	%p165, %rs26, %rs568;
	mov.u16 	%rs754, %rs752;
	mov.u64 	%rd485, %rd483;
	@%p165 bra 	$L__BB2_33;
	setp.lt.s64 	%p166, %rd483, %rd20;
	selp.b16 	%rs754, %rs752, %rs26, %p166;
	min.s64 	%rd485, %rd483, %rd20;
$L__BB2_33:
	ld.global.u8 	%rs31, [%rd22+256];
	and.b16  	%rs570, %rs753, 255;
	setp.lt.u16 	%p167, %rs570, %rs31;
	mov.u64 	%rd486, %rd484;
	mov.u16 	%rs755, %rs753;
	@%p167 bra 	$L__BB2_36;
	setp.lt.u16 	%p168, %rs31, %rs570;
	mov.u64 	%rd486, %rd21;
	mov.u16 	%rs755, %rs31;
	@%p168 bra 	$L__BB2_36;
	setp.lt.s64 	%p169, %rd484, %rd21;
	min.s64 	%rd486, %rd484, %rd21;
	selp.b16 	%rs755, %rs753, %rs31, %p169;
$L__BB2_36:
	and.b16  	%rs572, %rs754, 255;
	setp.lt.u16 	%p170, %rs572, %rs31;
	mov.u16 	%rs756, %rs31;
	mov.u64 	%rd487, %rd21;
	@%p170 bra 	$L__BB2_39;
	setp.lt.u16 	%p171, %rs31, %rs572;
	mov.u16 	%rs756, %rs754;
	mov.u64 	%rd487, %rd485;
	@%p171 bra 	$L__BB2_39;
	setp.lt.s64 	%p172, %rd485, %rd21;
	selp.b16 	%rs756, %rs754, %rs31, %p172;
	min.s64 	%rd487, %rd485, %rd21;
$L__BB2_39:
	add.s32 	%r753, %r753, 1024;
	add.s32 	%r757, %r757, 1024;
	add.s32 	%r756, %r756, 1024;
	add.s32 	%r755, %r755, 1024;
	add.s32 	%r754, %r754, 1024;
	setp.lt.s32 	%p173, %r753, %r4;
	@%p173 bra 	$L__BB2_15;
$L__BB2_40:
	setp.lt.s32 	%p174, %r4, 256;
	@%p174 bra 	$L__BB2_122;
	// begin inline asm
	mov.u32 %r534, %laneid;
	// end inline asm
	cvt.u32.u16 	%r575, %rs755;
	and.b32  	%r536, %r575, 255;
	cvt.u32.u16 	%r576, %rs756;
	and.b32  	%r556, %r576, 255;
	mov.b32 	%r572, 1;
	mov.b32 	%r573, 31;
	mov.b32 	%r574, -1;
	// begin inline asm
	shfl.sync.down.b32 %r535, %r536, %r572, %r573, %r574;
	// end inline asm
	// begin inline asm
	shfl.sync.down.b32 %r540, %r541, %r572, %r573, %r574;
	// end inline asm
	mov.b64 	{%r546, %r551}, %rd486;
	// begin inline asm
	shfl.sync.down.b32 %r545, %r546, %r572, %r573, %r574;
	// end inline asm
	// begin inline asm
	shfl.sync.down.b32 %r550, %r551, %r572, %r573, %r574;
	// end inline asm
	mov.b64 	%rd42, {%r545, %r550};
	// begin inline asm
	shfl.sync.down.b32 %r555, %r556, %r572, %r573, %r574;
	// end inline asm
	// begin inline asm
	shfl.sync.down.b32 %r560, %r561, %r572, %r573, %r574;
	// end inline asm
	mov.b64 	{%r566, %r571}, %rd487;
	// begin inline asm
	shfl.sync.down.b32 %r565, %r566, %r572, %r573, %r574;
	// end inline asm
	// begin inline asm
	shfl.sync.down.b32 %r570, %r571, %r572, %r573, %r574;
	// end inline asm
	mov.b64 	%rd43, {%r565, %r570};
	cvt.u16.u32 	%rs38, %r535;
	cvt.u16.u32 	%rs39, %r555;
	setp.gt.s32 	%p262, %r534, 30;
	mov.u64 	%rd491, %rd487;
	mov.u16 	%rs760, %rs756;
	mov.u64 	%rd495, %rd486;
	mov.u16 	%rs764, %rs755;
	@%p262 bra 	$L__BB2_48;
	and.b16  	%rs656, %rs38, 255;
	and.b16  	%rs657, %rs755, 255;
	setp.lt.u16 	%p263, %rs657, %rs656;
	mov.u64 	%rd495, %rd486;
	mov.u16 	%rs764, %rs755;
	@%p263 bra 	$L__BB2_45;
	setp.gt.u16 	%p264, %rs657, %rs656;
	mov.u64 	%rd495, %rd42;
	mov.u16 	%rs764, %rs38;
	@%p264 bra 	$L__BB2_45;
	setp.lt.s64 	%p265, %rd486, %rd42;
	min.s64 	%rd495, %rd486, %rd42;
	selp.b16 	%rs764, %rs755, %rs38, %p265;
$L__BB2_45:
	and.b16  	%rs660, %rs39, 255;
	and.b16  	%rs661, %rs756, 255;
	setp.lt.u16 	%p266, %rs661, %rs660;
	mov.u64 	%rd491, %rd43;
	mov.u16 	%rs760, %rs39;
	@%p266 bra 	$L__BB2_48;
	setp.gt.u16 	%p267, %rs661, %rs660;
	mov.u64 	%rd491, %rd487;
	mov.u16 	%rs760, %rs756;
	@%p267 bra 	$L__BB2_48;
	setp.lt.s64 	%p268, %rd487, %rd43;
	selp.b16 	%rs760, %rs756, %rs39, %p268;
	min.s64 	%rd491, %rd487, %rd43;
$L__BB2_48:
	cvt.u32.u16 	%r617, %rs764;
	and.b32  	%r578, %r617, 255;
	cvt.u32.u16 	%r618, %rs760;
	and.b32  	%r598, %r618, 255;
	mov.b32 	%r614, 2;
	mov.b32 	%r615, 31;
	mov.b32 	%r616, -1;
	// begin inline asm
	shfl.sync.down.b32 %r577, %r578, %r614, %r615, %r616;
	// end inline asm
	// begin inline asm
	shfl.sync.down.b32 %r582, %r583, %r614, %r615, %r616;
	// end inline asm
	mov.b64 	{%r588, %r593}, %rd495;
	// begin inline asm
	shfl.sync.down.b32 %r587, %r588, %r614, %r615, %r616;
	// end inline asm
	// begin inline asm
	shfl.sync.down.b32 %r592, %r593, %r614, %r615, %r616;
	// end inline asm
	mov.b64 	%rd49, {%r587, %r592};
	// begin inline asm
	shfl.sync.down.b32 %r597, %r598, %r614, %r615, %r616;
	// end inline asm
	// begin inline asm
	shfl.sync.down.b32 %r602, %r603, %r614, %r615, %r616;
	// end inline asm
	mov.b64 	{%r608, %r613}, %rd491;
	// begin inline asm
	shfl.sync.down.b32 %r607, %r608, %r614, %r615, %r616;
	// end inline asm
	// begin inline asm
	shfl.sync.down.b32 %r612, %r613, %r614, %r615, %r616;
	// end inline asm
	mov.b64 	%rd50, {%r607, %r612};
	cvt.u16.u32 	%rs45, %r577;
	cvt.u16.u32 	%rs46, %r597;
	setp.gt.s32 	%p269, %r534, 29;
	mov.u64 	%rd494, %rd491;
	mov.u16 	%rs763, %rs760;
	@%p269 bra 	$L__BB2_55;
	and.b16  	%rs664, %rs45, 255;
	and.b16  	%rs665, %rs764, 255;
	setp.lt.u16 	%p270, %rs665, %rs664;
	mov.u64 	%rd493, %rd495;
	mov.u16 	%rs762, %rs764;
	@%p270 bra 	$L__BB2_52;
	setp.gt.u16 	%p271, %rs665, %rs664;
	mov.u64 	%rd493, %rd49;
	mov.u16 	%rs762, %rs45;
	@%p271 bra 	$L__BB2_52;
	setp.lt.s64 	%p272, %rd495, %rd49;
	min.s64 	%rd493, %rd495, %rd49;
	selp.b16 	%rs762, %rs764, %rs45, %p272;
$L__BB2_52:
	and.b16  	%rs668, %rs46, 255;
	and.b16  	%rs669, %rs760, 255;
	setp.lt.u16 	%p273, %rs669, %rs668;
	mov.u64 	%rd494, %rd50;
	mov.u16 	%rs763, %rs46;
	mov.u64 	%rd495, %rd493;
	mov.u16 	%rs764, %rs762;
	@%p273 bra 	$L__BB2_55;
	setp.gt.u16 	%p274, %rs669, %rs668;
	mov.u64 	%rd494, %rd491;
	mov.u16 	%rs763, %rs760;
	mov.u64 	%rd495, %rd493;
	mov.u16 	%rs764, %rs762;
	@%p274 bra 	$L__BB2_55;
	setp.lt.s64 	%p275, %rd491, %rd50;
	selp.b16 	%rs763, %rs760, %rs46, %p275;
	min.s64 	%rd494, %rd491, %rd50;
	mov.u64 	%rd495, %rd493;
	mov.u16 	%rs764, %rs762;
$L__BB2_55:
	cvt.u32.u16 	%r659, %rs764;
	and.b32  	%r620, %r659, 255;
	cvt.u32.u16 	%r660, %rs763;
	and.b32  	%r640, %r660, 255;
	mov.b32 	%r656, 4;
	mov.b32 	%r657, 31;
	mov.b32 	%r658, -1;
	// begin inline asm
	shfl.sync.down.b32 %r619, %r620, %r656, %r657, %r658;
	// end inline asm
	// begin inline asm
	shfl.sync.down.b32 %r624, %r625, %r656, %r657, %r658;
	// end inline asm
	mov.b64 	{%r630, %r635}, %rd495;
	// begin inline asm
	shfl.sync.down.b32 %r629, %r630, %r656, %r657, %r658;
	// end inline asm
	// begin inline asm
	shfl.sync.down.b32 %r634, %r635, %r656, %r657, %r658;
	// end inline asm
	mov.b64 	%rd56, {%r629, %r634};
	// begin inline asm
	shfl.sync.down.b32 %r639, %r640, %r656, %r657, %r658;
	// end inline asm
	// begin inline asm
	shfl.sync.down.b32 %r644, %r645, %r656, %r657, %r658;
	// end inline asm
	mov.b64 	{%r650, %r655}, %rd494;
	// begin inline asm
	shfl.sync.down.b32 %r649, %r650, %r656, %r657, %r658;
	// end inline asm
	// begin inline asm
	shfl.sync.down.b32 %r654, %r655, %r656, %r657, %r658;
	// end inline asm
	mov.b64 	%rd57, {%r649, %r654};
	cvt.u16.u32 	%rs52, %r619;
	cvt.u16.u32 	%rs53, %r639;
	setp.gt.s32 	%p276, %r534, 27;
	mov.u64 	%rd497, %rd494;
	mov.u16 	%rs766, %rs763;
	@%p276 bra 	$L__BB2_62;
	and.b16  	%rs672, %rs52, 255;
	and.b16  	%rs673, %rs764, 255;
	setp.lt.u16 	%p277, %rs673, %rs672;
	mov.u64 	%rd496, %rd495;
	mov.u16 	%rs765, %rs764;
	@%p277 bra 	$L__BB2_59;
	setp.gt.u16 	%p278, %rs673, %rs672;
	mov.u64 	%rd496, %rd56;
	mov.u16 	%rs765, %rs52;
	@%p278 bra 	$L__BB2_59;
	setp.lt.s64 	%p279, %rd495, %rd56;
	min.s64 	%rd496, %rd495, %rd56;
	selp.b16 	%rs765, %rs764, %rs52, %p279;
$L__BB2_59:
	and.b16  	%rs676, %rs53, 255;
	and.b16  	%rs677, %rs763, 255;
	setp.lt.u16 	%p280, %rs677, %rs676;
	mov.u64 	%rd497, %rd57;
	mov.u16 	%rs766, %rs53;
	mov.u64 	%rd495, %rd496;
	mov.u16 	%rs764, %rs765;
	@%p280 bra 	$L__BB2_62;
	setp.gt.u16 	%p281, %rs677, %rs676;
	mov.u64 	%rd497, %rd494;
	mov.u16 	%rs766, %rs763;
	mov.u64 	%rd495, %rd496;
	mov.u16 	%rs764, %rs765;
	@%p281 bra 	$L__BB2_62;
	setp.lt.s64 	%p282, %rd494, %rd57;
	selp.b16 	%rs766, %rs763, %rs53, %p282;
	min.s64 	%rd497, %rd494, %rd57;
	mov.u64 	%rd495, %rd496;
	mov.u16 	%rs764, %rs765;
$L__BB2_62:
	cvt.u32.u16 	%r701, %rs764;
	and.b32  	%r662, %r701, 255;
	cvt.u32.u16 	%r702, %rs766;
	and.b32  	%r682, %r702, 255;
	mov.b32 	%r698, 8;
	mov.b32 	%r699, 31;
	mov.b32 	%r700, -1;
	// begin inline asm
	shfl.sync.down.b32 %r661, %r662, %r698, %r699, %r700;
	// end inline asm
	// begin inline asm
	shfl.sync.down.b32 %r666, %r667, %r698, %r699, %r700;
	// end inline asm
	mov.b64 	{%r672, %r677}, %rd495;
	// begin inline asm
	shfl.sync.down.b32 %r671, %r672, %r698, %r699, %r700;
	// end inline asm
	// begin inline asm
	shfl.sync.down.b32 %r676, %r677, %r698, %r699, %r700;
	// end inline asm
	mov.b64 	%rd63, {%r671, %r676};
	// begin inline asm
	shfl.sync.down.b32 %r681, %r682, %r698, %r699, %r700;
	// end inline asm
	// begin inline asm
	shfl.sync.down.b32 %r686, %r687, %r698, %r699, %r700;
	// end inline asm
	mov.b64 	{%r692, %r697}, %rd497;
	// begin inline asm
	shfl.sync.down.b32 %r691, %r692, %r698, %r699, %r700;
	// end inline asm
	// begin inline asm
	shfl.sync.down.b32 %r696, %r697, %r698, %r699, %r700;
	// end inline asm
	mov.b64 	%rd64, {%r691, %r696};
	cvt.u16.u32 	%rs59, %r661;
	cvt.u16.u32 	%rs60, %r681;
	setp.gt.s32 	%p283, %r534, 23;
	mov.u64 	%rd500, %rd497;
	mov.u16 	%rs769, %rs766;
	@%p283 bra 	$L__BB2_69;
	and.b16  	%rs680, %rs59, 255;
	and.b16  	%rs681, %rs764, 255;
	setp.lt.u16 	%p284, %rs681, %rs680;
	mov.u64 	%rd499, %rd495;
	mov.u16 	%rs768, %rs764;
	@%p284 bra 	$L__BB2_66;
	setp.gt.u16 	%p285, %rs681, %rs680;
	mov.u64 	%rd499, %rd63;
	mov.u16 	%rs768, %rs59;
	@%p285 bra 	$L__BB2_66;
	setp.lt.s64 	%p286, %rd495, %rd63;
	min.s64 	%rd499, %rd495, %rd63;
	selp.b16 	%rs768, %rs764, %rs59, %p286;
$L__BB2_66:
	and.b16  	%rs684, %rs60, 255;
	and.b16  	%rs685, %rs766, 255;
	setp.lt.u16 	%p287, %rs685, %rs684;
	mov.u64 	%rd500, %rd64;
	mov.u16 	%rs769, %rs60;
	mov.u64 	%rd495, %rd499;
	mov.u16 	%rs764, %rs768;
	@%p287 bra 	$L__BB2_69;
	setp.gt.u16 	%p288, %rs685, %rs684;
	mov.u64 	%rd500, %rd497;
	mov.u16 	%rs769, %rs766;
	mov.u64 	%rd495, %rd499;
	mov.u16 	%rs764, %rs768;
	@%p288 bra 	$L__BB2_69;
	setp.lt.s64 	%p289, %rd497, %rd64;
	selp.b16 	%rs769, %rs766, %rs60, %p289;
	min.s64 	%rd500, %rd497, %rd64;
	mov.u64 	%rd495, %rd499;
	mov.u16 	%rs764, %rs768;
$L__BB2_69:
	cvt.u32.u16 	%r743, %rs764;
	and.b32  	%r704, %r743, 255;
	cvt.u32.u16 	%r744, %rs769;
	and.b32  	%r724, %r744, 255;
	mov.b32 	%r740, 16;
	mov.b32 	%r741, 31;
	mov.b32 	%r742, -1;
	// begin inline asm
	shfl.sync.down.b32 %r703, %r704, %r740, %r741, %r742;
	// end inline asm
	// begin inline asm
	shfl.sync.down.b32 %r708, %r709, %r740, %r741, %r742;
	// end inline asm
	mov.b64 	{%r714, %r719}, %rd495;
	// begin inline asm
	shfl.sync.down.b32 %r713, %r714, %r740, %r741, %r742;
	// end inline asm
	// begin inline asm
	shfl.sync.down.b32 %r718, %r719, %r740, %r741, %r742;
	// end inline asm
	mov.b64 	%rd70, {%r713, %r718};
	// begin inline asm
	shfl.sync.down.b32 %r723, %r724, %r740, %r741, %r742;
	// end inline asm
	// begin inline asm
	shfl.sync.down.b32 %r728, %r729, %r740, %r741, %r742;
	// end inline asm
	mov.b64 	{%r734, %r739}, %rd500;
	// begin inline asm
	shfl.sync.down.b32 %r733, %r734, %r740, %r741, %r742;
	// end inline asm
	// begin inline asm
	shfl.sync.down.b32 %r738, %r739, %r740, %r741, %r742;
	// end inline asm
	mov.b64 	%rd71, {%r733, %r738};
	cvt.u16.u32 	%rs66, %r703;
	cvt.u16.u32 	%rs67, %r723;
	setp.gt.s32 	%p290, %r534, 15;
	mov.u16 	%rs886, %rs769;
	mov.u64 	%rd617, %rd500;
	@%p290 bra 	$L__BB2_76;
	and.b16  	%rs688, %rs66, 255;
	and.b16  	%rs689, %rs764, 255;
	setp.lt.u16 	%p291, %rs689, %rs688;
	mov.u16 	%rs771, %rs764;
	mov.u64 	%rd502, %rd495;
	@%p291 bra 	$L__BB2_73;
	setp.gt.u16 	%p292, %rs689, %rs688;
	mov.u16 	%rs771, %rs66;
	mov.u64 	%rd502, %rd70;
	@%p292 bra 	$L__BB2_73;
	setp.lt.s64 	%p293, %rd495, %rd70;
	selp.b16 	%rs771, %rs764, %rs66, %p293;
	min.s64 	%rd502, %rd495, %rd70;
$L__BB2_73:
	and.b16  	%rs692, %rs67, 255;
	and.b16  	%rs693, %rs769, 255;
	setp.lt.u16 	%p294, %rs693, %rs692;
	mov.u16 	%rs764, %rs771;
	mov.u64 	%rd495, %rd502;
	mov.u16 	%rs886, %rs67;
	mov.u64 	%rd617, %rd71;
	@%p294 bra 	$L__BB2_76;
	setp.gt.u16 	%p295, %rs693, %rs692;
	mov.u16 	%rs764, %rs771;
	mov.u64 	%rd495, %rd502;
	mov.u16 	%rs886, %rs769;
	mov.u64 	%rd617, %rd500;
	@%p295 bra 	$L__BB2_76;
	setp.lt.s64 	%p296, %rd500, %rd71;
	selp.b16 	%rs886, %rs769, %rs67, %p296;
	min.s64 	%rd617, %rd500, %rd71;
	mov.u16 	%rs764, %rs771;
	mov.u64 	%rd495, %rd502;
$L__BB2_76:
	setp.ne.s32 	%p297, %r534, 0;
	@%p297 bra 	$L__BB2_78;
	and.b32  	%r745, %r5, 992;
	mov.u32 	%r746, _ZN6thrust24THRUST_300001_SM_1000_NS8cuda_cub4core6detail5shmemE;
	add.s32 	%r747, %r746, %r745;
	st.shared.u8 	[%r747+8], %rs764;
	st.shared.u64 	[%r747+16], %rd495;
	st.shared.u8 	[%r747+24], %rs886;
	st.shared.u64 	[%r747+32], %rd617;
$L__BB2_78:
	bar.sync 	0;
	setp.ne.s32 	%p298, %r5, 0;
	@%p298 bra 	$L__BB2_353;
	ld.shared.u8 	%rs73, [_ZN6thrust24THRUST_300001_SM_1000_NS8cuda_cub4core6detail5shmemE+40];
	ld.shared.u64 	%rd77, [_ZN6thrust24THRUST_300001_SM_1000_NS8cuda_cub4core6detail5shmemE+48];
	ld.shared.u8 	%rs74, [_ZN6thrust24THRUST_300001_SM_1000_NS8cuda_cub4core6detail5shmemE+56];
	ld.shared.u64 	%rd78, [_ZN6thrust24THRUST_300001_SM_1000_NS8cuda_cub4core6detail5shmemE+64];
	and.b16  	%rs696, %rs764, 255;
	setp.lt.u16 	%p299, %rs696, %rs73;
	mov.u16 	%rs774, %rs764;
	mov.u64 	%rd505, %rd495;
	@%p299 bra 	$L__BB2_82;
	setp.lt.u16 	%p300, %rs73, %rs696;
	mov.u16 	%rs774, %rs73;
	mov.u64 	%rd505, %rd77;
	@%p300 bra 	$L__BB2_82;
	setp.lt.s64 	%p301, %rd495, %rd77;
	selp.b16 	%rs774, %rs764, %rs73, %p301;
	min.s64 	%rd505, %rd495, %rd77;
$L__BB2_82:
	and.b16  	%rs699, %rs886, 255;
	setp.lt.u16 	%p302, %rs699, %rs74;
	mov.u16 	%rs775, %rs74;
	mov.u64 	%rd506, %rd78;
	@%p302 bra 	$L__BB2_86;
	setp.ge.u16 	%p303, %rs74, %rs699;
	mov.u16 	%rs775, %rs886;
	mov.u64 	%rd506, %rd617;
	@%p303 bra 	$L__BB2_84;
	bra.uni 	$L__BB2_86;
$L__BB2_84:
	setp.ge.s64 	%p304, %rd617, %rd78;
	mov.u16 	%rs775, %rs74;
	mov.u64 	%rd506, %rd78;
	@%p304 bra 	$L__BB2_86;
	mov.u16 	%rs775, %rs886;
	mov.u64 	%rd506, %rd617;
$L__BB2_86:
	ld.shared.u8 	%rs83, [_ZN6thrust24THRUST_300001_SM_1000_NS8cuda_cub4core6detail5shmemE+72];
	ld.shared.u64 	%rd88, [_ZN6thrust24THRUST_300001_SM_1000_NS8cuda_cub4core6detail5shmemE+80];
	ld.shared.u8 	%rs87, [_ZN6thrust24THRUST_300001_SM_1000_NS8cuda_cub4core6detail5shmemE+88];
	ld.shared.u64 	%rd90, [_ZN6thrust24THRUST_300001_SM_1000_NS8cuda_cub4core6detail5shmemE+96];
	and.b16  	%rs702, %rs774, 255;
	setp.lt.u16 	%p305, %rs702, %rs83;
	mov.u16 	%rs776, %rs774;
	mov.u64 	%rd507, %rd505;
	@%p305 bra 	$L__BB2_89;
	setp.lt.u16 	%p306, %rs83, %rs702;
	mov.u16 	%rs776, %rs83;
	mov.u64 	%rd507, %rd88;
	@%p306 bra 	$L__BB2_89;
	setp.lt.s64 	%p307, %rd505, %rd88;
	selp.b16 	%rs776, %rs774, %rs83, %p307;
	min.s64 	%rd507, %rd505, %rd88;
$L__BB2_89:
	and.b16  	%rs705, %rs775, 255;
	setp.lt.u16 	%p308, %rs705, %rs87;
	mov.u16 	%rs777, %rs87;
	mov.u64 	%rd508, %rd90;
	@%p308 bra 	$L__BB2_92;
	setp.lt.u16 	%p309, %rs87, %rs705;
	mov.u16 	%rs777, %rs775;
	mov.u64 	%rd508, %rd506;
	@%p309 bra 	$L__BB2_92;
	setp.lt.s64 	%p310, %rd506, %rd90;
	selp.b64 	%rd508, %rd506, %rd90, %p310;
	selp.b16 	%rs777, %rs775, %rs87, %p310;
$L__BB2_92:
	ld.shared.u8 	%rs93, [_ZN6thrust24THRUST_300001_SM_1000_NS8cuda_cub4core6detail5shmemE+104];
	ld.shared.u64 	%rd98, [_ZN6thrust24THRUST_300001_SM_1000_NS8cuda_cub4core6detail5shmemE+112];
	ld.shared.u8 	%rs97, [_ZN6thrust24THRUST_300001_SM_1000_NS8cuda_cub4core6detail5shmemE+120];
	ld.shared.u64 	%rd100, [_ZN6thrust24THRUST_300001_SM_1000_NS8cuda_cub4core6detail5shmemE+128];
	and.b16  	%rs708, %rs776, 255;
	setp.lt.u16 	%p311, %rs708, %rs93;
	mov.u16 	%rs778, %rs776;
	mov.u64 	%rd509, %rd507;
	@%p311 bra 	$L__BB2_95;
	setp.lt.u16 	%p312, %rs93, %rs708;
	mov.u16 	%rs778, %rs93;
	mov.u64 	%rd509, %rd98;
	@%p312 bra 	$L__BB2_95;
	setp.lt.s64 	%p313, %rd507, %rd98;
	selp.b16 	%rs778, %rs776, %rs93, %p313;
	min.s64 	%rd509, %rd507, %rd98;
$L__BB2_95:
	and.b16  	%rs711, %rs777, 255;
	setp.lt.u16 	%p314, %rs711, %rs97;
	mov.u16 	%rs779, %rs97;
	mov.u64 	%rd510, %rd100;
	@%p314 bra 	$L__BB2_98;
	setp.lt.u16 	%p315, %rs97, %rs711;
	mov.u16 	%rs779, %rs777;
	mov.u64 	%rd510, %rd508;
	@%p315 bra 	$L__BB2_98;
	setp.lt.s64 	%p316, %rd508, %rd100;
	selp.b64 	%rd510, %rd508, %rd100, %p316;
	selp.b16 	%rs779, %rs777, %rs97, %p316;
$L__BB2_98:
	ld.shared.u8 	%rs103, [_ZN6thrust24THRUST_300001_SM_1000_NS8cuda_cub4core6detail5shmemE+136];
	ld.shared.u64 	%rd108, [_ZN6thrust24THRUST_300001_SM_1000_NS8cuda_cub4core6detail5shmemE+144];
	ld.shared.u8 	%rs107, [_ZN6thrust24THRUST_300001_SM_1000_NS8cuda_cub4core6detail5shmemE+152];
	ld.shared.u64 	%rd110, [_ZN6thrust24THRUST_300001_SM_1000_NS8cuda_cub4core6detail5shmemE+160];
	and.b16  	%rs714, %rs778, 255;
	setp.lt.u16 	%p317, %rs714, %rs103;
	mov.u16 	%rs780, %rs778;
	mov.u64 	%rd511, %rd509;
	@%p317 bra 	$L__BB2_101;
	setp.lt.u16 	%p318, %rs103, %rs714;
	mov.u16 	%rs780, %rs103;
	mov.u64 	%rd511, %rd108;
	@%p318 bra 	$L__BB2_101;
	setp.lt.s64 	%p319, %rd509, %rd108;
	selp.b16 	%rs780, %rs778, %rs103, %p319;
	min.s64 	%rd511, %rd509, %rd108;
$L__BB2_101:
	and.b16  	%rs717, %rs779, 255;
	setp.lt.u16 	%p320, %rs717, %rs107;
	mov.u16 	%rs781, %rs107;
	mov.u64 	%rd512, %rd110;
	@%p320 bra 	$L__BB2_104;
	setp.lt.u16 	%p321, %rs107, %rs717;
	mov.u16 	%rs781, %rs779;
	mov.u64 	%rd512, %rd510;
	@%p321 bra 	$L__BB2_104;
	setp.lt.s64 	%p322, %rd510, %rd110;
	selp.b64 	%rd512, %rd510, %rd110, %p322;
	selp.b16 	%rs781, %rs779, %rs107, %p322;
$L__BB2_104:
	ld.shared.u8 	%rs113, [_ZN6thrust24THRUST_300001_SM_1000_NS8cuda_cub4core6detail5shmemE+168];
	ld.shared.u64 	%rd118, [_ZN6thrust24THRUST_300001_SM_1000_NS8cuda_cub4core6detail5shmemE+176];
	ld.shared.u8 	%rs117, [_ZN6thrust24THRUST_300001_SM_1000_NS8cuda_cub4core6detail5shmemE+184];
	ld.shared.u64 	%rd120, [_ZN6thrust24THRUST_300001_SM_1000_NS8cuda_cub4core6detail5shmemE+192];
	and.b16  	%rs720, %rs780, 255;
	setp.lt.u16 	%p323, %rs720, %rs113;
	mov.u16 	%rs782, %rs780;
	mov.u64 	%rd513, %rd511;
	@%p323 bra 	$L__BB2_107;
	setp.lt.u16 	%p324, %rs113, %rs720;
	mov.u16 	%rs782, %rs113;
	mov.u64 	%rd513, %rd118;
	@%p324 bra 	$L__BB2_107;
	setp.lt.s64 	%p325, %rd511, %rd118;
	selp.b16 	%rs782, %rs780, %rs113, %p325;
	min.s64 	%rd513, %rd511, %rd118;
$L__BB2_107:
	and.b16  	%rs723, %rs781, 255;
	setp.lt.u16 	%p326, %rs723, %rs117;
	mov.u16 	%rs783, %rs117;
	mov.u64 	%rd514, %rd120;
	@%p326 bra 	$L__BB2_110;
	setp.lt.u16 	%p327, %rs117, %rs723;
	mov.u16 	%rs783, %rs781;
	mov.u64 	%rd514, %rd512;
	@%p327 bra 	$L__BB2_110;
	setp.lt.s64 	%p328, %rd512, %rd120;
	selp.b64 	%rd514, %rd512, %rd120, %p328;
	selp.b16 	%rs783, %rs781, %rs117, %p328;
$L__BB2_110:
	ld.shared.u8 	%rs123, [_ZN6thrust24THRUST_300001_SM_1000_NS8cuda_cub4core6detail5shmemE+200];
	ld.shared.u64 	%rd128, [_ZN6thrust24THRUST_300001_SM_1000_NS8cuda_cub4core6detail5shmemE+208];
	ld.shared.u8 	%rs127, [_ZN6thrust24THRUST_300001_SM_1000_NS8cuda_cub4core6detail5shmemE+216];
	ld.shared.u64 	%rd130, [_ZN6thrust24THRUST_300001_SM_1000_NS8cuda_cub4core6detail5shmemE+224];
	and.b16  	%rs726, %rs782, 255;
	setp.lt.u16 	%p329, %rs726, %rs123;
	mov.u16 	%rs784, %rs782;
	mov.u64 	%rd515, %rd513;
	@%p329 bra 	$L__BB2_113;
	setp.lt.u16 	%p330, %rs123, %rs726;
	mov.u16 	%rs784, %rs123;
	mov.u64 	%rd515, %rd128;
	@%p330 bra 	$L__BB2_113;
	setp.lt.s64 	%p331, %rd513, %rd128;
	selp.b16 	%rs784, %rs782, %rs123, %p331;
	min.s64 	%rd515, %rd513, %rd128;
$L__BB2_113:
	and.b16  	%rs729, %rs783, 255;
	setp.lt.u16 	%p332, %rs729, %rs127;
	mov.u16 	%rs785, %rs127;
	mov.u64 	%rd516, %rd130;
	@%p332 bra 	$L__BB2_116;
	setp.lt.u16 	%p333, %rs127, %rs729;
	mov.u16 	%rs785, %rs783;
	mov.u64 	%rd516, %rd514;
	@%p333 bra 	$L__BB2_116;
	setp.lt.s64 	%p334, %rd514, %rd130;
	selp.b64 	%rd516, %rd514, %rd130, %p334;
	selp.b16 	%rs785, %rs783, %rs127, %p334;
$L__BB2_116:
	ld.shared.u8 	%rs133, [_ZN6thrust24THRUST_300001_SM_1000_NS8cuda_cub4core6detail5shmemE+232];
	ld.shared.u64 	%rd138, [_ZN6thrust24THRUST_300001_SM_1000_NS8cuda_cub4core6detail5shmemE+240];
	ld.shared.u8 	%rs137, [_ZN6thrust24THRUST_300001_SM_1000_NS8cuda_cub4core6detail5shmemE+248];
	ld.shared.u64 	%rd140, [_ZN6thrust24THRUST_300001_SM_1000_NS8cuda_cub4core6detail5shmemE+256];
	and.b16  	%rs732, %rs784, 255;
	setp.lt.u16 	%p335, %rs732, %rs133;
	mov.u16 	%rs764, %rs784;
	mov.u64 	%rd495, %rd515;
	@%p335 bra 	$L__BB2_119;
	setp.lt.u16 	%p336, %rs133, %rs732;
	mov.u16 	%rs764, %rs133;
	mov.u64 	%rd495, %rd138;
	@%p336 bra 	$L__BB2_119;
	setp.lt.s64 	%p337, %rd515, %rd138;
	selp.b16 	%rs764, %rs784, %rs133, %p337;
	min.s64 	%rd495, %rd515, %rd138;
$L__BB2_119:
	and.b16  	%rs735, %rs785, 255;
	setp.lt.u16 	%p338, %rs735, %rs137;
	mov.u16 	%rs886, %rs137;
	mov.u64 	%rd617, %rd140;
	@%p338 bra 	$L__BB2_353;
	setp.lt.u16 	%p339, %rs137, %rs735;
	mov.u16 	%rs886, %rs785;
	mov.u64 	%rd617, %rd516;
	@%p339 bra 	$L__BB2_353;
	setp.lt.s64 	%p340, %rd516, %rd140;
	selp.b64 	%rd617, %rd516, %rd140, %p340;
	selp.b16 	%rs886, %rs785, %rs137, %p340;
	bra.uni 	$L__BB2_353;
$L__BB2_122:
	// begin inline asm
	mov.u32 %r312, %laneid;
	// end inline asm
	and.b32  	%r353, %r5, 992;
	add.s32 	%r354, %r353, 32;
	setp.gt.s32 	%p175, %r354, %r4;
	not.b32 	%r355, %r353;
	add.s32 	%r356, %r4, %r355;
	selp.b32 	%r351, %r356, 31, %p175;
	cvt.u32.u16 	%r357, %rs755;
	and.b32  	%r314, %r357, 255;
	cvt.u32.u16 	%r358, %rs756;
	and.b32  	%r334, %r358, 255;
	mov.b32 	%r350, 1;
	mov.b32 	%r352, -1;
	// begin inline asm
	shfl.sync.down.b32 %r313, %r314, %r350, %r351, %r352;
	// end inline asm
	// begin inline asm
	shfl.sync.down.b32 %r318, %r319, %r350, %r351, %r352;
	// end inline asm
	mov.b64 	{%r324, %r329}, %rd486;
	// begin inline asm
	shfl.sync.down.b32 %r323, %r324, %r350, %r351, %r352;
	// end inline asm
	// begin inline asm
	shfl.sync.down.b32 %r328, %r329, %r350, %r351, %r352;
	// end inline asm
	mov.b64 	%rd148, {%r323, %r328};
	// begin inline asm
	shfl.sync.down.b32 %r333, %r334, %r350, %r351, %r352;
	// end inline asm
	// begin inline asm
	shfl.sync.down.b32 %r338, %r339, %r350, %r351, %r352;
	// end inline asm
	mov.b64 	{%r344, %r349}, %rd487;
	// begin inline asm
	shfl.sync.down.b32 %r343, %r344, %r350, %r351, %r352;
	// end inline asm
	// begin inline asm
	shfl.sync.down.b32 %r348, %r349, %r350, %r351, %r352;
	// end inline asm
	mov.b64 	%rd149, {%r343, %r348};
	cvt.u16.u32 	%rs144, %r313;
	cvt.u16.u32 	%rs145, %r333;
	setp.ge.s32 	%p176, %r312, %r351;
	mov.u16 	%rs764, %rs755;
	mov.u64 	%rd495, %rd486;
	mov.u16 	%rs790, %rs756;
	mov.u64 	%rd521, %rd487;
	@%p176 bra 	$L__BB2_129;
	and.b16  	%rs574, %rs144, 255;
	and.b16  	%rs575, %rs755, 255;
	setp.lt.u16 	%p177, %rs575, %rs574;
	mov.u16 	%rs764, %rs755;
	mov.u64 	%rd495, %rd486;
	@%p177 bra 	$L__BB2_126;
	setp.gt.u16 	%p178, %rs575, %rs574;
	mov.u16 	%rs764, %rs144;
	mov.u64 	%rd495, %rd148;
	@%p178 bra 	$L__BB2_126;
	setp.lt.s64 	%p179, %rd486, %rd148;
	selp.b16 	%rs764, %rs755, %rs144, %p179;
	min.s64 	%rd495, %rd486, %rd148;
$L__BB2_126:
	and.b16  	%rs578, %rs145, 255;
	and.b16  	%rs579, %rs756, 255;
	setp.lt.u16 	%p180, %rs579, %rs578;
	mov.u16 	%rs790, %rs145;
	mov.u64 	%rd521, %rd149;
	@%p180 bra 	$L__BB2_129;
	setp.gt.u16 	%p181, %rs579, %rs578;
	mov.u16 	%rs790, %rs756;
	mov.u64 	%rd521, %rd487;
	@%p181 bra 	$L__BB2_129;
	setp.lt.s64 	%p182, %rd487, %rd149;
	selp.b16 	%rs790, %rs756, %rs145, %p182;
	min.s64 	%rd521, %rd487, %rd149;
$L__BB2_129:
	cvt.u32.u16 	%r399, %rs764;
	and.b32  	%r360, %r399, 255;
	cvt.u32.u16 	%r400, %rs790;
	and.b32  	%r380, %r400, 255;
	mov.b32 	%r396, 2;
	mov.b32 	%r398, -1;
	// begin inline asm
	shfl.sync.down.b32 %r359, %r360, %r396, %r351, %r398;
	// end inline asm
	// begin inline asm
	shfl.sync.down.b32 %r364, %r365, %r396, %r351, %r398;
	// end inline asm
	mov.b64 	{%r370, %r375}, %rd495;
	// begin inline asm
	shfl.sync.down.b32 %r369, %r370, %r396, %r351, %r398;
	// end inline asm
	// begin inline asm
	shfl.sync.down.b32 %r374, %r375, %r396, %r351, %r398;
	// end inline asm
	mov.b64 	%rd155, {%r369, %r374};
	// begin inline asm
	shfl.sync.down.b32 %r379, %r380, %r396, %r351, %r398;
	// end inline asm
	// begin inline asm
	shfl.sync.down.b32 %r384, %r385, %r396, %r351, %r398;
	// end inline asm
	mov.b64 	{%r390, %r395}, %rd521;
	// begin inline asm
	shfl.sync.down.b32 %r389, %r390, %r396, %r351, %r398;
	// end inline asm
	// begin inline asm
	shfl.sync.down.b32 %r394, %r395, %r396, %r351, %r398;
	// end inline asm
	mov.b64 	%rd156, {%r389, %r394};
	cvt.u16.u32 	%rs151, %r359;
	cvt.u16.u32 	%rs152, %r379;
	add.s32 	%r401, %r312, 2;
	setp.gt.s32 	%p183, %r401, %r351;
	mov.u16 	%rs793, %rs790;
	mov.u64 	%rd524, %rd521;
	@%p183 bra 	$L__BB2_136;
	and.b16  	%rs582, %rs151, 255;
	and.b16  	%rs583, %rs764, 255;
	setp.lt.u16 	%p184, %rs583, %rs582;
	mov.u16 	%rs791, %rs764;
	mov.u64 	%rd522, %rd495;
	@%p184 bra 	$L__BB2_133;
	setp.gt.u16 	%p185, %rs583, %rs582;
	mov.u16 	%rs791, %rs151;
	mov.u64 	%rd522, %rd155;
	@%p185 bra 	$L__BB2_133;
	setp.lt.s64 	%p186, %rd495, %rd155;
	selp.b16 	%rs791, %rs764, %rs151, %p186;
	min.s64 	%rd522, %rd495, %rd155;
$L__BB2_133:
	and.b16  	%rs586, %rs152, 255;
	and.b16  	%rs587, %rs790, 255;
	setp.lt.u16 	%p187, %rs587, %rs586;
	mov.u16 	%rs764, %rs791;
	mov.u64 	%rd495, %rd522;
	mov.u16 	%rs793, %rs152;
	mov.u64 	%rd524, %rd156;
	@%p187 bra 	$L__BB2_136;
	setp.gt.u16 	%p188, %rs587, %rs586;
	mov.u16 	%rs764, %rs791;
	mov.u64 	%rd495, %rd522;
	mov.u16 	%rs793, %rs790;
	mov.u64 	%rd524, %rd521;
	@%p188 bra 	$L__BB2_136;
	setp.lt.s64 	%p189, %rd521, %rd156;
	selp.b16 	%rs793, %rs790, %rs152, %p189;
	min.s64 	%rd524, %rd521, %rd156;
	mov.u16 	%rs764, %rs791;
	mov.u64 	%rd495, %rd522;
$L__BB2_136:
	cvt.u32.u16 	%r442, %rs764;
	and.b32  	%r403, %r442, 255;
	cvt.u32.u16 	%r443, %rs793;
	and.b32  	%r423, %r443, 255;
	mov.b32 	%r439, 4;
	mov.b32 	%r441, -1;
	// begin inline asm
	shfl.sync.down.b32 %r402, %r403, %r439, %r351, %r441;
	// end inline asm
	// begin inline asm
	shfl.sync.down.b32 %r407, %r408, %r439, %r351, %r441;
	// end inline asm
	mov.b64 	{%r413, %r418}, %rd495;
	// begin inline asm
	shfl.sync.down.b32 %r412, %r413, %r439, %r351, %r441;
	// end inline asm
	// begin inline asm
	shfl.sync.down.b32 %r417, %r418, %r439, %r351, %r441;
	// end inline asm
	mov.b64 	%rd162, {%r412, %r417};
	// begin inline asm
	shfl.sync.down.b32 %r422, %r423, %r439, %r351, %r441;
	// end inline asm
	// begin inline asm
	shfl.sync.down.b32 %r427, %r428, %r439, %r351, %r441;
	// end inline asm
	mov.b64 	{%r433, %r438}, %rd524;
	// begin inline asm
	shfl.sync.down.b32 %r432, %r433, %r439, %r351, %r441;
	// end inline asm
	// begin inline asm
	shfl.sync.down.b32 %r437, %r438, %r439, %r351, %r441;
	// end inline asm
	mov.b64 	%rd163, {%r432, %r437};
	cvt.u16.u32 	%rs158, %r402;
	cvt.u16.u32 	%rs159, %r422;
	add.s32 	%r444, %r312, 4;
	setp.gt.s32 	%p190, %r444, %r351;
	mov.u16 	%rs796, %rs793;
	mov.u64 	%rd527, %rd524;
	@%p190 bra 	$L__BB2_143;
	and.b16  	%rs590, %rs158, 255;
	and.b16  	%rs591, %rs764, 255;
	setp.lt.u16 	%p191, %rs591, %rs590;
	mov.u16 	%rs794, %rs764;
	mov.u64 	%rd525, %rd495;
	@%p191 bra 	$L__BB2_140;
	setp.gt.u16 	%p192, %rs591, %rs590;
	mov.u16 	%rs794, %rs158;
	mov.u64 	%rd525, %rd162;
	@%p192 bra 	$L__BB2_140;
	setp.lt.s64 	%p193, %rd495, %rd162;
	selp.b16 	%rs794, %rs764, %rs158, %p193;
	min.s64 	%rd525, %rd495, %rd162;
$L__BB2_140:
	and.b16  	%rs594, %rs159, 255;
	and.b16  	%rs595, %rs793, 255;
	setp.lt.u16 	%p194, %rs595, %rs594;
	mov.u16 	%rs764, %rs794;
	mov.u64 	%rd495, %rd525;
	mov.u16 	%rs796, %rs159;
	mov.u64 	%rd527, %rd163;
	@%p194 bra 	$L__BB2_143;
	setp.gt.u16 	%p195, %rs595, %rs594;
	mov.u16 	%rs764, %rs794;
	mov.u64 	%rd495, %rd525;
	mov.u16 	%rs796, %rs793;
	mov.u64 	%rd527, %rd524;
	@%p195 bra 	$L__BB2_143;
	setp.lt.s64 	%p196, %rd524, %rd163;
	selp.b16 	%rs796, %rs793, %rs159, %p196;
	min.s64 	%rd527, %rd524, %rd163;
	mov.u16 	%rs764, %rs794;
	mov.u64 	%rd495, %rd525;
$L__BB2_143:
	cvt.u32.u16 	%r485, %rs764;
	and.b32  	%r446, %r485, 255;
	cvt.u32.u16 	%r486, %rs796;
	and.b32  	%r466, %r486, 255;
	mov.b32 	%r482, 8;
	mov.b32 	%r484, -1;
	// begin inline asm
	shfl.sync.down.b32 %r445, %r446, %r482, %r351, %r484;
	// end inline asm
	// begin inline asm
	shfl.sync.down.b32 %r450, %r451, %r482, %r351, %r484;
	// end inline asm
	mov.b64 	{%r456, %r461}, %rd495;
	// begin inline asm
	shfl.sync.down.b32 %r455, %r456, %r482, %r351, %r484;
	// end inline asm
	// begin inline asm
	shfl.sync.down.b32 %r460, %r461, %r482, %r351, %r484;
	// end inline asm
	mov.b64 	%rd169, {%r455, %r460};
	// begin inline asm
	shfl.sync.down.b32 %r465, %r466, %r482, %r351, %r484;
	// end inline asm
	// begin inline asm
	shfl.sync.down.b32 %r470, %r471, %r482, %r351, %r484;
	// end inline asm
	mov.b64 	{%r476, %r481}, %rd527;
	// begin inline asm
	shfl.sync.down.b32 %r475, %r476, %r482, %r351, %r484;
	// end inline asm
	// begin inline asm
	shfl.sync.down.b32 %r480, %r481, %r482, %r351, %r484;
	// end inline asm
	mov.b64 	%rd170, {%r475, %r480};
	cvt.u16.u32 	%rs165, %r445;
	cvt.u16.u32 	%rs166, %r465;
	add.s32 	%r487, %r312, 8;
	setp.gt.s32 	%p197, %r487, %r351;
	mov.u16 	%rs799, %rs796;
	mov.u64 	%rd530, %rd527;
	@%p197 bra 	$L__BB2_150;
	and.b16  	%rs598, %rs165, 255;
	and.b16  	%rs599, %rs764, 255;
	setp.lt.u16 	%p198, %rs599, %rs598;
	mov.u16 	%rs797, %rs764;
	mov.u64 	%rd528, %rd495;
	@%p198 bra 	$L__BB2_147;
	setp.gt.u16 	%p199, %rs599, %rs598;
	mov.u16 	%rs797, %rs165;
	mov.u64 	%rd528, %rd169;
	@%p199 bra 	$L__BB2_147;
	setp.lt.s64 	%p200, %rd495, %rd169;
	selp.b16 	%rs797, %rs764, %rs165, %p200;
	min.s64 	%rd528, %rd495, %rd169;
$L__BB2_147:
	and.b16  	%rs602, %rs166, 255;
	and.b16  	%rs603, %rs796, 255;
	setp.lt.u16 	%p201, %rs603, %rs602;
	mov.u16 	%rs764, %rs797;
	mov.u64 	%rd495, %rd528;
	mov.u16 	%rs799, %rs166;
	mov.u64 	%rd530, %rd170;
	@%p201 bra 	$L__BB2_150;
	setp.gt.u16 	%p202, %rs603, %rs602;
	mov.u16 	%rs764, %rs797;
	mov.u64 	%rd495, %rd528;
	mov.u16 	%rs799, %rs796;
	mov.u64 	%rd530, %rd527;
	@%p202 bra 	$L__BB2_150;
	setp.lt.s64 	%p203, %rd527, %rd170;
	selp.b16 	%rs799, %rs796, %rs166, %p203;
	min.s64 	%rd530, %rd527, %rd170;
	mov.u16 	%rs764, %rs797;
	mov.u64 	%rd495, %rd528;
$L__BB2_150:
	cvt.u32.u16 	%r528, %rs764;
	and.b32  	%r489, %r528, 255;
	cvt.u32.u16 	%r529, %rs799;
	and.b32  	%r509, %r529, 255;
	mov.b32 	%r525, 16;
	mov.b32 	%r527, -1;
	// begin inline asm
	shfl.sync.down.b32 %r488, %r489, %r525, %r351, %r527;
	// end inline asm
	// begin inline asm
	shfl.sync.down.b32 %r493, %r494, %r525, %r351, %r527;
	// end inline asm
	mov.b64 	{%r499, %r504}, %rd495;
	// begin inline asm
	shfl.sync.down.b32 %r498, %r499, %r525, %r351, %r527;
	// end inline asm
	// begin inline asm
	shfl.sync.down.b32 %r503, %r504, %r525, %r351, %r527;
	// end inline asm
	mov.b64 	%rd176, {%r498, %r503};
	// begin inline asm
	shfl.sync.down.b32 %r508, %r509, %r525, %r351, %r527;
	// end inline asm
	// begin inline asm
	shfl.sync.down.b32 %r513, %r514, %r525, %r351, %r527;
	// end inline asm
	mov.b64 	{%r519, %r524}, %rd530;
	// begin inline asm
	shfl.sync.down.b32 %r518, %r519, %r525, %r351, %r527;
	// end inline asm
	// begin inline asm
	shfl.sync.down.b32 %r523, %r524, %r525, %r351, %r527;
	// end inline asm
	mov.b64 	%rd177, {%r518, %r523};
	cvt.u16.u32 	%rs172, %r488;
	cvt.u16.u32 	%rs173, %r508;
	add.s32 	%r530, %r312, 16;
	setp.gt.s32 	%p204, %r530, %r351;
	mov.u16 	%rs886, %rs799;
	mov.u64 	%rd617, %rd530;
	@%p204 bra 	$L__BB2_157;
	and.b16  	%rs606, %rs172, 255;
	and.b16  	%rs607, %rs764, 255;
	setp.lt.u16 	%p205, %rs607, %rs606;
	mov.u16 	%rs800, %rs764;
	mov.u64 	%rd531, %rd495;
	@%p205 bra 	$L__BB2_154;
	setp.gt.u16 	%p206, %rs607, %rs606;
	mov.u16 	%rs800, %rs172;
	mov.u64 	%rd531, %rd176;
	@%p206 bra 	$L__BB2_154;
	setp.lt.s64 	%p207, %rd495, %rd176;
	selp.b16 	%rs800, %rs764, %rs172, %p207;
	min.s64 	%rd531, %rd495, %rd176;
$L__BB2_154:
	and.b16  	%rs610, %rs173, 255;
	and.b16  	%rs611, %rs799, 255;
	setp.lt.u16 	%p208, %rs611, %rs610;
	mov.u16 	%rs764, %rs800;
	mov.u64 	%rd495, %rd531;
	mov.u16 	%rs886, %rs173;
	mov.u64 	%rd617, %rd177;
	@%p208 bra 	$L__BB2_157;
	setp.gt.u16 	%p209, %rs611, %rs610;
	mov.u16 	%rs764, %rs800;
	mov.u64 	%rd495, %rd531;
	mov.u16 	%rs886, %rs799;
	mov.u64 	%rd617, %rd530;
	@%p209 bra 	$L__BB2_157;
	setp.lt.s64 	%p210, %rd530, %rd177;
	selp.b16 	%rs886, %rs799, %rs173, %p210;
	min.s64 	%rd617, %rd530, %rd177;
	mov.u16 	%rs764, %rs800;
	mov.u64 	%rd495, %rd531;
$L__BB2_157:
	setp.ne.s32 	%p211, %r312, 0;
	@%p211 bra 	$L__BB2_159;
	mov.u32 	%r532, _ZN6thrust24THRUST_300001_SM_1000_NS8cuda_cub4core6detail5shmemE;
	add.s32 	%r533, %r532, %r353;
	st.shared.u8 	[%r533+8], %rs764;
	st.shared.u64 	[%r533+16], %rd495;
	st.shared.u8 	[%r533+24], %rs886;
	st.shared.u64 	[%r533+32], %rd617;
$L__BB2_159:
	bar.sync 	0;
	setp.ne.s32 	%p212, %r5, 0;
	@%p212 bra 	$L__BB2_353;
	setp.lt.s32 	%p213, %r4, 33;
	mov.u16 	%rs803, %rs764;
	mov.u64 	%rd534, %rd495;
	mov.u16 	%rs804, %rs886;
	mov.u64 	%rd535, %rd617;
	@%p213 bra 	$L__BB2_168;
	ld.shared.u8 	%rs179, [_ZN6thrust24THRUST_300001_SM_1000_NS8cuda_cub4core6detail5shmemE+40];
	ld.shared.u64 	%rd183, [_ZN6thrust24THRUST_300001_SM_1000_NS8cuda_cub4core6detail5shmemE+48];
	ld.shared.u8 	%rs180, [_ZN6thrust24THRUST_300001_SM_1000_NS8cuda_cub4core6detail5shmemE+56];
	ld.shared.u64 	%rd184, [_ZN6thrust24THRUST_300001_SM_1000_NS8cuda_cub4core6detail5shmemE+64];
	and.b16  	%rs614, %rs764, 255;
	setp.lt.u16 	%p214, %rs614, %rs179;
	mov.u16 	%rs803, %rs764;
	mov.u64 	%rd534, %rd495;
	@%p214 bra 	$L__BB2_164;
	setp.lt.u16 	%p215, %rs179, %rs614;
	mov.u16 	%rs803, %rs179;
	mov.u64 	%rd534, %rd183;
	@%p215 bra 	$L__BB2_164;
	setp.lt.s64 	%p216, %rd495, %rd183;
	selp.b16 	%rs803, %rs764, %rs179, %p216;
	min.s64 	%rd534, %rd495, %rd183;
$L__BB2_164:
	and.b16  	%rs617, %rs886, 255;
	setp.lt.u16 	%p217, %rs617, %rs180;
	mov.u16 	%rs804, %rs180;
	mov.u64 	%rd535, %rd184;
	@%p217 bra 	$L__BB2_168;
	setp.ge.u16 	%p218, %rs180, %rs617;
	mov.u16 	%rs804, %rs886;
	mov.u64 	%rd535, %rd617;
	@%p218 bra 	$L__BB2_166;
	bra.uni 	$L__BB2_168;
$L__BB2_166:
	setp.ge.s64 	%p219, %rd617, %rd184;
	mov.u16 	%rs804, %rs180;
	mov.u64 	%rd535, %rd184;
	@%p219 bra 	$L__BB2_168;
	mov.u16 	%rs804, %rs886;
	mov.u64 	%rd535, %rd617;
$L__BB2_168:
	setp.lt.s32 	%p220, %r4, 65;
	mov.u16 	%rs807, %rs803;
	mov.u64 	%rd538, %rd534;
	mov.u16 	%rs808, %rs804;
	mov.u64 	%rd539, %rd535;
	@%p220 bra 	$L__BB2_176;
	ld.shared.u8 	%rs192, [_ZN6thrust24THRUST_300001_SM_1000_NS8cuda_cub4core6detail5shmemE+72];
	ld.shared.u64 	%rd196, [_ZN6thrust24THRUST_300001_SM_1000_NS8cuda_cub4core6detail5shmemE+80];
	ld.shared.u8 	%rs193, [_ZN6thrust24THRUST_300001_SM_1000_NS8cuda_cub4core6detail5shmemE+88];
	ld.shared.u64 	%rd197, [_ZN6thrust24THRUST_300001_SM_1000_NS8cuda_cub4core6detail5shmemE+96];
	and.b16  	%rs620, %rs803, 255;
	setp.lt.u16 	%p221, %rs620, %rs192;
	mov.u16 	%rs807, %rs803;
	mov.u64 	%rd538, %rd534;
	@%p221 bra 	$L__BB2_172;
	setp.lt.u16 	%p222, %rs192, %rs620;
	mov.u16 	%rs807, %rs192;
	mov.u64 	%rd538, %rd196;
	@%p222 bra 	$L__BB2_172;
	setp.lt.s64 	%p223, %rd534, %rd196;
	selp.b16 	%rs807, %rs803, %rs192, %p223;
	min.s64 	%rd538, %rd534, %rd196;
$L__BB2_172:
	and.b16  	%rs623, %rs804, 255;
	setp.lt.u16 	%p224, %rs623, %rs193;
	mov.u16 	%rs808, %rs193;
	mov.u64 	%rd539, %rd197;
	@%p224 bra 	$L__BB2_176;
	setp.ge.u16 	%p225, %rs193, %rs623;
	mov.u16 	%rs808, %rs804;
	mov.u64 	%rd539, %rd535;
	@%p225 bra 	$L__BB2_174;
	bra.uni 	$L__BB2_176;
$L__BB2_174:
	setp.ge.s64 	%p226, %rd535, %rd197;
	mov.u16 	%rs808, %rs193;
	mov.u64 	%rd539, %rd197;
	@%p226 bra 	$L__BB2_176;
	mov.u16 	%rs808, %rs804;
	mov.u64 	%rd539, %rd535;
$L__BB2_176:
	setp.lt.s32 	%p227, %r4, 97;
	mov.u16 	%rs811, %rs807;
	mov.u64 	%rd542, %rd538;
	mov.u16 	%rs812, %rs808;
	mov.u64 	%rd543, %rd539;
	@%p227 bra 	$L__BB2_184;
	ld.shared.u8 	%rs205, [_ZN6thrust24THRUST_300001_SM_1000_NS8cuda_cub4core6detail5shmemE+104];
	ld.shared.u64 	%rd209, [_ZN6thrust24THRUST_300001_SM_1000_NS8cuda_cub4core6detail5shmemE+112];
	ld.shared.u8 	%rs206, [_ZN6thrust24THRUST_300001_SM_1000_NS8cuda_cub4core6detail5shmemE+120];
	ld.shared.u64 	%rd210, [_ZN6thrust24THRUST_300001_SM_1000_NS8cuda_cub4core6detail5shmemE+128];
	and.b16  	%rs626, %rs807, 255;
	setp.lt.u16 	%p228, %rs626, %rs205;
	mov.u16 	%rs811, %rs807;
	mov.u64 	%rd542, %rd538;
	@%p228 bra 	$L__BB2_180;
	setp.lt.u16 	%p229, %rs205, %rs626;
	mov.u16 	%rs811, %rs205;
	mov.u64 	%rd542, %rd209;
	@%p229 bra 	$L__BB2_180;
	setp.lt.s64 	%p230, %rd538, %rd209;
	selp.b16 	%rs811, %rs807, %rs205, %p230;
	min.s64 	%rd542, %rd538, %rd209;
$L__BB2_180:
	and.b16  	%rs629, %rs808, 255;
	setp.lt.u16 	%p231, %rs629, %rs206;
	mov.u16 	%rs812, %rs206;
	mov.u64 	%rd543, %rd210;
	@%p231 bra 	$L__BB2_184;
	setp.ge.u16 	%p232, %rs206, %rs629;
	mov.u16 	%rs812, %rs808;
	mov.u64 	%rd543, %rd539;
	@%p232 bra 	$L__BB2_182;
	bra.uni 	$L__BB2_184;
$L__BB2_182:
	setp.ge.s64 	%p233, %rd539, %rd210;
	mov.u16 	%rs812, %rs206;
	mov.u64 	%rd543, %rd210;
	@%p233 bra 	$L__BB2_184;
	mov.u16 	%rs812, %rs808;
	mov.u64 	%rd543, %rd539;
$L__BB2_184:
	setp.lt.s32 	%p234, %r4, 129;
	mov.u16 	%rs815, %rs811;
	mov.u64 	%rd546, %rd542;
	mov.u16 	%rs816, %rs812;
	mov.u64 	%rd547, %rd543;
	@%p234 bra 	$L__BB2_192;
	ld.shared.u8 	%rs218, [_ZN6thrust24THRUST_300001_SM_1000_NS8cuda_cub4core6detail5shmemE+136];
	ld.shared.u64 	%rd222, [_ZN6thrust24THRUST_300001_SM_1000_NS8cuda_cub4core6detail5shmemE+144];
	ld.shared.u8 	%rs219, [_ZN6thrust24THRUST_300001_SM_1000_NS8cuda_cub4core6detail5shmemE+152];
	ld.shared.u64 	%rd223, [_ZN6thrust24THRUST_300001_SM_1000_NS8cuda_cub4core6detail5shmemE+160];
	and.b16  	%rs632, %rs811, 255;
	setp.lt.u16 	%p235, %rs632, %rs218;
	mov.u16 	%rs815, %rs811;
	mov.u64 	%rd546, %rd542;
	@%p235 bra 	$L__BB2_188;
	setp.lt.u16 	%p236, %rs218, %rs632;
	mov.u16 	%rs815, %rs218;
	mov.u64 	%rd546, %rd222;
	@%p236 bra 	$L__BB2_188;
	setp.lt.s64 	%p237, %rd542, %rd222;
	selp.b16 	%rs815, %rs811, %rs218, %p237;
	min.s64 	%rd546, %rd542, %rd222;
$L__BB2_188:
	and.b16  	%rs635, %rs812, 255;
	setp.lt.u16 	%p238, %rs635, %rs219;
	mov.u16 	%rs816, %rs219;
	mov.u64 	%rd547, %rd223;
	@%p238 bra 	$L__BB2_192;
	setp.ge.u16 	%p239, %rs219, %rs635;
	mov.u16 	%rs816, %rs812;
	mov.u64 	%rd547, %rd543;
	@%p239 bra 	$L__BB2_190;
	bra.uni 	$L__BB2_192;
$L__BB2_190:
	setp.ge.s64 	%p240, %rd543, %rd223;
	mov.u16 	%rs816, %rs219;
	mov.u64 	%rd547, %rd223;
	@%p240 bra 	$L__BB2_192;
	mov.u16 	%rs816, %rs812;
	mov.u64 	%rd547, %rd543;
$L__BB2_192:
	setp.lt.s32 	%p241, %r4, 161;
	mov.u16 	%rs819, %rs815;
	mov.u64 	%rd550, %rd546;
	mov.u16 	%rs820, %rs816;
	mov.u64 	%rd551, %rd547;
	@%p241 bra 	$L__BB2_200;
	ld.shared.u8 	%rs231, [_ZN6thrust24THRUST_300001_SM_1000_NS8cuda_cub4core6detail5shmemE+168];
	ld.shared.u64 	%rd235, [_ZN6thrust24THRUST_300001_SM_1000_NS8cuda_cub4core6detail5shmemE+176];
	ld.shared.u8 	%rs232, [_ZN6thrust24THRUST_300001_SM_1000_NS8cuda_cub4core6detail5shmemE+184];
	ld.shared.u64 	%rd236, [_ZN6thrust24THRUST_300001_SM_1000_NS8cuda_cub4core6detail5shmemE+192];
	and.b16  	%rs638, %rs815, 255;
	setp.lt.u16 	%p242, %rs638, %rs231;
	mov.u16 	%rs819, %rs815;
	mov.u64 	%rd550, %rd546;
	@%p242 bra 	$L__BB2_196;
	setp.lt.u16 	%p243, %rs231, %rs638;
	mov.u16 	%rs819, %rs231;
	mov.u64 	%rd550, %rd235;
	@%p243 bra 	$L__BB2_196;
	setp.lt.s64 	%p244, %rd546, %rd235;
	selp.b16 	%rs819, %rs815, %rs231, %p244;
	min.s64 	%rd550, %rd546, %rd235;
$L__BB2_196:
	and.b16  	%rs641, %rs816, 255;
	setp.lt.u16 	%p245, %rs641, %rs232;
	mov.u16 	%rs820, %rs232;
	mov.u64 	%rd551, %rd236;
	@%p245 bra 	$L__BB2_200;
	setp.ge.u16 	%p246, %rs232, %rs641;
	mov.u16 	%rs820, %rs816;
	mov.u64 	%rd551, %rd547;
	@%p246 bra 	$L__BB2_198;
	bra.uni 	$L__BB2_200;
$L__BB2_198:
	setp.ge.s64 	%p247, %rd547, %rd236;
	mov.u16 	%rs820, %rs232;
	mov.u64 	%rd551, %rd236;
	@%p247 bra 	$L__BB2_200;
	mov.u16 	%rs820, %rs816;
	mov.u64 	%rd551, %rd547;
$L__BB2_200:
	setp.lt.s32 	%p248, %r4, 193;
	mov.u16 	%rs823, %rs819;
	mov.u64 	%rd554, %rd550;
	mov.u16 	%rs824, %rs820;
	mov.u64 	%rd555, %rd551;
	@%p248 bra 	$L__BB2_208;
	ld.shared.u8 	%rs244, [_ZN6thrust24THRUST_300001_SM_1000_NS8cuda_cub4core6detail5shmemE+200];
	ld.shared.u64 	%rd248, [_ZN6thrust24THRUST_300001_SM_1000_NS8cuda_cub4core6detail5shmemE+208];
	ld.shared.u8 	%rs245, [_ZN6thrust24THRUST_300001_SM_1000_NS8cuda_cub4core6detail5shmemE+216];
	ld.shared.u64 	%rd249, [_ZN6thrust24THRUST_300001_SM_1000_NS8cuda_cub4core6detail5shmemE+224];
	and.b16  	%rs644, %rs819, 255;
	setp.lt.u16 	%p249, %rs644, %rs244;
	mov.u16 	%rs823, %rs819;
	mov.u64 	%rd554, %rd550;
	@%p249 bra 	$L__BB2_204;
	setp.lt.u16 	%p250, %rs244, %rs644;
	mov.u16 	%rs823, %rs244;
	mov.u64 	%rd554, %rd248;
	@%p250 bra 	$L__BB2_204;
	setp.lt.s64 	%p251, %rd550, %rd248;
	selp.b16 	%rs823, %rs819, %rs244, %p251;
	min.s64 	%rd554, %rd550, %rd248;
$L__BB2_204:
	and.b16  	%rs647, %rs820, 255;
	setp.lt.u16 	%p252, %rs647, %rs245;
	mov.u16 	%rs824, %rs245;
	mov.u64 	%rd555, %rd249;
	@%p252 bra 	$L__BB2_208;
	setp.ge.u16 	%p253, %rs245, %rs647;
	mov.u16 	%rs824, %rs820;
	mov.u64 	%rd555, %rd551;
	@%p253 bra 	$L__BB2_206;
	bra.uni 	$L__BB2_208;
$L__BB2_206:
	setp.ge.s64 	%p254, %rd551, %rd249;
	mov.u16 	%rs824, %rs245;
	mov.u64 	%rd555, %rd249;
	@%p254 bra 	$L__BB2_208;
	mov.u16 	%rs824, %rs820;
	mov.u64 	%rd555, %rd551;
$L__BB2_208:
	setp.lt.s32 	%p255, %r4, 225;
	mov.u64 	%rd617, %rd555;
	mov.u16 	%rs886, %rs824;
	mov.u64 	%rd495, %rd554;
	mov.u16 	%rs764, %rs823;
	@%p255 bra 	$L__BB2_353;
	ld.shared.u8 	%rs257, [_ZN6thrust24THRUST_300001_SM_1000_NS8cuda_cub4core6detail5shmemE+232];
	ld.shared.u64 	%rd261, [_ZN6thrust24THRUST_300001_SM_1000_NS8cuda_cub4core6detail5shmemE+240];
	ld.shared.u8 	%rs258, [_ZN6thrust24THRUST_300001_SM_1000_NS8cuda_cub4core6detail5shmemE+248];
	ld.shared.u64 	%rd262, [_ZN6thrust24THRUST_300001_SM_1000_NS8cuda_cub4core6detail5shmemE+256];
	and.b16  	%rs650, %rs823, 255;
	setp.lt.u16 	%p256, %rs650, %rs257;
	mov.u16 	%rs764, %rs823;
	mov.u64 	%rd495, %rd554;
	@%p256 bra 	$L__BB2_212;
	setp.lt.u16 	%p257, %rs257, %rs650;
	mov.u16 	%rs764, %rs257;
	mov.u64 	%rd495, %rd261;
	@%p257 bra 	$L__BB2_212;
	setp.lt.s64 	%p258, %rd554, %rd261;
	selp.b16 	%rs764, %rs823, %rs257, %p258;
	min.s64 	%rd495, %rd554, %rd261;
$L__BB2_212:
	and.b16  	%rs653, %rs824, 255;
	setp.lt.u16 	%p259, %rs653, %rs258;
	mov.u16 	%rs886, %rs258;
	mov.u64 	%rd617, %rd262;
	@%p259 bra 	$L__BB2_353;
	setp.ge.u16 	%p260, %rs258, %rs653;
	mov.u16 	%rs886, %rs824;
	mov.u64 	%rd617, %rd555;
	@%p260 bra 	$L__BB2_214;
	bra.uni 	$L__BB2_353;
$L__BB2_214:
	setp.ge.s64 	%p261, %rd555, %rd262;
	mov.u16 	%rs886, %rs258;
	mov.u64 	%rd617, %rd262;
	@%p261 bra 	$L__BB2_353;
	mov.u16 	%rs886, %rs824;
	mov.u64 	%rd617, %rd555;
	bra.uni 	$L__BB2_353;
$L__BB2_216:
	mov.u32 	%r35, %tid.x;
	cvt.s64.s32 	%rd437, %r2;
	cvt.u64.u32 	%rd272, %r35;
	add.s64 	%rd438, %rd272, %rd437;
	add.s64 	%rd439, %rd2, %rd438;
	add.s64 	%rd440, %rd438, %rd434;
	ld.global.u8 	%rs435, [%rd439];
	add.s64 	%rd441, %rd440, 256;
	ld.global.u8 	%rs436, [%rd439+256];
	setp.lt.u16 	%p2, %rs435, %rs436;
	setp.lt.u16 	%p3, %rs436, %rs435;
	min.u16 	%rs764, %rs436, %rs435;
	selp.b64 	%rd495, %rd441, %rd440, %p3;
	max.u16 	%rs855, %rs435, %rs436;
	selp.b64 	%rd586, %rd441, %rd440, %p2;
	setp.le.s32 	%p4, %r66, %r3;
	@%p4 bra 	$L__BB2_272;
	setp.ne.s32 	%p5, %r35, 0;
	@%p5 bra 	$L__BB2_219;
	atom.global.add.u32 	%r79, [%rd1+4], 512;
	add.s32 	%r80, %r79, %r3;
	st.shared.u32 	[_ZN6thrust24THRUST_300001_SM_1000_NS8cuda_cub4core6detail5shmemE+296], %r80;
$L__BB2_219:
	bar.sync 	0;
	ld.shared.u32 	%r760, [_ZN6thrust24THRUST_300001_SM_1000_NS8cuda_cub4core6detail5shmemE+296];
	add.s32 	%r81, %r760, 512;
	setp.gt.s32 	%p6, %r81, %r66;
	@%p6 bra 	$L__BB2_234;
	mov.u16 	%rs830, %rs855;
	mov.u64 	%rd561, %rd586;
$L__BB2_221:
	cvt.s64.s32 	%rd442, %r760;
	add.s64 	%rd443, %rd272, %rd442;
	add.s64 	%rd444, %rd2, %rd443;
	add.s64 	%rd563, %rd443, %rd434;
	ld.global.u8 	%rs832, [%rd444];
	add.s64 	%rd586, %rd563, 256;
	ld.global.u8 	%rs855, [%rd444+256];
	and.b16  	%rs437, %rs764, 255;
	setp.lt.u16 	%p7, %rs437, %rs832;
	mov.u16 	%rs831, %rs764;
	mov.u64 	%rd562, %rd495;
	@%p7 bra 	$L__BB2_224;
	setp.lt.u16 	%p8, %rs832, %rs437;
	mov.u16 	%rs831, %rs832;
	mov.u64 	%rd562, %rd563;
	@%p8 bra 	$L__BB2_224;
	setp.lt.s64 	%p9, %rd495, %rd563;
	selp.b16 	%rs831, %rs764, %rs832, %p9;
	min.s64 	%rd562, %rd495, %rd563;
$L__BB2_224:
	and.b16  	%rs439, %rs830, 255;
	setp.lt.u16 	%p10, %rs439, %rs832;
	@%p10 bra 	$L__BB2_226;
	setp.lt.u16 	%p11, %rs832, %rs439;
	setp.lt.s64 	%p12, %rd561, %rd563;
	or.pred  	%p13, %p11, %p12;
	selp.b16 	%rs832, %rs830, %rs832, %p13;
	selp.b64 	%rd563, %rd561, %rd563, %p13;
$L__BB2_226:
	and.b16  	%rs442, %rs831, 255;
	setp.lt.u16 	%p14, %rs442, %rs855;
	mov.u16 	%rs764, %rs831;
	mov.u64 	%rd495, %rd562;
	@%p14 bra 	$L__BB2_229;
	setp.lt.u16 	%p15, %rs855, %rs442;
	mov.u16 	%rs764, %rs855;
	mov.u64 	%rd495, %rd586;
	@%p15 bra 	$L__BB2_229;
	setp.lt.s64 	%p16, %rd562, %rd586;
	selp.b16 	%rs764, %rs831, %rs855, %p16;
	min.s64 	%rd495, %rd562, %rd586;
$L__BB2_229:
	and.b16  	%rs446, %rs832, 255;
	setp.lt.u16 	%p17, %rs446, %rs855;
	@%p17 bra 	$L__BB2_231;
	setp.lt.u16 	%p18, %rs855, %rs446;
	setp.lt.s64 	%p19, %rd563, %rd586;
	or.pred  	%p20, %p18, %p19;
	selp.b16 	%rs855, %rs832, %rs855, %p20;
	selp.b64 	%rd586, %rd563, %rd586, %p20;
$L__BB2_231:
	setp.ne.s32 	%p21, %r35, 0;
	bar.sync 	0;
	@%p21 bra 	$L__BB2_233;
	atom.global.add.u32 	%r82, [%rd1+4], 512;
	add.s32 	%r83, %r82, %r3;
	st.shared.u32 	[_ZN6thrust24THRUST_300001_SM_1000_NS8cuda_cub4core6detail5shmemE+296], %r83;
$L__BB2_233:
	bar.sync 	0;
	ld.shared.u32 	%r760, [_ZN6thrust24THRUST_300001_SM_1000_NS8cuda_cub4core6detail5shmemE+296];
	add.s32 	%r84, %r760, 512;
	setp.le.s32 	%p22, %r84, %r66;
	mov.u16 	%rs830, %rs855;
	mov.u64 	%rd561, %rd586;
	@%p22 bra 	$L__BB2_221;
$L__BB2_234:
	setp.le.s32 	%p23, %r66, %r760;
	@%p23 bra 	$L__BB2_272;
	sub.s32 	%r40, %r66, %r760;
	setp.ge.s32 	%p24, %r35, %r40;
	@%p24 bra 	$L__BB2_272;
	not.b32 	%r85, %r35;
	add.s32 	%r86, %r66, %r85;
	sub.s32 	%r41, %r86, %r760;
	and.b32  	%r87, %r41, 768;
	setp.eq.s32 	%p25, %r87, 768;
	mov.u32 	%r764, %r35;
	@%p25 bra 	$L__BB2_245;
	add.s32 	%r762, %r35, %r760;
	shr.u32 	%r88, %r41, 8;
	add.s32 	%r89, %r88, 1;
	and.b32  	%r90, %r89, 3;
	neg.s32 	%r761, %r90;
	mov.u32 	%r764, %r35;
$L__BB2_238:
	.pragma "nounroll";
	mov.u64 	%rd290, %rd586;
	mov.u16 	%rs285, %rs855;
	mov.u64 	%rd289, %rd495;
	mov.u16 	%rs284, %rs764;
	cvt.s64.s32 	%rd446, %r762;
	add.s64 	%rd291, %rd434, %rd446;
	add.s64 	%rd447, %rd2, %rd446;
	ld.global.u8 	%rs286, [%rd447];
	and.b16  	%rs450, %rs284, 255;
	setp.lt.u16 	%p26, %rs450, %rs286;
	@%p26 bra 	$L__BB2_241;
	setp.lt.u16 	%p27, %rs286, %rs450;
	mov.u16 	%rs764, %rs286;
	mov.u64 	%rd495, %rd291;
	@%p27 bra 	$L__BB2_241;
	setp.lt.s64 	%p28, %rd289, %rd291;
	selp.b16 	%rs764, %rs284, %rs286, %p28;
	min.s64 	%rd495, %rd289, %rd291;
$L__BB2_241:
	and.b16  	%rs452, %rs285, 255;
	setp.lt.u16 	%p29, %rs452, %rs286;
	mov.u16 	%rs855, %rs286;
	mov.u64 	%rd586, %rd291;
	@%p29 bra 	$L__BB2_244;
	setp.lt.u16 	%p30, %rs286, %rs452;
	mov.u16 	%rs855, %rs285;
	mov.u64 	%rd586, %rd290;
	@%p30 bra 	$L__BB2_244;
	setp.lt.s64 	%p31, %rd290, %rd291;
	selp.b16 	%rs855, %rs285, %rs286, %p31;
	min.s64 	%rd586, %rd290, %rd291;
$L__BB2_244:
	add.s32 	%r764, %r764, 256;
	add.s32 	%r762, %r762, 256;
	add.s32 	%r761, %r761, 1;
	setp.ne.s32 	%p32, %r761, 0;
	@%p32 bra 	$L__BB2_238;
$L__BB2_245:
	setp.lt.u32 	%p33, %r41, 768;
	@%p33 bra 	$L__BB2_272;
	add.s32 	%r765, %r764, %r760;
	add.s32 	%r768, %r765, 256;
	add.s32 	%r767, %r765, 512;
	add.s32 	%r766, %r765, 768;
$L__BB2_247:
	cvt.s64.s32 	%rd448, %r768;
	add.s64 	%rd302, %rd434, %rd448;
	cvt.s64.s32 	%rd449, %r767;
	add.s64 	%rd303, %rd434, %rd449;
	cvt.s64.s32 	%rd450, %r766;
	add.s64 	%rd304, %rd434, %rd450;
	cvt.s64.s32 	%rd451, %r765;
	cvta.to.global.u64 	%rd452, %rd433;
	add.s64 	%rd453, %rd452, %rd451;
	add.s64 	%rd305, %rd453, 512;
	add.s64 	%rd306, %rd434, %rd451;
	ld.global.u8 	%rs297, [%rd453];
	and.b16  	%rs454, %rs764, 255;
	setp.lt.u16 	%p34, %rs454, %rs297;
	mov.u16 	%rs847, %rs764;
	mov.u64 	%rd578, %rd495;
	@%p34 bra 	$L__BB2_250;
	and.b16  	%rs455, %rs764, 255;
	setp.lt.u16 	%p35, %rs297, %rs455;
	mov.u16 	%rs847, %rs297;
	mov.u64 	%rd578, %rd306;
	@%p35 bra 	$L__BB2_250;
	setp.lt.s64 	%p36, %rd495, %rd306;
	selp.b16 	%rs847, %rs764, %rs297, %p36;
	min.s64 	%rd578, %rd495, %rd306;
$L__BB2_250:
	and.b16  	%rs456, %rs855, 255;
	setp.lt.u16 	%p37, %rs456, %rs297;
	mov.u16 	%rs848, %rs297;
	mov.u64 	%rd579, %rd306;
	@%p37 bra 	$L__BB2_253;
	and.b16  	%rs457, %rs855, 255;
	setp.lt.u16 	%p38, %rs297, %rs457;
	mov.u16 	%rs848, %rs855;
	mov.u64 	%rd579, %rd586;
	@%p38 bra 	$L__BB2_253;
	setp.lt.s64 	%p39, %rd586, %rd306;
	selp.b16 	%rs848, %rs855, %rs297, %p39;
	min.s64 	%rd579, %rd586, %rd306;
$L__BB2_253:
	ld.global.u8 	%rs302, [%rd305+-256];
	and.b16  	%rs458, %rs847, 255;
	setp.lt.u16 	%p40, %rs458, %rs302;
	mov.u16 	%rs849, %rs847;
	mov.u64 	%rd580, %rd578;
	@%p40 bra 	$L__BB2_256;
	setp.lt.u16 	%p41, %rs302, %rs458;
	mov.u16 	%rs849, %rs302;
	mov.u64 	%rd580, %rd302;
	@%p41 bra 	$L__BB2_256;
	setp.lt.s64 	%p42, %rd578, %rd302;
	selp.b16 	%rs849, %rs847, %rs302, %p42;
	min.s64 	%rd580, %rd578, %rd302;
$L__BB2_256:
	and.b16  	%rs460, %rs848, 255;
	setp.lt.u16 	%p43, %rs460, %rs302;
	mov.u16 	%rs850, %rs302;
	mov.u64 	%rd581, %rd302;
	@%p43 bra 	$L__BB2_259;
	setp.lt.u16 	%p44, %rs302, %rs460;
	mov.u16 	%rs850, %rs848;
	mov.u64 	%rd581, %rd579;
	@%p44 bra 	$L__BB2_259;
	setp.lt.s64 	%p45, %rd579, %rd302;
	selp.b16 	%rs850, %rs848, %rs302, %p45;
	min.s64 	%rd581, %rd579, %rd302;
$L__BB2_259:
	ld.global.u8 	%rs307, [%rd305];
	and.b16  	%rs462, %rs849, 255;
	setp.lt.u16 	%p46, %rs462, %rs307;
	mov.u16 	%rs851, %rs849;
	mov.u64 	%rd582, %rd580;
	@%p46 bra 	$L__BB2_262;
	setp.lt.u16 	%p47, %rs307, %rs462;
	mov.u16 	%rs851, %rs307;
	mov.u64 	%rd582, %rd303;
	@%p47 bra 	$L__BB2_262;
	setp.lt.s64 	%p48, %rd580, %rd303;
	selp.b16 	%rs851, %rs849, %rs307, %p48;
	min.s64 	%rd582, %rd580, %rd303;
$L__BB2_262:
	and.b16  	%rs464, %rs850, 255;
	setp.lt.u16 	%p49, %rs464, %rs307;
	mov.u16 	%rs852, %rs307;
	mov.u64 	%rd583, %rd303;
	@%p49 bra 	$L__BB2_265;
	setp.lt.u16 	%p50, %rs307, %rs464;
	mov.u16 	%rs852, %rs850;
	mov.u64 	%rd583, %rd581;
	@%p50 bra 	$L__BB2_265;
	setp.lt.s64 	%p51, %rd581, %rd303;
	selp.b16 	%rs852, %rs850, %rs307, %p51;
	min.s64 	%rd583, %rd581, %rd303;
$L__BB2_265:
	ld.global.u8 	%rs312, [%rd305+256];
	and.b16  	%rs466, %rs851, 255;
	setp.lt.u16 	%p52, %rs466, %rs312;
	mov.u16 	%rs764, %rs851;
	mov.u64 	%rd495, %rd582;
	@%p52 bra 	$L__BB2_268;
	setp.lt.u16 	%p53, %rs312, %rs466;
	mov.u16 	%rs764, %rs312;
	mov.u64 	%rd495, %rd304;
	@%p53 bra 	$L__BB2_268;
	setp.lt.s64 	%p54, %rd582, %rd304;
	selp.b16 	%rs764, %rs851, %rs312, %p54;
	min.s64 	%rd495, %rd582, %rd304;
$L__BB2_268:
	and.b16  	%rs468, %rs852, 255;
	setp.lt.u16 	%p55, %rs468, %rs312;
	mov.u16 	%rs855, %rs312;
	mov.u64 	%rd586, %rd304;
	@%p55 bra 	$L__BB2_271;
	setp.lt.u16 	%p56, %rs312, %rs468;
	mov.u16 	%rs855, %rs852;
	mov.u64 	%rd586, %rd583;
	@%p56 bra 	$L__BB2_271;
	setp.lt.s64 	%p57, %rd583, %rd304;
	selp.b16 	%rs855, %rs852, %rs312, %p57;
	min.s64 	%rd586, %rd583, %rd304;
$L__BB2_271:
	add.s32 	%r764, %r764, 1024;
	add.s32 	%r768, %r768, 1024;
	add.s32 	%r767, %r767, 1024;
	add.s32 	%r766, %r766, 1024;
	add.s32 	%r765, %r765, 1024;
	setp.lt.s32 	%p58, %r764, %r40;
	@%p58 bra 	$L__BB2_247;
$L__BB2_272:
	// begin inline asm
	mov.u32 %r91, %laneid;
	// end inline asm
	cvt.u32.u16 	%r132, %rs764;
	and.b32  	%r93, %r132, 255;
	cvt.u32.u16 	%r133, %rs855;
	and.b32  	%r113, %r133, 255;
	mov.b32 	%r129, 1;
	mov.b32 	%r130, 31;
	mov.b32 	%r131, -1;
	// begin inline asm
	shfl.sync.down.b32 %r92, %r93, %r129, %r130, %r131;
	// end inline asm
	// begin inline asm
	shfl.sync.down.b32 %r97, %r98, %r129, %r130, %r131;
	// end inline asm
	mov.b64 	{%r103, %r108}, %rd495;
	// begin inline asm
	shfl.sync.down.b32 %r102, %r103, %r129, %r130, %r131;
	// end inline asm
	// begin inline asm
	shfl.sync.down.b32 %r107, %r108, %r129, %r130, %r131;
	// end inline asm
	mov.b64 	%rd325, {%r102, %r107};
	// begin inline asm
	shfl.sync.down.b32 %r112, %r113, %r129, %r130, %r131;
	// end inline asm
	// begin inline asm
	shfl.sync.down.b32 %r117, %r118, %r129, %r130, %r131;
	// end inline asm
	mov.b64 	{%r123, %r128}, %rd586;
	// begin inline asm
	shfl.sync.down.b32 %r122, %r123, %r129, %r130, %r131;
	// end inline asm
	// begin inline asm
	shfl.sync.down.b32 %r127, %r128, %r129, %r130, %r131;
	// end inline asm
	mov.b64 	%rd326, {%r122, %r127};
	cvt.u16.u32 	%rs319, %r92;
	cvt.u16.u32 	%rs320, %r112;
	setp.gt.s32 	%p59, %r91, 30;
	mov.u16 	%rs859, %rs855;
	mov.u64 	%rd590, %rd586;
	@%p59 bra 	$L__BB2_279;
	and.b16  	%rs470, %rs319, 255;
	and.b16  	%rs471, %rs764, 255;
	setp.lt.u16 	%p60, %rs471, %rs470;
	mov.u16 	%rs857, %rs764;
	mov.u64 	%rd588, %rd495;
	@%p60 bra 	$L__BB2_276;
	setp.gt.u16 	%p61, %rs471, %rs470;
	mov.u16 	%rs857, %rs319;
	mov.u64 	%rd588, %rd325;
	@%p61 bra 	$L__BB2_276;
	setp.lt.s64 	%p62, %rd495, %rd325;
	selp.b16 	%rs857, %rs764, %rs319, %p62;
	min.s64 	%rd588, %rd495, %rd325;
$L__BB2_276:
	and.b16  	%rs474, %rs320, 255;
	and.b16  	%rs475, %rs855, 255;
	setp.lt.u16 	%p63, %rs475, %rs474;
	mov.u16 	%rs764, %rs857;
	mov.u64 	%rd495, %rd588;
	mov.u16 	%rs859, %rs320;
	mov.u64 	%rd590, %rd326;
	@%p63 bra 	$L__BB2_279;
	setp.gt.u16 	%p64, %rs475, %rs474;
	mov.u16 	%rs764, %rs857;
	mov.u64 	%rd495, %rd588;
	mov.u16 	%rs859, %rs855;
	mov.u64 	%rd590, %rd586;
	@%p64 bra 	$L__BB2_279;
	setp.lt.s64 	%p65, %rd586, %rd326;
	selp.b16 	%rs859, %rs855, %rs320, %p65;
	min.s64 	%rd590, %rd586, %rd326;
	mov.u16 	%rs764, %rs857;
	mov.u64 	%rd495, %rd588;
$L__BB2_279:
	cvt.u32.u16 	%r174, %rs764;
	and.b32  	%r135, %r174, 255;
	cvt.u32.u16 	%r175, %rs859;
	and.b32  	%r155, %r175, 255;
	mov.b32 	%r171, 2;
	mov.b32 	%r172, 31;
	mov.b32 	%r173, -1;
	// begin inline asm
	shfl.sync.down.b32 %r134, %r135, %r171, %r172, %r173;
	// end inline asm
	// begin inline asm
	shfl.sync.down.b32 %r139, %r140, %r171, %r172, %r173;
	// end inline asm
	mov.b64 	{%r145, %r150}, %rd495;
	// begin inline asm
	shfl.sync.down.b32 %r144, %r145, %r171, %r172, %r173;
	// end inline asm
	// begin inline asm
	shfl.sync.down.b32 %r149, %r150, %r171, %r172, %r173;
	// end inline asm
	mov.b64 	%rd332, {%r144, %r149};
	// begin inline asm
	shfl.sync.down.b32 %r154, %r155, %r171, %r172, %r173;
	// end inline asm
	// begin inline asm
	shfl.sync.down.b32 %r159, %r160, %r171, %r172, %r173;
	// end inline asm
	mov.b64 	{%r165, %r170}, %rd590;
	// begin inline asm
	shfl.sync.down.b32 %r164, %r165, %r171, %r172, %r173;
	// end inline asm
	// begin inline asm
	shfl.sync.down.b32 %r169, %r170, %r171, %r172, %r173;
	// end inline asm
	mov.b64 	%rd333, {%r164, %r169};
	cvt.u16.u32 	%rs326, %r134;
	cvt.u16.u32 	%rs327, %r154;
	setp.gt.s32 	%p66, %r91, 29;
	mov.u16 	%rs862, %rs859;
	mov.u64 	%rd593, %rd590;
	@%p66 bra 	$L__BB2_286;
	and.b16  	%rs478, %rs326, 255;
	and.b16  	%rs479, %rs764, 255;
	setp.lt.u16 	%p67, %rs479, %rs478;
	mov.u16 	%rs860, %rs764;
	mov.u64 	%rd591, %rd495;
	@%p67 bra 	$L__BB2_283;
	setp.gt.u16 	%p68, %rs479, %rs478;
	mov.u16 	%rs860, %rs326;
	mov.u64 	%rd591, %rd332;
	@%p68 bra 	$L__BB2_283;
	setp.lt.s64 	%p69, %rd495, %rd332;
	selp.b16 	%rs860, %rs764, %rs326, %p69;
	min.s64 	%rd591, %rd495, %rd332;
$L__BB2_283:
	and.b16  	%rs482, %rs327, 255;
	and.b16  	%rs483, %rs859, 255;
	setp.lt.u16 	%p70, %rs483, %rs482;
	mov.u16 	%rs764, %rs860;
	mov.u64 	%rd495, %rd591;
	mov.u16 	%rs862, %rs327;
	mov.u64 	%rd593, %rd333;
	@%p70 bra 	$L__BB2_286;
	setp.gt.u16 	%p71, %rs483, %rs482;
	mov.u16 	%rs764, %rs860;
	mov.u64 	%rd495, %rd591;
	mov.u16 	%rs862, %rs859;
	mov.u64 	%rd593, %rd590;
	@%p71 bra 	$L__BB2_286;
	setp.lt.s64 	%p72, %rd590, %rd333;
	selp.b16 	%rs862, %rs859, %rs327, %p72;
	min.s64 	%rd593, %rd590, %rd333;
	mov.u16 	%rs764, %rs860;
	mov.u64 	%rd495, %rd591;
$L__BB2_286:
	cvt.u32.u16 	%r216, %rs764;
	and.b32  	%r177, %r216, 255;
	cvt.u32.u16 	%r217, %rs862;
	and.b32  	%r197, %r217, 255;
	mov.b32 	%r213, 4;
	mov.b32 	%r214, 31;
	mov.b32 	%r215, -1;
	// begin inline asm
	shfl.sync.down.b32 %r176, %r177, %r213, %r214, %r215;
	// end inline asm
	// begin inline asm
	shfl.sync.down.b32 %r181, %r182, %r213, %r214, %r215;
	// end inline asm
	mov.b64 	{%r187, %r192}, %rd495;
	// begin inline asm
	shfl.sync.down.b32 %r186, %r187, %r213, %r214, %r215;
	// end inline asm
	// begin inline asm
	shfl.sync.down.b32 %r191, %r192, %r213, %r214, %r215;
	// end inline asm
	mov.b64 	%rd339, {%r186, %r191};
	// begin inline asm
	shfl.sync.down.b32 %r196, %r197, %r213, %r214, %r215;
	// end inline asm
	// begin inline asm
	shfl.sync.down.b32 %r201, %r202, %r213, %r214, %r215;
	// end inline asm
	mov.b64 	{%r207, %r212}, %rd593;
	// begin inline asm
	shfl.sync.down.b32 %r206, %r207, %r213, %r214, %r215;
	// end inline asm
	// begin inline asm
	shfl.sync.down.b32 %r211, %r212, %r213, %r214, %r215;
	// end inline asm
	mov.b64 	%rd340, {%r206, %r211};
	cvt.u16.u32 	%rs333, %r176;
	cvt.u16.u32 	%rs334, %r196;
	setp.gt.s32 	%p73, %r91, 27;
	mov.u16 	%rs865, %rs862;
	mov.u64 	%rd596, %rd593;
	@%p73 bra 	$L__BB2_293;
	and.b16  	%rs486, %rs333, 255;
	and.b16  	%rs487, %rs764, 255;
	setp.lt.u16 	%p74, %rs487, %rs486;
	mov.u16 	%rs863, %rs764;
	mov.u64 	%rd594, %rd495;
	@%p74 bra 	$L__BB2_290;
	setp.gt.u16 	%p75, %rs487, %rs486;
	mov.u16 	%rs863, %rs333;
	mov.u64 	%rd594, %rd339;
	@%p75 bra 	$L__BB2_290;
	setp.lt.s64 	%p76, %rd495, %rd339;
	selp.b16 	%rs863, %rs764, %rs333, %p76;
	min.s64 	%rd594, %rd495, %rd339;
$L__BB2_290:
	and.b16  	%rs490, %rs334, 255;
	and.b16  	%rs491, %rs862, 255;
	setp.lt.u16 	%p77, %rs491, %rs490;
	mov.u16 	%rs764, %rs863;
	mov.u64 	%rd495, %rd594;
	mov.u16 	%rs865, %rs334;
	mov.u64 	%rd596, %rd340;
	@%p77 bra 	$L__BB2_293;
	setp.gt.u16 	%p78, %rs491, %rs490;
	mov.u16 	%rs764, %rs863;
	mov.u64 	%rd495, %rd594;
	mov.u16 	%rs865, %rs862;
	mov.u64 	%rd596, %rd593;
	@%p78 bra 	$L__BB2_293;
	setp.lt.s64 	%p79, %rd593, %rd340;
	selp.b16 	%rs865, %rs862, %rs334, %p79;
	min.s64 	%rd596, %rd593, %rd340;
	mov.u16 	%rs764, %rs863;
	mov.u64 	%rd495, %rd594;
$L__BB2_293:
	cvt.u32.u16 	%r258, %rs764;
	and.b32  	%r219, %r258, 255;
	cvt.u32.u16 	%r259, %rs865;
	and.b32  	%r239, %r259, 255;
	mov.b32 	%r255, 8;
	mov.b32 	%r256, 31;
	mov.b32 	%r257, -1;
	// begin inline asm
	shfl.sync.down.b32 %r218, %r219, %r255, %r256, %r257;
	// end inline asm
	// begin inline asm
	shfl.sync.down.b32 %r223, %r224, %r255, %r256, %r257;
	// end inline asm
	mov.b64 	{%r229, %r234}, %rd495;
	// begin inline asm
	shfl.sync.down.b32 %r228, %r229, %r255, %r256, %r257;
	// end inline asm
	// begin inline asm
	shfl.sync.down.b32 %r233, %r234, %r255, %r256, %r257;
	// end inline asm
	mov.b64 	%rd346, {%r228, %r233};
	// begin inline asm
	shfl.sync.down.b32 %r238, %r239, %r255, %r256, %r257;
	// end inline asm
	// begin inline asm
	shfl.sync.down.b32 %r243, %r244, %r255, %r256, %r257;
	// end inline asm
	mov.b64 	{%r249, %r254}, %rd596;
	// begin inline asm
	shfl.sync.down.b32 %r248, %r249, %r255, %r256, %r257;
	// end inline asm
	// begin inline asm
	shfl.sync.down.b32 %r253, %r254, %r255, %r256, %r257;
	// end inline asm
	mov.b64 	%rd347, {%r248, %r253};
	cvt.u16.u32 	%rs340, %r218;
	cvt.u16.u32 	%rs341, %r238;
	setp.gt.s32 	%p80, %r91, 23;
	mov.u16 	%rs868, %rs865;
	mov.u64 	%rd599, %rd596;
	@%p80 bra 	$L__BB2_300;
	and.b16  	%rs494, %rs340, 255;
	and.b16  	%rs495, %rs764, 255;
	setp.lt.u16 	%p81, %rs495, %rs494;
	mov.u16 	%rs866, %rs764;
	mov.u64 	%rd597, %rd495;
	@%p81 bra 	$L__BB2_297;
	setp.gt.u16 	%p82, %rs495, %rs494;
	mov.u16 	%rs866, %rs340;
	mov.u64 	%rd597, %rd346;
	@%p82 bra 	$L__BB2_297;
	setp.lt.s64 	%p83, %rd495, %rd346;
	selp.b16 	%rs866, %rs764, %rs340, %p83;
	min.s64 	%rd597, %rd495, %rd346;
$L__BB2_297:
	and.b16  	%rs498, %rs341, 255;
	and.b16  	%rs499, %rs865, 255;
	setp.lt.u16 	%p84, %rs499, %rs498;
	mov.u16 	%rs764, %rs866;
	mov.u64 	%rd495, %rd597;
	mov.u16 	%rs868, %rs341;
	mov.u64 	%rd599, %rd347;
	@%p84 bra 	$L__BB2_300;
	setp.gt.u16 	%p85, %rs499, %rs498;
	mov.u16 	%rs764, %rs866;
	mov.u64 	%rd495, %rd597;
	mov.u16 	%rs868, %rs865;
	mov.u64 	%rd599, %rd596;
	@%p85 bra 	$L__BB2_300;
	setp.lt.s64 	%p86, %rd596, %rd347;
	selp.b16 	%rs868, %rs865, %rs341, %p86;
	min.s64 	%rd599, %rd596, %rd347;
	mov.u16 	%rs764, %rs866;
	mov.u64 	%rd495, %rd597;
$L__BB2_300:
	cvt.u32.u16 	%r300, %rs764;
	and.b32  	%r261, %r300, 255;
	cvt.u32.u16 	%r301, %rs868;
	and.b32  	%r281, %r301, 255;
	mov.b32 	%r297, 16;
	mov.b32 	%r298, 31;
	mov.b32 	%r299, -1;
	// begin inline asm
	shfl.sync.down.b32 %r260, %r261, %r297, %r298, %r299;
	// end inline asm
	// begin inline asm
	shfl.sync.down.b32 %r265, %r266, %r297, %r298, %r299;
	// end inline asm
	mov.b64 	{%r271, %r276}, %rd495;
	// begin inline asm
	shfl.sync.down.b32 %r270, %r271, %r297, %r298, %r299;
	// end inline asm
	// begin inline asm
	shfl.sync.down.b32 %r275, %r276, %r297, %r298, %r299;
	// end inline asm
	mov.b64 	%rd353, {%r270, %r275};
	// begin inline asm
	shfl.sync.down.b32 %r280, %r281, %r297, %r298, %r299;
	// end inline asm
	// begin inline asm
	shfl.sync.down.b32 %r285, %r286, %r297, %r298, %r299;
	// end inline asm
	mov.b64 	{%r291, %r296}, %rd599;
	// begin inline asm
	shfl.sync.down.b32 %r290, %r291, %r297, %r298, %r299;
	// end inline asm
	// begin inline asm
	shfl.sync.down.b32 %r295, %r296, %r297, %r298, %r299;
	// end inline asm
	mov.b64 	%rd354, {%r290, %r295};
	cvt.u16.u32 	%rs347, %r260;
	cvt.u16.u32 	%rs348, %r280;
	setp.gt.s32 	%p87, %r91, 15;
	mov.u16 	%rs886, %rs868;
	mov.u64 	%rd617, %rd599;
	@%p87 bra 	$L__BB2_307;
	and.b16  	%rs502, %rs347, 255;
	and.b16  	%rs503, %rs764, 255;
	setp.lt.u16 	%p88, %rs503, %rs502;
	mov.u16 	%rs869, %rs764;
	mov.u64 	%rd600, %rd495;
	@%p88 bra 	$L__BB2_304;
	setp.gt.u16 	%p89, %rs503, %rs502;
	mov.u16 	%rs869, %rs347;
	mov.u64 	%rd600, %rd353;
	@%p89 bra 	$L__BB2_304;
	setp.lt.s64 	%p90, %rd495, %rd353;
	selp.b16 	%rs869, %rs764, %rs347, %p90;
	min.s64 	%rd600, %rd495, %rd353;
$L__BB2_304:
	and.b16  	%rs506, %rs348, 255;
	and.b16  	%rs507, %rs868, 255;
	setp.lt.u16 	%p91, %rs507, %rs506;
	mov.u16 	%rs764, %rs869;
	mov.u64 	%rd495, %rd600;
	mov.u16 	%rs886, %rs348;
	mov.u64 	%rd617, %rd354;
	@%p91 bra 	$L__BB2_307;
	setp.gt.u16 	%p92, %rs507, %rs506;
	mov.u16 	%rs764, %rs869;
	mov.u64 	%rd495, %rd600;
	mov.u16 	%rs886, %rs868;
	mov.u64 	%rd617, %rd599;
	@%p92 bra 	$L__BB2_307;
	setp.lt.s64 	%p93, %rd599, %rd354;
	selp.b16 	%rs886, %rs868, %rs348, %p93;
	min.s64 	%rd617, %rd599, %rd354;
	mov.u16 	%rs764, %rs869;
	mov.u64 	%rd495, %rd600;
$L__BB2_307:
	setp.ne.s32 	%p94, %r91, 0;
	@%p94 bra 	$L__BB2_309;
	and.b32  	%r302, %r35, 992;
	mov.u32 	%r303, _ZN6thrust24THRUST_300001_SM_1000_NS8cuda_cub4core6detail5shmemE;
	add.s32 	%r304, %r303, %r302;
	st.shared.u8 	[%r304+8], %rs764;
	st.shared.u64 	[%r304+16], %rd495;
	st.shared.u8 	[%r304+24], %rs886;
	st.shared.u64 	[%r304+32], %rd617;
$L__BB2_309:
	bar.sync 	0;
	setp.ne.s32 	%p95, %r35, 0;
	@%p95 bra 	$L__BB2_353;
	ld.shared.u8 	%rs354, [_ZN6thrust24THRUST_300001_SM_1000_NS8cuda_cub4core6detail5shmemE+40];
	ld.shared.u64 	%rd360, [_ZN6thrust24THRUST_300001_SM_1000_NS8cuda_cub4core6detail5shmemE+48];
	ld.shared.u8 	%rs355, [_ZN6thrust24THRUST_300001_SM_1000_NS8cuda_cub4core6detail5shmemE+56];
	ld.shared.u64 	%rd361, [_ZN6thrust24THRUST_300001_SM_1000_NS8cuda_cub4core6detail5shmemE+64];
	and.b16  	%rs510, %rs764, 255;
	setp.lt.u16 	%p96, %rs510, %rs354;
	mov.u16 	%rs872, %rs764;
	mov.u64 	%rd603, %rd495;
	@%p96 bra 	$L__BB2_313;
	setp.lt.u16 	%p97, %rs354, %rs510;
	mov.u16 	%rs872, %rs354;
	mov.u64 	%rd603, %rd360;
	@%p97 bra 	$L__BB2_313;
	setp.lt.s64 	%p98, %rd495, %rd360;
	selp.b16 	%rs872, %rs764, %rs354, %p98;
	min.s64 	%rd603, %rd495, %rd360;
$L__BB2_313:
	and.b16  	%rs513, %rs886, 255;
	setp.lt.u16 	%p99, %rs513, %rs355;
	mov.u16 	%rs873, %rs355;
	mov.u64 	%rd604, %rd361;
	@%p99 bra 	$L__BB2_317;
	setp.ge.u16 	%p100, %rs355, %rs513;
	mov.u16 	%rs873, %rs886;
	mov.u64 	%rd604, %rd617;
	@%p100 bra 	$L__BB2_315;
	bra.uni 	$L__BB2_317;
$L__BB2_315:
	setp.ge.s64 	%p101, %rd617, %rd361;
	mov.u16 	%rs873, %rs355;
	mov.u64 	%rd604, %rd361;
	@%p101 bra 	$L__BB2_317;
	mov.u16 	%rs873, %rs886;
	mov.u64 	%rd604, %rd617;
$L__BB2_317:
	ld.shared.u8 	%rs364, [_ZN6thrust24THRUST_300001_SM_1000_NS8cuda_cub4core6detail5shmemE+72];
	ld.shared.u64 	%rd371, [_ZN6thrust24THRUST_300001_SM_1000_NS8cuda_cub4core6detail5shmemE+80];
	ld.shared.u8 	%rs368, [_ZN6thrust24THRUST_300001_SM_1000_NS8cuda_cub4core6detail5shmemE+88];
	ld.shared.u64 	%rd373, [_ZN6thrust24THRUST_300001_SM_1000_NS8cuda_cub4core6detail5shmemE+96];
	and.b16  	%rs516, %rs872, 255;
	setp.lt.u16 	%p102, %rs516, %rs364;
	mov.u16 	%rs874, %rs872;
	mov.u64 	%rd605, %rd603;
	@%p102 bra 	$L__BB2_320;
	setp.lt.u16 	%p103, %rs364, %rs516;
	mov.u16 	%rs874, %rs364;
	mov.u64 	%rd605, %rd371;
	@%p103 bra 	$L__BB2_320;
	setp.lt.s64 	%p104, %rd603, %rd371;
	selp.b16 	%rs874, %rs872, %rs364, %p104;
	min.s64 	%rd605, %rd603, %rd371;
$L__BB2_320:
	and.b16  	%rs519, %rs873, 255;
	setp.lt.u16 	%p105, %rs519, %rs368;
	mov.u16 	%rs875, %rs368;
	mov.u64 	%rd606, %rd373;
	@%p105 bra 	$L__BB2_323;
	setp.lt.u16 	%p106, %rs368, %rs519;
	mov.u16 	%rs875, %rs873;
	mov.u64 	%rd606, %rd604;
	@%p106 bra 	$L__BB2_323;
	setp.lt.s64 	%p107, %rd604, %rd373;
	selp.b64 	%rd606, %rd604, %rd373, %p107;
	selp.b16 	%rs875, %rs873, %rs368, %p107;
$L__BB2_323:
	ld.shared.u8 	%rs374, [_ZN6thrust24THRUST_300001_SM_1000_NS8cuda_cub4core6detail5shmemE+104];
	ld.shared.u64 	%rd381, [_ZN6thrust24THRUST_300001_SM_1000_NS8cuda_cub4core6detail5shmemE+112];
	ld.shared.u8 	%rs378, [_ZN6thrust24THRUST_300001_SM_1000_NS8cuda_cub4core6detail5shmemE+120];
	ld.shared.u64 	%rd383, [_ZN6thrust24THRUST_300001_SM_1000_NS8cuda_cub4core6detail5shmemE+128];
	and.b16  	%rs522, %rs874, 255;
	setp.lt.u16 	%p108, %rs522, %rs374;
	mov.u16 	%rs876, %rs874;
	mov.u64 	%rd607, %rd605;
	@%p108 bra 	$L__BB2_326;
	setp.lt.u16 	%p109, %rs374, %rs522;
	mov.u16 	%rs876, %rs374;
	mov.u64 	%rd607, %rd381;
	@%p109 bra 	$L__BB2_326;
	setp.lt.s64 	%p110, %rd605, %rd381;
	selp.b16 	%rs876, %rs874, %rs374, %p110;
	min.s64 	%rd607, %rd605, %rd381;
$L__BB2_326:
	and.b16  	%rs525, %rs875, 255;
	setp.lt.u16 	%p111, %rs525, %rs378;
	mov.u16 	%rs877, %rs378;
	mov.u64 	%rd608, %rd383;
	@%p111 bra 	$L__BB2_329;
	setp.lt.u16 	%p112, %rs378, %rs525;
	mov.u16 	%rs877, %rs875;
	mov.u64 	%rd608, %rd606;
	@%p112 bra 	$L__BB2_329;
	setp.lt.s64 	%p113, %rd606, %rd383;
	selp.b64 	%rd608, %rd606, %rd383, %p113;
	selp.b16 	%rs877, %rs875, %rs378, %p113;
$L__BB2_329:
	ld.shared.u8 	%rs384, [_ZN6thrust24THRUST_300001_SM_1000_NS8cuda_cub4core6detail5shmemE+136];
	ld.shared.u64 	%rd391, [_ZN6thrust24THRUST_300001_SM_1000_NS8cuda_cub4core6detail5shmemE+144];
	ld.shared.u8 	%rs388, [_ZN6thrust24THRUST_300001_SM_1000_NS8cuda_cub4core6detail5shmemE+152];
	ld.shared.u64 	%rd393, [_ZN6thrust24THRUST_300001_SM_1000_NS8cuda_cub4core6detail5shmemE+160];
	and.b16  	%rs528, %rs876, 255;
	setp.lt.u16 	%p114, %rs528, %rs384;
	mov.u16 	%rs878, %rs876;
	mov.u64 	%rd609, %rd607;
	@%p114 bra 	$L__BB2_332;
	setp.lt.u16 	%p115, %rs384, %rs528;
	mov.u16 	%rs878, %rs384;
	mov.u64 	%rd609, %rd391;
	@%p115 bra 	$L__BB2_332;
	setp.lt.s64 	%p116, %rd607, %rd391;
	selp.b16 	%rs878, %rs876, %rs384, %p116;
	min.s64 	%rd609, %rd607, %rd391;
$L__BB2_332:
	and.b16  	%rs531, %rs877, 255;
	setp.lt.u16 	%p117, %rs531, %rs388;
	mov.u16 	%rs879, %rs388;
	mov.u64 	%rd610, %rd393;
	@%p117 bra 	$L__BB2_335;
	setp.lt.u16 	%p118, %rs388, %rs531;
	mov.u16 	%rs879, %rs877;
	mov.u64 	%rd610, %rd608;
	@%p118 bra 	$L__BB2_335;
	setp.lt.s64 	%p119, %rd608, %rd393;
	selp.b64 	%rd610, %rd608, %rd393, %p119;
	selp.b16 	%rs879, %rs877, %rs388, %p119;
$L__BB2_335:
	ld.shared.u8 	%rs394, [_ZN6thrust24THRUST_300001_SM_1000_NS8cuda_cub4core6detail5shmemE+168];
	ld.shared.u64 	%rd401, [_ZN6thrust24THRUST_300001_SM_1000_NS8cuda_cub4core6detail5shmemE+176];
	ld.shared.u8 	%rs398, [_ZN6thrust24THRUST_300001_SM_1000_NS8cuda_cub4core6detail5shmemE+184];
	ld.shared.u64 	%rd403, [_ZN6thrust24THRUST_300001_SM_1000_NS8cuda_cub4core6detail5shmemE+192];
	and.b16  	%rs534, %rs878, 255;
	setp.lt.u16 	%p120, %rs534, %rs394;
	mov.u16 	%rs880, %rs878;
	mov.u64 	%rd611, %rd609;
	@%p120 bra 	$L__BB2_338;
	setp.lt.u16 	%p121, %rs394, %rs534;
	mov.u16 	%rs880, %rs394;
	mov.u64 	%rd611, %rd401;
	@%p121 bra 	$L__BB2_338;
	setp.lt.s64 	%p122, %rd609, %rd401;
	selp.b16 	%rs880, %rs878, %rs394, %p122;
	min.s64 	%rd611, %rd609, %rd401;
$L__BB2_338:
	and.b16  	%rs537, %rs879, 255;
	setp.lt.u16 	%p123, %rs537, %rs398;
	mov.u16 	%rs881, %rs398;
	mov.u64 	%rd612, %rd403;
	@%p123 bra 	$L__BB2_341;
	setp.lt.u16 	%p124, %rs398, %rs537;
	mov.u16 	%rs881, %rs879;
	mov.u64 	%rd612, %rd610;
	@%p124 bra 	$L__BB2_341;
	setp.lt.s64 	%p125, %rd610, %rd403;
	selp.b64 	%rd612, %rd610, %rd403, %p125;
	selp.b16 	%rs881, %rs879, %rs398, %p125;
$L__BB2_341:
	ld.shared.u8 	%rs404, [_ZN6thrust24THRUST_300001_SM_1000_NS8cuda_cub4core6detail5shmemE+200];
	ld.shared.u64 	%rd411, [_ZN6thrust24THRUST_300001_SM_1000_NS8cuda_cub4core6detail5shmemE+208];
	ld.shared.u8 	%rs408, [_ZN6thrust24THRUST_300001_SM_1000_NS8cuda_cub4core6detail5shmemE+216];
	ld.shared.u64 	%rd413, [_ZN6thrust24THRUST_300001_SM_1000_NS8cuda_cub4core6detail5shmemE+224];
	and.b16  	%rs540, %rs880, 255;
	setp.lt.u16 	%p126, %rs540, %rs404;
	mov.u16 	%rs882, %rs880;
	mov.u64 	%rd613, %rd611;
	@%p126 bra 	$L__BB2_344;
	setp.lt.u16 	%p127, %rs404, %rs540;
	mov.u16 	%rs882, %rs404;
	mov.u64 	%rd613, %rd411;
	@%p127 bra 	$L__BB2_344;
	setp.lt.s64 	%p128, %rd611, %rd411;
	selp.b16 	%rs882, %rs880, %rs404, %p128;
	min.s64 	%rd613, %rd611, %rd411;
$L__BB2_344:
	and.b16  	%rs543, %rs881, 255;
	setp.lt.u16 	%p129, %rs543, %rs408;
	mov.u16 	%rs883, %rs408;
	mov.u64 	%rd614, %rd413;
	@%p129 bra 	$L__BB2_347;
	setp.lt.u16 	%p130, %rs408, %rs543;
	mov.u16 	%rs883, %rs881;
	mov.u64 	%rd614, %rd612;
	@%p130 bra 	$L__BB2_347;
	setp.lt.s64 	%p131, %rd612, %rd413;
	selp.b64 	%rd614, %rd612, %rd413, %p131;
	selp.b16 	%rs883, %rs881, %rs408, %p131;
$L__BB2_347:
	ld.shared.u8 	%rs414, [_ZN6thrust24THRUST_300001_SM_1000_NS8cuda_cub4core6detail5shmemE+232];
	ld.shared.u64 	%rd421, [_ZN6thrust24THRUST_300001_SM_1000_NS8cuda_cub4core6detail5shmemE+240];
	ld.shared.u8 	%rs418, [_ZN6thrust24THRUST_300001_SM_1000_NS8cuda_cub4core6detail5shmemE+248];
	ld.shared.u64 	%rd423, [_ZN6thrust24THRUST_300001_SM_1000_NS8cuda_cub4core6detail5shmemE+256];
	and.b16  	%rs546, %rs882, 255;
	setp.lt.u16 	%p132, %rs546, %rs414;
	mov.u16 	%rs764, %rs882;
	mov.u64 	%rd495, %rd613;
	@%p132 bra 	$L__BB2_350;
	setp.lt.u16 	%p133, %rs414, %rs546;
	mov.u16 	%rs764, %rs414;
	mov.u64 	%rd495, %rd421;
	@%p133 bra 	$L__BB2_350;
	setp.lt.s64 	%p134, %rd613, %rd421;
	selp.b16 	%rs764, %rs882, %rs414, %p134;
	min.s64 	%rd495, %rd613, %rd421;
$L__BB2_350:
	and.b16  	%rs549, %rs883, 255;
	setp.lt.u16 	%p135, %rs549, %rs418;
	mov.u16 	%rs886, %rs418;
	mov.u64 	%rd617, %rd423;
	@%p135 bra 	$L__BB2_353;
	setp.lt.u16 	%p136, %rs418, %rs549;
	mov.u16 	%rs886, %rs883;
	mov.u64 	%rd617, %rd614;
	@%p136 bra 	$L__BB2_353;
	setp.lt.s64 	%p137, %rd614, %rd423;
	selp.b64 	%rd617, %rd614, %rd423, %p137;
	selp.b16 	%rs886, %rs883, %rs418, %p137;
$L__BB2_353:
	mov.u32 	%r748, %tid.x;
	setp.ne.s32 	%p341, %r748, 0;
	@%p341 bra 	$L__BB2_355;
	cvta.to.global.u64 	%rd466, %rd435;
	mul.wide.u32 	%rd467, %r1, 32;
	add.s64 	%rd468, %rd466, %rd467;
	st.global.u8 	[%rd468], %rs764;
	st.global.u64 	[%rd468+8], %rd495;
	st.global.u8 	[%rd468+16], %rs886;
	st.global.u64 	[%rd468+24], %rd617;
$L__BB2_355:
	ret;

}
	// .globl	_ZN6thrust24THRUST_300001_SM_1000_NS8cuda_cub4core6detail13_kernel_agentINS1_8__reduce10DrainAgentIiEEJN3cub18CUB_300001_SM_10009GridQueueIjEEiEEEvDpT0_
.visible .entry _ZN6thrust24THRUST_300001_SM_1000_NS8cuda_cub4core6detail13_kernel_agentINS1_8__reduce10DrainAgentIiEEJN3cub18CUB_300001_SM_10009GridQueueIjEEiEEEvDpT0_(
	.param .align 8 .b8 _ZN6thrust24THRUST_300001_SM_1000_NS8cuda_cub4core6detail13_kernel_agentINS1_8__reduce10DrainAgentIiEEJN3cub18CUB_300001_SM_10009GridQueueIjEEiEEEvDpT0__param_0[8],
	.param .u32 _ZN6thrust24THRUST_300001_SM_1000_NS8cuda_cub4core6detail13_kernel_agentINS1_8__reduce10DrainAgentIiEEJN3cub18CUB_300001_SM_10009GridQueueIjEEiEEEvDpT0__param_1
)
.maxntid 1
{
	.reg .b32 	%r<3>;
	.reg .b64 	%rd<3>;

	ld.param.u64 	%rd1, [_ZN6thrust24THRUST_300001_SM_1000_NS8cuda_cub4core6detail13_kernel_agentINS1_8__reduce10DrainAgentIiEEJN3cub18CUB_300001_SM_10009GridQueueIjEEiEEEvDpT0__param_0];
	ld.param.u32 	%r1, [_ZN6thrust24THRUST_300001_SM_1000_NS8cuda_cub4core6detail13_kernel_agentINS1_8__reduce10DrainAgentIiEEJN3cub18CUB_300001_SM_10009GridQueueIjEEiEEEvDpT0__param_1];
	cvta.to.global.u64 	%rd2, %rd1;
	st.global.u32 	[%rd2], %r1;
	mov.b32 	%r2, 0;
	st.global.u32 	[%rd2+4], %r2;
	ret;

}
	// .globl	_ZN6thrust24THRUST_300001_SM_1000_NS8cuda_cub4core6detail13_kernel_agentINS1_8__reduce11ReduceAgentIPN4cuda3std3__45tupleIJNSA_IJhlEEESB_EEESD_SC_iNS1_9__extrema12arg_minmax_fIhlNS9_4lessIhEEEEEEJSD_SD_iSI_EEEvDpT0_
.visible .entry _ZN6thrust24THRUST_300001_SM_1000_NS8cuda_cub4core6detail13_kernel_agentINS1_8__reduce11ReduceAgentIPN4cuda3std3__45tupleIJNSA_IJhlEEESB_EEESD_SC_iNS1_9__extrema12arg_minmax_fIhlNS9_4lessIhEEEEEEJSD_SD_iSI_EEEvDpT0_(
	.param .u64 .ptr .align 1 _ZN6thrust24THRUST_300001_SM_1000_NS8cuda_cub4core6detail13_kernel_agentINS1_8__reduce11ReduceAgentIPN4cuda3std3__45tupleIJNSA_IJhlEEESB_EEESD_SC_iNS1_9__extrema12arg_minmax_fIhlNS9_4lessIhEEEEEEJSD_SD_iSI_EEEvDpT0__param_0,
	.param .u64 .ptr .align 1 _ZN6thrust24THRUST_300001_SM_1000_NS8cuda_cub4core6detail13_kernel_agentINS1_8__reduce11ReduceAgentIPN4cuda3std3__45tupleIJNSA_IJhlEEESB_EEESD_SC_iNS1_9__extrema12arg_minmax_fIhlNS9_4lessIhEEEEEEJSD_SD_iSI_EEEvDpT0__param_1,
	.param .u32 _ZN6thrust24THRUST_300001_SM_1000_NS8cuda_cub4core6detail13_kernel_agentINS1_8__reduce11ReduceAgentIPN4cuda3std3__45tupleIJNSA_IJhlEEESB_EEESD_SC_iNS1_9__extrema12arg_minmax_fIhlNS9_4lessIhEEEEEEJSD_SD_iSI_EEEvDpT0__param_2,
	.param .align 1 .b8 _ZN6thrust24THRUST_300001_SM_1000_NS8cuda_cub4core6detail13_kernel_agentINS1_8__reduce11ReduceAgentIPN4cuda3std3__45tupleIJNSA_IJhlEEESB_EEESD_SC_iNS1_9__extrema12arg_minmax_fIhlNS9_4lessIhEEEEEEJSD_SD_iSI_EEEvDpT0__param_3[1]
)
.maxntid 256
{
	.reg .pred 	%p<345>;
	.reg .b16 	%rs<953>;
	.reg .b32 	%r<717>;
	.reg .b64 	%rd<747>;

	ld.param.u64 	%rd454, [_ZN6thrust24THRUST_300001_SM_1000_NS8cuda_cub4core6detail13_kernel_agentINS1_8__reduce11ReduceAgentIPN4cuda3std3__45tupleIJNSA_IJhlEEESB_EEESD_SC_iNS1_9__extrema12arg_minmax_fIhlNS9_4lessIhEEEEEEJSD_SD_iSI_EEEvDpT0__param_0];
	ld.param.u64 	%rd455, [_ZN6thrust24THRUST_300001_SM_1000_NS8cuda_cub4core6detail13_kernel_agentINS1_8__reduce11ReduceAgentIPN4cuda3std3__45tupleIJNSA_IJhlEEESB_EEESD_SC_iNS1_9__extrema12arg_minmax_fIhlNS9_4lessIhEEEEEEJSD_SD_iSI_EEEvDpT0__param_1];
	ld.param.u32 	%r37, [_ZN6thrust24THRUST_300001_SM_1000_NS8cuda_cub4core6detail13_kernel_agentINS1_8__reduce11ReduceAgentIPN4cuda3std3__45tupleIJNSA_IJhlEEESB_EEESD_SC_iNS1_9__extrema12arg_minmax_fIhlNS9_4lessIhEEEEEEJSD_SD_iSI_EEEvDpT0__param_2];
	setp.eq.s32 	%p1, %r37, 0;
	@%p1 bra 	$L__BB4_355;
	setp.gt.s32 	%p2, %r37, 511;
	@%p2 bra 	$L__BB4_216;
	mov.u32 	%r1, %tid.x;
	setp.ge.s32 	%p141, %r1, %r37;
	mov.b16 	%rs819, 0;
	mov.b64 	%rd612, 0;
	mov.u64 	%rd611, %rd612;
	mov.u16 	%rs818, %rs819;
	mov.u32 	%r707, %r1;
	@%p141 bra 	$L__BB4_4;
	mul.wide.u32 	%rd547, %r1, 32;
	add.s64 	%rd540, %rd454, %rd547;
	// begin inline asm
	ld.global.nc.u64 %rd539, [%rd540];
	// end inline asm
	add.s64 	%rd542, %rd540, 8;
	// begin inline asm
	ld.global.nc.u64 %rd611, [%rd542];
	// end inline asm
	add.s64 	%rd544, %rd540, 16;
	// begin inline asm
	ld.global.nc.u64 %rd543, [%rd544];
	// end inline asm
	add.s64 	%rd546, %rd540, 24;
	// begin inline asm
	ld.global.nc.u64 %rd612, [%rd546];
	// end inline asm
	cvt.u16.u64 	%rs818, %rd539;
	cvt.u16.u64 	%rs819, %rd543;
	add.s32 	%r707, %r1, 256;
$L__BB4_4:
	setp.ge.s32 	%p142, %r707, %r37;
	@%p142 bra 	$L__BB4_40;
	not.b32 	%r262, %r707;
	add.s32 	%r4, %r37, %r262;
	and.b32  	%r263, %r4, 768;
	setp.eq.s32 	%p143, %r263, 768;
	@%p143 bra 	$L__BB4_14;
	mul.wide.u32 	%rd549, %r707, 32;
	add.s64 	%rd594, %rd454, %rd549;
	shr.u32 	%r264, %r4, 8;
	add.s32 	%r265, %r264, 1;
	and.b32  	%r266, %r265, 3;
	neg.s32 	%r705, %r266;
$L__BB4_7:
	.pragma "nounroll";
	mov.u64 	%rd8, %rd612;
	mov.u16 	%rs6, %rs819;
	mov.u64 	%rd7, %rd611;
	mov.u16 	%rs5, %rs818;
	// begin inline asm
	ld.global.nc.u64 %rd550, [%rd594];
	// end inline asm
	add.s64 	%rd553, %rd594, 8;
	// begin inline asm
	ld.global.nc.u64 %rd552, [%rd553];
	// end inline asm
	add.s64 	%rd555, %rd594, 16;
	// begin inline asm
	ld.global.nc.u64 %rd554, [%rd555];
	// end inline asm
	add.s64 	%rd557, %rd594, 24;
	// begin inline asm
	ld.global.nc.u64 %rd556, [%rd557];
	// end inline asm
	cvt.u16.u64 	%rs7, %rd550;
	and.b16  	%rs596, %rs7, 255;
	cvt.u16.u64 	%rs8, %rd554;
	and.b16  	%rs597, %rs5, 255;
	setp.lt.u16 	%p144, %rs597, %rs596;
	@%p144 bra 	$L__BB4_10;
	setp.gt.u16 	%p145, %rs597, %rs596;
	mov.u64 	%rd611, %rd552;
	mov.u16 	%rs818, %rs7;
	@%p145 bra 	$L__BB4_10;
	setp.lt.s64 	%p146, %rd7, %rd552;
	min.s64 	%rd611, %rd7, %rd552;
	selp.b16 	%rs818, %rs5, %rs7, %p146;
$L__BB4_10:
	and.b16  	%rs600, %rs8, 255;
	and.b16  	%rs601, %rs6, 255;
	setp.lt.u16 	%p147, %rs601, %rs600;
	mov.u16 	%rs819, %rs8;
	mov.u64 	%rd612, %rd556;
	@%p147 bra 	$L__BB4_13;
	setp.gt.u16 	%p148, %rs601, %rs600;
	mov.u16 	%rs819, %rs6;
	mov.u64 	%rd612, %rd8;
	@%p148 bra 	$L__BB4_13;
	setp.lt.s64 	%p149, %rd8, %rd556;
	selp.b16 	%rs819, %rs6, %rs8, %p149;
	min.s64 	%rd612, %rd8, %rd556;
$L__BB4_13:
	add.s32 	%r707, %r707, 256;
	add.s64 	%rd594, %rd594, 8192;
	add.s32 	%r705, %r705, 1;
	setp.ne.s32 	%p150, %r705, 0;
	@%p150 bra 	$L__BB4_7;
$L__BB4_14:
	setp.lt.u32 	%p151, %r4, 768;
	@%p151 bra 	$L__BB4_40;
$L__BB4_15:
	mul.wide.s32 	%rd566, %r707, 32;
	add.s64 	%rd559, %rd454, %rd566;
	// begin inline asm
	ld.global.nc.u64 %rd558, [%rd559];
	// end inline asm
	add.s64 	%rd561, %rd559, 8;
	// begin inline asm
	ld.global.nc.u64 %rd560, [%rd561];
	// end inline asm
	add.s64 	%rd563, %rd559, 16;
	// begin inline asm
	ld.global.nc.u64 %rd562, [%rd563];
	// end inline asm
	add.s64 	%rd565, %rd559, 24;
	// begin inline asm
	ld.global.nc.u64 %rd564, [%rd565];
	// end inline asm
	cvt.u16.u64 	%rs19, %rd558;
	and.b16  	%rs604, %rs19, 255;
	cvt.u16.u64 	%rs20, %rd562;
	and.b16  	%rs605, %rs818, 255;
	setp.lt.u16 	%p152, %rs605, %rs604;
	mov.u64 	%rd605, %rd611;
	mov.u16 	%rs812, %rs818;
	@%p152 bra 	$L__BB4_18;
	setp.gt.u16 	%p153, %rs605, %rs604;
	mov.u64 	%rd605, %rd560;
	mov.u16 	%rs812, %rs19;
	@%p153 bra 	$L__BB4_18;
	setp.lt.s64 	%p154, %rd611, %rd560;
	min.s64 	%rd605, %rd611, %rd560;
	selp.b16 	%rs812, %rs818, %rs19, %p154;
$L__BB4_18:
	and.b16  	%rs608, %rs20, 255;
	and.b16  	%rs609, %rs819, 255;
	setp.lt.u16 	%p155, %rs609, %rs608;
	mov.u16 	%rs813, %rs20;
	mov.u64 	%rd606, %rd564;
	@%p155 bra 	$L__BB4_21;
	setp.gt.u16 	%p156, %rs609, %rs608;
	mov.u16 	%rs813, %rs819;
	mov.u64 	%rd606, %rd612;
	@%p156 bra 	$L__BB4_21;
	setp.lt.s64 	%p157, %rd612, %rd564;
	selp.b16 	%rs813, %rs819, %rs20, %p157;
	min.s64 	%rd606, %rd612, %rd564;
$L__BB4_21:
	add.s64 	%rd568, %rd559, 8192;
	// begin inline asm
	ld.global.nc.u64 %rd567, [%rd568];
	// end inline asm
	add.s64 	%rd570, %rd559, 8200;
	// begin inline asm
	ld.global.nc.u64 %rd569, [%rd570];
	// end inline asm
	add.s64 	%rd572, %rd559, 8208;
	// begin inline asm
	ld.global.nc.u64 %rd571, [%rd572];
	// end inline asm
	add.s64 	%rd574, %rd559, 8216;
	// begin inline asm
	ld.global.nc.u64 %rd573, [%rd574];
	// end inline asm
	cvt.u16.u64 	%rs25, %rd567;
	and.b16  	%rs612, %rs25, 255;
	cvt.u16.u64 	%rs26, %rd571;
	and.b16  	%rs613, %rs812, 255;
	setp.lt.u16 	%p158, %rs613, %rs612;
	mov.u64 	%rd607, %rd605;
	mov.u16 	%rs814, %rs812;
	@%p158 bra 	$L__BB4_24;
	setp.gt.u16 	%p159, %rs613, %rs612;
	mov.u64 	%rd607, %rd569;
	mov.u16 	%rs814, %rs25;
	@%p159 bra 	$L__BB4_24;
	setp.lt.s64 	%p160, %rd605, %rd569;
	min.s64 	%rd607, %rd605, %rd569;
	selp.b16 	%rs814, %rs812, %rs25, %p160;
$L__BB4_24:
	and.b16  	%rs616, %rs26, 255;
	and.b16  	%rs617, %rs813, 255;
	setp.lt.u16 	%p161, %rs617, %rs616;
	mov.u16 	%rs815, %rs26;
	mov.u64 	%rd608, %rd573;
	@%p161 bra 	$L__BB4_27;
	setp.gt.u16 	%p162, %rs617, %rs616;
	mov.u16 	%rs815, %rs813;
	mov.u64 	%rd608, %rd606;
	@%p162 bra 	$L__BB4_27;
	setp.lt.s64 	%p163, %rd606, %rd573;
	selp.b16 	%rs815, %rs813, %rs26, %p163;
	min.s64 	%rd608, %rd606, %rd573;
$L__BB4_27:
	add.s64 	%rd576, %rd559, 16384;
	// begin inline asm
	ld.global.nc.u64 %rd575, [%rd576];
	// end inline asm
	add.s64 	%rd578, %rd559, 16392;
	// begin inline asm
	ld.global.nc.u64 %rd577, [%rd578];
	// end inline asm
	add.s64 	%rd580, %rd559, 16400;
	// begin inline asm
	ld.global.nc.u64 %rd579, [%rd580];
	// end inline asm
	add.s64 	%rd582, %rd559, 16408;
	// begin inline asm
	ld.global.nc.u64 %rd581, [%rd582];
	// end inline asm
	cvt.u16.u64 	%rs31, %rd575;
	and.b16  	%rs620, %rs31, 255;
	cvt.u16.u64 	%rs32, %rd579;
	and.b16  	%rs621, %rs814, 255;
	setp.lt.u16 	%p164, %rs621, %rs620;
	mov.u64 	%rd609, %rd607;
	mov.u16 	%rs816, %rs814;
	@%p164 bra 	$L__BB4_30;
	setp.gt.u16 	%p165, %rs621, %rs620;
	mov.u64 	%rd609, %rd577;
	mov.u16 	%rs816, %rs31;
	@%p165 bra 	$L__BB4_30;
	setp.lt.s64 	%p166, %rd607, %rd577;
	min.s64 	%rd609, %rd607, %rd577;
	selp.b16 	%rs816, %rs814, %rs31, %p166;
$L__BB4_30:
	and.b16  	%rs624, %rs32, 255;
	and.b16  	%rs625, %rs815, 255;
	setp.lt.u16 	%p167, %rs625, %rs624;
	mov.u16 	%rs817, %rs32;
	mov.u64 	%rd610, %rd581;
	@%p167 bra 	$L__BB4_33;
	setp.gt.u16 	%p168, %rs625, %rs624;
	mov.u16 	%rs817, %rs815;
	mov.u64 	%rd610, %rd608;
	@%p168 bra 	$L__BB4_33;
	setp.lt.s64 	%p169, %rd608, %rd581;
	selp.b16 	%rs817, %rs815, %rs32, %p169;
	min.s64 	%rd610, %rd608, %rd581;
$L__BB4_33:
	add.s64 	%rd584, %rd559, 24576;
	// begin inline asm
	ld.global.nc.u64 %rd583, [%rd584];
	// end inline asm
	add.s64 	%rd586, %rd559, 24584;
	// begin inline asm
	ld.global.nc.u64 %rd585, [%rd586];
	// end inline asm
	add.s64 	%rd588, %rd559, 24592;
	// begin inline asm
	ld.global.nc.u64 %rd587, [%rd588];
	// end inline asm
	add.s64 	%rd590, %rd559, 24600;
	// begin inline asm
	ld.global.nc.u64 %rd589, [%rd590];
	// end inline asm
	cvt.u16.u64 	%rs37, %rd583;
	and.b16  	%rs628, %rs37, 255;
	cvt.u16.u64 	%rs38, %rd587;
	and.b16  	%rs629, %rs816, 255;
	setp.lt.u16 	%p170, %rs629, %rs628;
	mov.u64 	%rd611, %rd609;
	mov.u16 	%rs818, %rs816;
	@%p170 bra 	$L__BB4_36;
	setp.gt.u16 	%p171, %rs629, %rs628;
	mov.u64 	%rd611, %rd585;
	mov.u16 	%rs818, %rs37;
	@%p171 bra 	$L__BB4_36;
	setp.lt.s64 	%p172, %rd609, %rd585;
	min.s64 	%rd611, %rd609, %rd585;
	selp.b16 	%rs818, %rs816, %rs37, %p172;
$L__BB4_36:
	and.b16  	%rs632, %rs38, 255;
	and.b16  	%rs633, %rs817, 255;
	setp.lt.u16 	%p173, %rs633, %rs632;
	mov.u16 	%rs819, %rs38;
	mov.u64 	%rd612, %rd589;
	@%p173 bra 	$L__BB4_39;
	setp.gt.u16 	%p174, %rs633, %rs632;
	mov.u16 	%rs819, %rs817;
	mov.u64 	%rd612, %rd610;
	@%p174 bra 	$L__BB4_39;
	setp.lt.s64 	%p175, %rd610, %rd589;
	selp.b16 	%rs819, %rs817, %rs38, %p175;
	min.s64 	%rd612, %rd610, %rd589;
$L__BB4_39:
	add.s32 	%r707, %r707, 1024;
	setp.lt.s32 	%p176, %r707, %r37;
	@%p176 bra 	$L__BB4_15;
$L__BB4_40:
	setp.lt.s32 	%p177, %r37, 256;
	@%p177 bra 	$L__BB4_122;
	// begin inline asm
	mov.u32 %r489, %laneid;
	// end inline asm
	cvt.u32.u16 	%r530, %rs818;
	and.b32  	%r491, %r530, 255;
	cvt.u32.u16 	%r531, %rs819;
	and.b32  	%r511, %r531, 255;
	mov.b32 	%r527, 1;
	mov.b32 	%r528, 31;
	mov.b32 	%r529, -1;
	// begin inline asm
	shfl.sync.down.b32 %r490, %r491, %r527, %r528, %r529;
	// end inline asm
	// begin inline asm
	shfl.sync.down.b32 %r495, %r496, %r527, %r528, %r529;
	// end inline asm
	mov.b64 	{%r501, %r506}, %rd611;
	// begin inline asm
	shfl.sync.down.b32 %r500, %r501, %r527, %r528, %r529;
	// end inline asm
	// begin inline asm
	shfl.sync.down.b32 %r505, %r506, %r527, %r528, %r529;
	// end inline asm
	mov.b64 	%rd49, {%r500, %r505};
	// begin inline asm
	shfl.sync.down.b32 %r510, %r511, %r527, %r528, %r529;
	// end inline asm
	// begin inline asm
	shfl.sync.down.b32 %r515, %r516, %r527, %r528, %r529;
	// end inline asm
	mov.b64 	{%r521, %r526}, %rd612;
	// begin inline asm
	shfl.sync.down.b32 %r520, %r521, %r527, %r528, %r529;
	// end inline asm
	// begin inline asm
	shfl.sync.down.b32 %r525, %r526, %r527, %r528, %r529;
	// end inline asm
	mov.b64 	%rd50, {%r520, %r525};
	cvt.u16.u32 	%rs45, %r490;
	cvt.u16.u32 	%rs46, %r510;
	setp.gt.s32 	%p265, %r489, 30;
	mov.u64 	%rd616, %rd612;
	mov.u16 	%rs823, %rs819;
	mov.u64 	%rd620, %rd611;
	mov.u16 	%rs827, %rs818;
	@%p265 bra 	$L__BB4_48;
	and.b16  	%rs718, %rs45, 255;
	and.b16  	%rs719, %rs818, 255;
	setp.lt.u16 	%p266, %rs719, %rs718;
	mov.u64 	%rd620, %rd611;
	mov.u16 	%rs827, %rs818;
	@%p266 bra 	$L__BB4_45;
	setp.gt.u16 	%p267, %rs719, %rs718;
	mov.u64 	%rd620, %rd49;
	mov.u16 	%rs827, %rs45;
	@%p267 bra 	$L__BB4_45;
	setp.lt.s64 	%p268, %rd611, %rd49;
	min.s64 	%rd620, %rd611, %rd49;
	selp.b16 	%rs827, %rs818, %rs45, %p268;
$L__BB4_45:
	and.b16  	%rs722, %rs46, 255;
	and.b16  	%rs723, %rs819, 255;
	setp.lt.u16 	%p269, %rs723, %rs722;
	mov.u64 	%rd616, %rd50;
	mov.u16 	%rs823, %rs46;
	@%p269 bra 	$L__BB4_48;
	setp.gt.u16 	%p270, %rs723, %rs722;
	mov.u64 	%rd616, %rd612;
	mov.u16 	%rs823, %rs819;
	@%p270 bra 	$L__BB4_48;
	setp.lt.s64 	%p271, %rd612, %rd50;
	selp.b16 	%rs823, %rs819, %rs46, %p271;
	min.s64 	%rd616, %rd612, %rd50;
$L__BB4_48:
	cvt.u32.u16 	%r572, %rs827;
	and.b32  	%r533, %r572, 255;
	cvt.u32.u16 	%r573, %rs823;
	and.b32  	%r553, %r573, 255;
	mov.b32 	%r569, 2;
	mov.b32 	%r570, 31;
	mov.b32 	%r571, -1;
	// begin inline asm
	shfl.sync.down.b32 %r532, %r533, %r569, %r570, %r571;
	// end inline asm
	// begin inline asm
	shfl.sync.down.b32 %r537, %r538, %r569, %r570, %r571;
	// end inline asm
	mov.b64 	{%r543, %r548}, %rd620;
	// begin inline asm
	shfl.sync.down.b32 %r542, %r543, %r569, %r570, %r571;
	// end inline asm
	// begin inline asm
	shfl.sync.down.b32 %r547, %r548, %r569, %r570, %r571;
	// end inline asm
	mov.b64 	%rd56, {%r542, %r547};
	// begin inline asm
	shfl.sync.down.b32 %r552, %r553, %r569, %r570, %r571;
	// end inline asm
	// begin inline asm
	shfl.sync.down.b32 %r557, %r558, %r569, %r570, %r571;
	// end inline asm
	mov.b64 	{%r563, %r568}, %rd616;
	// begin inline asm
	shfl.sync.down.b32 %r562, %r563, %r569, %r570, %r571;
	// end inline asm
	// begin inline asm
	shfl.sync.down.b32 %r567, %r568, %r569, %r570, %r571;
	// end inline asm
	mov.b64 	%rd57, {%r562, %r567};
	cvt.u16.u32 	%rs52, %r532;
	cvt.u16.u32 	%rs53, %r552;
	setp.gt.s32 	%p272, %r489, 29;
	mov.u64 	%rd619, %rd616;
	mov.u16 	%rs826, %rs823;
	@%p272 bra 	$L__BB4_55;
	and.b16  	%rs726, %rs52, 255;
	and.b16  	%rs727, %rs827, 255;
	setp.lt.u16 	%p273, %rs727, %rs726;
	mov.u64 	%rd618, %rd620;
	mov.u16 	%rs825, %rs827;
	@%p273 bra 	$L__BB4_52;
	setp.gt.u16 	%p274, %rs727, %rs726;
	mov.u64 	%rd618, %rd56;
	mov.u16 	%rs825, %rs52;
	@%p274 bra 	$L__BB4_52;
	setp.lt.s64 	%p275, %rd620, %rd56;
	min.s64 	%rd618, %rd620, %rd56;
	selp.b16 	%rs825, %rs827, %rs52, %p275;
$L__BB4_52:
	and.b16  	%rs730, %rs53, 255;
	and.b16  	%rs731, %rs823, 255;
	setp.lt.u16 	%p276, %rs731, %rs730;
	mov.u64 	%rd619, %rd57;
	mov.u16 	%rs826, %rs53;
	mov.u64 	%rd620, %rd618;
	mov.u16 	%rs827, %rs825;
	@%p276 bra 	$L__BB4_55;
	setp.gt.u16 	%p277, %rs731, %rs730;
	mov.u64 	%rd619, %rd616;
	mov.u16 	%rs826, %rs823;
	mov.u64 	%rd620, %rd618;
	mov.u16 	%rs827, %rs825;
	@%p277 bra 	$L__BB4_55;
	setp.lt.s64 	%p278, %rd616, %rd57;
	selp.b16 	%rs826, %rs823, %rs53, %p278;
	min.s64 	%rd619, %rd616, %rd57;
	mov.u64 	%rd620, %rd618;
	mov.u16 	%rs827, %rs825;
$L__BB4_55:
	cvt.u32.u16 	%r614, %rs827;
	and.b32  	%r575, %r614, 255;
	cvt.u32.u16 	%r615, %rs826;
	and.b32  	%r595, %r615, 255;
	mov.b32 	%r611, 4;
	mov.b32 	%r612, 31;
	mov.b32 	%r613, -1;
	// begin inline asm
	shfl.sync.down.b32 %r574, %r575, %r611, %r612, %r613;
	// end inline asm
	// begin inline asm
	shfl.sync.down.b32 %r579, %r580, %r611, %r612, %r613;
	// end inline asm
	mov.b64 	{%r585, %r590}, %rd620;
	// begin inline asm
	shfl.sync.down.b32 %r584, %r585, %r611, %r612, %r613;
	// end inline asm
	// begin inline asm
	shfl.sync.down.b32 %r589, %r590, %r611, %r612, %r613;
	// end inline asm
	mov.b64 	%rd63, {%r584, %r589};
	// begin inline asm
	shfl.sync.down.b32 %r594, %r595, %r611, %r612, %r613;
	// end inline asm
	// begin inline asm
	shfl.sync.down.b32 %r599, %r600, %r611, %r612, %r613;
	// end inline asm
	mov.b64 	{%r605, %r610}, %rd619;
	// begin inline asm
	shfl.sync.down.b32 %r604, %r605, %r611, %r612, %r613;
	// end inline asm
	// begin inline asm
	shfl.sync.down.b32 %r609, %r610, %r611, %r612, %r613;
	// end inline asm
	mov.b64 	%rd64, {%r604, %r609};
	cvt.u16.u32 	%rs59, %r574;
	cvt.u16.u32 	%rs60, %r594;
	setp.gt.s32 	%p279, %r489, 27;
	mov.u64 	%rd622, %rd619;
	mov.u16 	%rs829, %rs826;
	@%p279 bra 	$L__BB4_62;
	and.b16  	%rs734, %rs59, 255;
	and.b16  	%rs735, %rs827, 255;
	setp.lt.u16 	%p280, %rs735, %rs734;
	mov.u64 	%rd621, %rd620;
	mov.u16 	%rs828, %rs827;
	@%p280 bra 	$L__BB4_59;
	setp.gt.u16 	%p281, %rs735, %rs734;
	mov.u64 	%rd621, %rd63;
	mov.u16 	%rs828, %rs59;
	@%p281 bra 	$L__BB4_59;
	setp.lt.s64 	%p282, %rd620, %rd63;
	min.s64 	%rd621, %rd620, %rd63;
	selp.b16 	%rs828, %rs827, %rs59, %p282;
$L__BB4_59:
	and.b16  	%rs738, %rs60, 255;
	and.b16  	%rs739, %rs826, 255;
	setp.lt.u16 	%p283, %rs739, %rs738;
	mov.u64 	%rd622, %rd64;
	mov.u16 	%rs829, %rs60;
	mov.u64 	%rd620, %rd621;
	mov.u16 	%rs827, %rs828;
	@%p283 bra 	$L__BB4_62;
	setp.gt.u16 	%p284, %rs739, %rs738;
	mov.u64 	%rd622, %rd619;
	mov.u16 	%rs829, %rs826;
	mov.u64 	%rd620, %rd621;
	mov.u16 	%rs827, %rs828;
	@%p284 bra 	$L__BB4_62;
	setp.lt.s64 	%p285, %rd619, %rd64;
	selp.b16 	%rs829, %rs826, %rs60, %p285;
	min.s64 	%rd622, %rd619, %rd64;
	mov.u64 	%rd620, %rd621;
	mov.u16 	%rs827, %rs828;
$L__BB4_62:
	cvt.u32.u16 	%r656, %rs827;
	and.b32  	%r617, %r656, 255;
	cvt.u32.u16 	%r657, %rs829;
	and.b32  	%r637, %r657, 255;
	mov.b32 	%r653, 8;
	mov.b32 	%r654, 31;
	mov.b32 	%r655, -1;
	// begin inline asm
	shfl.sync.down.b32 %r616, %r617, %r653, %r654, %r655;
	// end inline asm
	// begin inline asm
	shfl.sync.down.b32 %r621, %r622, %r653, %r654, %r655;
	// end inline asm
	mov.b64 	{%r627, %r632}, %rd620;
	// begin inline asm
	shfl.sync.down.b32 %r626, %r627, %r653, %r654, %r655;
	// end inline asm
	// begin inline asm
	shfl.sync.down.b32 %r631, %r632, %r653, %r654, %r655;
	// end inline asm
	mov.b64 	%rd70, {%r626, %r631};
	// begin inline asm
	shfl.sync.down.b32 %r636, %r637, %r653, %r654, %r655;
	// end inline asm
	// begin inline asm
	shfl.sync.down.b32 %r641, %r642, %r653, %r654, %r655;
	// end inline asm
	mov.b64 	{%r647, %r652}, %rd622;
	// begin inline asm
	shfl.sync.down.b32 %r646, %r647, %r653, %r654, %r655;
	// end inline asm
	// begin inline asm
	shfl.sync.down.b32 %r651, %r652, %r653, %r654, %r655;
	// end inline asm
	mov.b64 	%rd71, {%r646, %r651};
	cvt.u16.u32 	%rs66, %r616;
	cvt.u16.u32 	%rs67, %r636;
	setp.gt.s32 	%p286, %r489, 23;
	mov.u64 	%rd625, %rd622;
	mov.u16 	%rs832, %rs829;
	@%p286 bra 	$L__BB4_69;
	and.b16  	%rs742, %rs66, 255;
	and.b16  	%rs743, %rs827, 255;
	setp.lt.u16 	%p287, %rs743, %rs742;
	mov.u64 	%rd624, %rd620;
	mov.u16 	%rs831, %rs827;
	@%p287 bra 	$L__BB4_66;
	setp.gt.u16 	%p288, %rs743, %rs742;
	mov.u64 	%rd624, %rd70;
	mov.u16 	%rs831, %rs66;
	@%p288 bra 	$L__BB4_66;
	setp.lt.s64 	%p289, %rd620, %rd70;
	min.s64 	%rd624, %rd620, %rd70;
	selp.b16 	%rs831, %rs827, %rs66, %p289;
$L__BB4_66:
	and.b16  	%rs746, %rs67, 255;
	and.b16  	%rs747, %rs829, 255;
	setp.lt.u16 	%p290, %rs747, %rs746;
	mov.u64 	%rd625, %rd71;
	mov.u16 	%rs832, %rs67;
	mov.u64 	%rd620, %rd624;
	mov.u16 	%rs827, %rs831;
	@%p290 bra 	$L__BB4_69;
	setp.gt.u16 	%p291, %rs747, %rs746;
	mov.u64 	%rd625, %rd622;
	mov.u16 	%rs832, %rs829;
	mov.u64 	%rd620, %rd624;
	mov.u16 	%rs827, %rs831;
	@%p291 bra 	$L__BB4_69;
	setp.lt.s64 	%p292, %rd622, %rd71;
	selp.b16 	%rs832, %rs829, %rs67, %p292;
	min.s64 	%rd625, %rd622, %rd71;
	mov.u64 	%rd620, %rd624;
	mov.u16 	%rs827, %rs831;
$L__BB4_69:
	cvt.u32.u16 	%r698, %rs827;
	and.b32  	%r659, %r698, 255;
	cvt.u32.u16 	%r699, %rs832;
	and.b32  	%r679, %r699, 255;
	mov.b32 	%r695, 16;
	mov.b32 	%r696, 31;
	mov.b32 	%r697, -1;
	// begin inline asm
	shfl.sync.down.b32 %r658, %r659, %r695, %r696, %r697;
	// end inline asm
	// begin inline asm
	shfl.sync.down.b32 %r663, %r664, %r695, %r696, %r697;
	// end inline asm
	mov.b64 	{%r669, %r674}, %rd620;
	// begin inline asm
	shfl.sync.down.b32 %r668, %r669, %r695, %r696, %r697;
	// end inline asm
	// begin inline asm
	shfl.sync.down.b32 %r673, %r674, %r695, %r696, %r697;
	// end inline asm
	mov.b64 	%rd77, {%r668, %r673};
	// begin inline asm
	shfl.sync.down.b32 %r678, %r679, %r695, %r696, %r697;
	// end inline asm
	// begin inline asm
	shfl.sync.down.b32 %r683, %r684, %r695, %r696, %r697;
	// end inline asm
	mov.b64 	{%r689, %r694}, %rd625;
	// begin inline asm
	shfl.sync.down.b32 %r688, %r689, %r695, %r696, %r697;
	// end inline asm
	// begin inline asm
	shfl.sync.down.b32 %r693, %r694, %r695, %r696, %r697;
	// end inline asm
	mov.b64 	%rd78, {%r688, %r693};
	cvt.u16.u32 	%rs73, %r658;
	cvt.u16.u32 	%rs74, %r678;
	setp.gt.s32 	%p293, %r489, 15;
	mov.u64 	%rd745, %rd625;
	mov.u16 	%rs951, %rs832;
	@%p293 bra 	$L__BB4_76;
	and.b16  	%rs750, %rs73, 255;
	and.b16  	%rs751, %rs827, 255;
	setp.lt.u16 	%p294, %rs751, %rs750;
	mov.u64 	%rd627, %rd620;
	mov.u16 	%rs834, %rs827;
	@%p294 bra 	$L__BB4_73;
	setp.gt.u16 	%p295, %rs751, %rs750;
	mov.u64 	%rd627, %rd77;
	mov.u16 	%rs834, %rs73;
	@%p295 bra 	$L__BB4_73;
	setp.lt.s64 	%p296, %rd620, %rd77;
	min.s64 	%rd627, %rd620, %rd77;
	selp.b16 	%rs834, %rs827, %rs73, %p296;
$L__BB4_73:
	and.b16  	%rs754, %rs74, 255;
	and.b16  	%rs755, %rs832, 255;
	setp.lt.u16 	%p297, %rs755, %rs754;
	mov.u64 	%rd745, %rd78;
	mov.u16 	%rs951, %rs74;
	mov.u64 	%rd620, %rd627;
	mov.u16 	%rs827, %rs834;
	@%p297 bra 	$L__BB4_76;
	setp.gt.u16 	%p298, %rs755, %rs754;
	mov.u64 	%rd745, %rd625;
	mov.u16 	%rs951, %rs832;
	mov.u64 	%rd620, %rd627;
	mov.u16 	%rs827, %rs834;
	@%p298 bra 	$L__BB4_76;
	setp.lt.s64 	%p299, %rd625, %rd78;
	selp.b16 	%rs951, %rs832, %rs74, %p299;
	min.s64 	%rd745, %rd625, %rd78;
	mov.u64 	%rd620, %rd627;
	mov.u16 	%rs827, %rs834;
$L__BB4_76:
	setp.ne.s32 	%p300, %r489, 0;
	@%p300 bra 	$L__BB4_78;
	and.b32  	%r700, %r1, 992;
	mov.u32 	%r701, _ZN6thrust24THRUST_300001_SM_1000_NS8cuda_cub4core6detail5shmemE;
	add.s32 	%r702, %r701, %r700;
	st.shared.u8 	[%r702+8], %rs827;
	st.shared.u64 	[%r702+16], %rd620;
	st.shared.u8 	[%r702+24], %rs951;
	st.shared.u64 	[%r702+32], %rd745;
$L__BB4_78:
	bar.sync 	0;
	setp.ne.s32 	%p301, %r1, 0;
	@%p301 bra 	$L__BB4_353;
	ld.shared.u8 	%rs80, [_ZN6thrust24THRUST_300001_SM_1000_NS8cuda_cub4core6detail5shmemE+40];
	ld.shared.u64 	%rd84, [_ZN6thrust24THRUST_300001_SM_1000_NS8cuda_cub4core6detail5shmemE+48];
	ld.shared.u8 	%rs81, [_ZN6thrust24THRUST_300001_SM_1000_NS8cuda_cub4core6detail5shmemE+56];
	ld.shared.u64 	%rd85, [_ZN6thrust24THRUST_300001_SM_1000_NS8cuda_cub4core6detail5shmemE+64];
	and.b16  	%rs758, %rs827, 255;
	setp.lt.u16 	%p302, %rs758, %rs80;
	mov.u64 	%rd630, %rd620;
	mov.u16 	%rs837, %rs827;
	@%p302 bra 	$L__BB4_82;
	setp.lt.u16 	%p303, %rs80, %rs758;
	mov.u64 	%rd630, %rd84;
	mov.u16 	%rs837, %rs80;
	@%p303 bra 	$L__BB4_82;
	setp.lt.s64 	%p304, %rd620, %rd84;
	min.s64 	%rd630, %rd620, %rd84;
	selp.b16 	%rs837, %rs827, %rs80, %p304;
$L__BB4_82:
	and.b16  	%rs761, %rs951, 255;
	setp.lt.u16 	%p305, %rs761, %rs81;
	mov.u16 	%rs838, %rs81;
	mov.u64 	%rd631, %rd85;
	@%p305 bra 	$L__BB4_86;
	setp.ge.u16 	%p306, %rs81, %rs761;
	mov.u16 	%rs838, %rs951;
	mov.u64 	%rd631, %rd745;
	@%p306 bra 	$L__BB4_84;
	bra.uni 	$L__BB4_86;
$L__BB4_84:
	setp.ge.s64 	%p307, %rd745, %rd85;
	mov.u16 	%rs838, %rs81;
	mov.u64 	%rd631, %rd85;
	@%p307 bra 	$L__BB4_86;
	mov.u16 	%rs838, %rs951;
	mov.u64 	%rd631, %rd745;
$L__BB4_86:
	ld.shared.u8 	%rs90, [_ZN6thrust24THRUST_300001_SM_1000_NS8cuda_cub4core6detail5shmemE+72];
	ld.shared.u64 	%rd95, [_ZN6thrust24THRUST_300001_SM_1000_NS8cuda_cub4core6detail5shmemE+80];
	ld.shared.u8 	%rs94, [_ZN6thrust24THRUST_300001_SM_1000_NS8cuda_cub4core6detail5shmemE+88];
	ld.shared.u64 	%rd97, [_ZN6thrust24THRUST_300001_SM_1000_NS8cuda_cub4core6detail5shmemE+96];
	and.b16  	%rs764, %rs837, 255;
	setp.lt.u16 	%p308, %rs764, %rs90;
	mov.u64 	%rd632, %rd630;
	mov.u16 	%rs839, %rs837;
	@%p308 bra 	$L__BB4_89;
	setp.lt.u16 	%p309, %rs90, %rs764;
	mov.u64 	%rd632, %rd95;
	mov.u16 	%rs839, %rs90;
	@%p309 bra 	$L__BB4_89;
	setp.lt.s64 	%p310, %rd630, %rd95;
	min.s64 	%rd632, %rd630, %rd95;
	selp.b16 	%rs839, %rs837, %rs90, %p310;
$L__BB4_89:
	and.b16  	%rs767, %rs838, 255;
	setp.lt.u16 	%p311, %rs767, %rs94;
	mov.u16 	%rs840, %rs94;
	mov.u64 	%rd633, %rd97;
	@%p311 bra 	$L__BB4_92;
	setp.lt.u16 	%p312, %rs94, %rs767;
	mov.u16 	%rs840, %rs838;
	mov.u64 	%rd633, %rd631;
	@%p312 bra 	$L__BB4_92;
	setp.lt.s64 	%p313, %rd631, %rd97;
	selp.b64 	%rd633, %rd631, %rd97, %p313;
	selp.b16 	%rs840, %rs838, %rs94, %p313;
$L__BB4_92:
	ld.shared.u8 	%rs100, [_ZN6thrust24THRUST_300001_SM_1000_NS8cuda_cub4core6detail5shmemE+104];
	ld.shared.u64 	%rd105, [_ZN6thrust24THRUST_300001_SM_1000_NS8cuda_cub4core6detail5shmemE+112];
	ld.shared.u8 	%rs104, [_ZN6thrust24THRUST_300001_SM_1000_NS8cuda_cub4core6detail5shmemE+120];
	ld.shared.u64 	%rd107, [_ZN6thrust24THRUST_300001_SM_1000_NS8cuda_cub4core6detail5shmemE+128];
	and.b16  	%rs770, %rs839, 255;
	setp.lt.u16 	%p314, %rs770, %rs100;
	mov.u16 	%rs841, %rs839;
	mov.u64 	%rd634, %rd632;
	@%p314 bra 	$L__BB4_95;
	setp.lt.u16 	%p315, %rs100, %rs770;
	mov.u16 	%rs841, %rs100;
	mov.u64 	%rd634, %rd105;
	@%p315 bra 	$L__BB4_95;
	setp.lt.s64 	%p316, %rd632, %rd105;
	selp.b16 	%rs841, %rs839, %rs100, %p316;
	min.s64 	%rd634, %rd632, %rd105;
$L__BB4_95:
	and.b16  	%rs773, %rs840, 255;
	setp.lt.u16 	%p317, %rs773, %rs104;
	mov.u16 	%rs842, %rs104;
	mov.u64 	%rd635, %rd107;
	@%p317 bra 	$L__BB4_98;
	setp.lt.u16 	%p318, %rs104, %rs773;
	mov.u16 	%rs842, %rs840;
	mov.u64 	%rd635, %rd633;
	@%p318 bra 	$L__BB4_98;
	setp.lt.s64 	%p319, %rd633, %rd107;
	selp.b64 	%rd635, %rd633, %rd107, %p319;
	selp.b16 	%rs842, %rs840, %rs104, %p319;
$L__BB4_98:
	ld.shared.u8 	%rs110, [_ZN6thrust24THRUST_300001_SM_1000_NS8cuda_cub4core6detail5shmemE+136];
	ld.shared.u64 	%rd115, [_ZN6thrust24THRUST_300001_SM_1000_NS8cuda_cub4core6detail5shmemE+144];
	ld.shared.u8 	%rs114, [_ZN6thrust24THRUST_300001_SM_1000_NS8cuda_cub4core6detail5shmemE+152];
	ld.shared.u64 	%rd117, [_ZN6thrust24THRUST_300001_SM_1000_NS8cuda_cub4core6detail5shmemE+160];
	and.b16  	%rs776, %rs841, 255;
	setp.lt.u16 	%p320, %rs776, %rs110;
	mov.u16 	%rs843, %rs841;
	mov.u64 	%rd636, %rd634;
	@%p320 bra 	$L__BB4_101;
	setp.lt.u16 	%p321, %rs110, %rs776;
	mov.u16 	%rs843, %rs110;
	mov.u64 	%rd636, %rd115;
	@%p321 bra 	$L__BB4_101;
	setp.lt.s64 	%p322, %rd634, %rd115;
	selp.b16 	%rs843, %rs841, %rs110, %p322;
	min.s64 	%rd636, %rd634, %rd115;
$L__BB4_101:
	and.b16  	%rs779, %rs842, 255;
	setp.lt.u16 	%p323, %rs779, %rs114;
	mov.u16 	%rs844, %rs114;
	mov.u64 	%rd637, %rd117;
	@%p323 bra 	$L__BB4_104;
	setp.lt.u16 	%p324, %rs114, %rs779;
	mov.u16 	%rs844, %rs842;
	mov.u64 	%rd637, %rd635;
	@%p324 bra 	$L__BB4_104;
	setp.lt.s64 	%p325, %rd635, %rd117;
	selp.b64 	%rd637, %rd635, %rd117, %p325;
	selp.b16 	%rs844, %rs842, %rs114, %p325;
$L__BB4_104:
	ld.shared.u8 	%rs120, [_ZN6thrust24THRUST_300001_SM_1000_NS8cuda_cub4core6detail5shmemE+168];
	ld.shared.u64 	%rd125, [_ZN6thrust24THRUST_300001_SM_1000_NS8cuda_cub4core6detail5shmemE+176];
	ld.shared.u8 	%rs124, [_ZN6thrust24THRUST_300001_SM_1000_NS8cuda_cub4core6detail5shmemE+184];
	ld.shared.u64 	%rd127, [_ZN6thrust24THRUST_300001_SM_1000_NS8cuda_cub4core6detail5shmemE+192];
	and.b16  	%rs782, %rs843, 255;
	setp.lt.u16 	%p326, %rs782, %rs120;
	mov.u16 	%rs845, %rs843;
	mov.u64 	%rd638, %rd636;
	@%p326 bra 	$L__BB4_107;
	setp.lt.u16 	%p327, %rs120, %rs782;
	mov.u16 	%rs845, %rs120;
	mov.u64 	%rd638, %rd125;
	@%p327 bra 	$L__BB4_107;
	setp.lt.s64 	%p328, %rd636, %rd125;
	selp.b16 	%rs845, %rs843, %rs120, %p328;
	min.s64 	%rd638, %rd636, %rd125;
$L__BB4_107:
	and.b16  	%rs785, %rs844, 255;
	setp.lt.u16 	%p329, %rs785, %rs124;
	mov.u16 	%rs846, %rs124;
	mov.u64 	%rd639, %rd127;
	@%p329 bra 	$L__BB4_110;
	setp.lt.u16 	%p330, %rs124, %rs785;
	mov.u16 	%rs846, %rs844;
	mov.u64 	%rd639, %rd637;
	@%p330 bra 	$L__BB4_110;
	setp.lt.s64 	%p331, %rd637, %rd127;
	selp.b64 	%rd639, %rd637, %rd127, %p331;
	selp.b16 	%rs846, %rs844, %rs124, %p331;
$L__BB4_110:
	ld.shared.u8 	%rs130, [_ZN6thrust24THRUST_300001_SM_1000_NS8cuda_cub4core6detail5shmemE+200];
	ld.shared.u64 	%rd135, [_ZN6thrust24THRUST_300001_SM_1000_NS8cuda_cub4core6detail5shmemE+208];
	ld.shared.u8 	%rs134, [_ZN6thrust24THRUST_300001_SM_1000_NS8cuda_cub4core6detail5shmemE+216];
	ld.shared.u64 	%rd137, [_ZN6thrust24THRUST_300001_SM_1000_NS8cuda_cub4core6detail5shmemE+224];
	and.b16  	%rs788, %rs845, 255;
	setp.lt.u16 	%p332, %rs788, %rs130;
	mov.u16 	%rs847, %rs845;
	mov.u64 	%rd640, %rd638;
	@%p332 bra 	$L__BB4_113;
	setp.lt.u16 	%p333, %rs130, %rs788;
	mov.u16 	%rs847, %rs130;
	mov.u64 	%rd640, %rd135;
	@%p333 bra 	$L__BB4_113;
	setp.lt.s64 	%p334, %rd638, %rd135;
	selp.b16 	%rs847, %rs845, %rs130, %p334;
	min.s64 	%rd640, %rd638, %rd135;
$L__BB4_113:
	and.b16  	%rs791, %rs846, 255;
	setp.lt.u16 	%p335, %rs791, %rs134;
	mov.u16 	%rs848, %rs134;
	mov.u64 	%rd641, %rd137;
	@%p335 bra 	$L__BB4_116;
	setp.lt.u16 	%p336, %rs134, %rs791;
	mov.u16 	%rs848, %rs846;
	mov.u64 	%rd641, %rd639;
	@%p336 bra 	$L__BB4_116;
	setp.lt.s64 	%p337, %rd639, %rd137;
	selp.b64 	%rd641, %rd639, %rd137, %p337;
	selp.b16 	%rs848, %rs846, %rs134, %p337;
$L__BB4_116:
	ld.shared.u8 	%rs140, [_ZN6thrust24THRUST_300001_SM_1000_NS8cuda_cub4core6detail5shmemE+232];
	ld.shared.u64 	%rd145, [_ZN6thrust24THRUST_300001_SM_1000_NS8cuda_cub4core6detail5shmemE+240];
	ld.shared.u8 	%rs144, [_ZN6thrust24THRUST_300001_SM_1000_NS8cuda_cub4core6detail5shmemE+248];
	ld.shared.u64 	%rd147, [_ZN6thrust24THRUST_300001_SM_1000_NS8cuda_cub4core6detail5shmemE+256];
	and.b16  	%rs794, %rs847, 255;
	setp.lt.u16 	%p338, %rs794, %rs140;
	mov.u16 	%rs827, %rs847;
	mov.u64 	%rd620, %rd640;
	@%p338 bra 	$L__BB4_119;
	setp.lt.u16 	%p339, %rs140, %rs794;
	mov.u16 	%rs827, %rs140;
	mov.u64 	%rd620, %rd145;
	@%p339 bra 	$L__BB4_119;
	setp.lt.s64 	%p340, %rd640, %rd145;
	selp.b16 	%rs827, %rs847, %rs140, %p340;
	min.s64 	%rd620, %rd640, %rd145;
$L__BB4_119:
	and.b16  	%rs797, %rs848, 255;
	setp.lt.u16 	%p341, %rs797, %rs144;
	mov.u16 	%rs951, %rs144;
	mov.u64 	%rd745, %rd147;
	@%p341 bra 	$L__BB4_353;
	setp.lt.u16 	%p342, %rs144, %rs797;
	mov.u16 	%rs951, %rs848;
	mov.u64 	%rd745, %rd641;
	@%p342 bra 	$L__BB4_353;
	setp.lt.s64 	%p343, %rd641, %rd147;
	selp.b64 	%rd745, %rd641, %rd147, %p343;
	selp.b16 	%rs951, %rs848, %rs144, %p343;
	bra.uni 	$L__BB4_353;
$L__BB4_122:
	// begin inline asm
	mov.u32 %r267, %laneid;
	// end inline asm
	and.b32  	%r308, %r1, 992;
	add.s32 	%r309, %r308, 32;
	setp.gt.s32 	%p178, %r309, %r37;
	not.b32 	%r310, %r308;
	add.s32 	%r311, %r37, %r310;
	selp.b32 	%r306, %r311, 31, %p178;
	cvt.u32.u16 	%r312, %rs818;
	and.b32  	%r269, %r312, 255;
	cvt.u32.u16 	%r313, %rs819;
	and.b32  	%r289, %r313, 255;
	mov.b32 	%r305, 1;
	mov.b32 	%r307, -1;
	// begin inline asm
	shfl.sync.down.b32 %r268, %r269, %r305, %r306, %r307;
	// end inline asm
	// begin inline asm
	shfl.sync.down.b32 %r273, %r274, %r305, %r306, %r307;
	// end inline asm
	mov.b64 	{%r279, %r284}, %rd611;
	// begin inline asm
	shfl.sync.down.b32 %r278, %r279, %r305, %r306, %r307;
	// end inline asm
	// begin inline asm
	shfl.sync.down.b32 %r283, %r284, %r305, %r306, %r307;
	// end inline asm
	mov.b64 	%rd155, {%r278, %r283};
	// begin inline asm
	shfl.sync.down.b32 %r288, %r289, %r305, %r306, %r307;
	// end inline asm
	// begin inline asm
	shfl.sync.down.b32 %r293, %r294, %r305, %r306, %r307;
	// end inline asm
	mov.b64 	{%r299, %r304}, %rd612;
	// begin inline asm
	shfl.sync.down.b32 %r298, %r299, %r305, %r306, %r307;
	// end inline asm
	// begin inline asm
	shfl.sync.down.b32 %r303, %r304, %r305, %r306, %r307;
	// end inline asm
	mov.b64 	%rd156, {%r298, %r303};
	cvt.u16.u32 	%rs151, %r268;
	cvt.u16.u32 	%rs152, %r288;
	setp.ge.s32 	%p179, %r267, %r306;
	mov.u16 	%rs827, %rs818;
	mov.u64 	%rd620, %rd611;
	mov.u16 	%rs853, %rs819;
	mov.u64 	%rd646, %rd612;
	@%p179 bra 	$L__BB4_129;
	and.b16  	%rs636, %rs151, 255;
	and.b16  	%rs637, %rs818, 255;
	setp.lt.u16 	%p180, %rs637, %rs636;
	mov.u16 	%rs827, %rs818;
	mov.u64 	%rd620, %rd611;
	@%p180 bra 	$L__BB4_126;
	setp.gt.u16 	%p181, %rs637, %rs636;
	mov.u16 	%rs827, %rs151;
	mov.u64 	%rd620, %rd155;
	@%p181 bra 	$L__BB4_126;
	setp.lt.s64 	%p182, %rd611, %rd155;
	selp.b16 	%rs827, %rs818, %rs151, %p182;
	min.s64 	%rd620, %rd611, %rd155;
$L__BB4_126:
	and.b16  	%rs640, %rs152, 255;
	and.b16  	%rs641, %rs819, 255;
	setp.lt.u16 	%p183, %rs641, %rs640;
	mov.u16 	%rs853, %rs152;
	mov.u64 	%rd646, %rd156;
	@%p183 bra 	$L__BB4_129;
	setp.gt.u16 	%p184, %rs641, %rs640;
	mov.u16 	%rs853, %rs819;
	mov.u64 	%rd646, %rd612;
	@%p184 bra 	$L__BB4_129;
	setp.lt.s64 	%p185, %rd612, %rd156;
	selp.b16 	%rs853, %rs819, %rs152, %p185;
	min.s64 	%rd646, %rd612, %rd156;
$L__BB4_129:
	cvt.u32.u16 	%r354, %rs827;
	and.b32  	%r315, %r354, 255;
	cvt.u32.u16 	%r355, %rs853;
	and.b32  	%r335, %r355, 255;
	mov.b32 	%r351, 2;
	mov.b32 	%r353, -1;
	// begin inline asm
	shfl.sync.down.b32 %r314, %r315, %r351, %r306, %r353;
	// end inline asm
	// begin inline asm
	shfl.sync.down.b32 %r319, %r320, %r351, %r306, %r353;
	// end inline asm
	mov.b64 	{%r325, %r330}, %rd620;
	// begin inline asm
	shfl.sync.down.b32 %r324, %r325, %r351, %r306, %r353;
	// end inline asm
	// begin inline asm
	shfl.sync.down.b32 %r329, %r330, %r351, %r306, %r353;
	// end inline asm
	mov.b64 	%rd162, {%r324, %r329};
	// begin inline asm
	shfl.sync.down.b32 %r334, %r335, %r351, %r306, %r353;
	// end inline asm
	// begin inline asm
	shfl.sync.down.b32 %r339, %r340, %r351, %r306, %r353;
	// end inline asm
	mov.b64 	{%r345, %r350}, %rd646;
	// begin inline asm
	shfl.sync.down.b32 %r344, %r345, %r351, %r306, %r353;
	// end inline asm
	// begin inline asm
	shfl.sync.down.b32 %r349, %r350, %r351, %r306, %r353;
	// end inline asm
	mov.b64 	%rd163, {%r344, %r349};
	cvt.u16.u32 	%rs158, %r314;
	cvt.u16.u32 	%rs159, %r334;
	add.s32 	%r356, %r267, 2;
	setp.gt.s32 	%p186, %r356, %r306;
	mov.u16 	%rs856, %rs853;
	mov.u64 	%rd649, %rd646;
	@%p186 bra 	$L__BB4_136;
	and.b16  	%rs644, %rs158, 255;
	and.b16  	%rs645, %rs827, 255;
	setp.lt.u16 	%p187, %rs645, %rs644;
	mov.u16 	%rs854, %rs827;
	mov.u64 	%rd647, %rd620;
	@%p187 bra 	$L__BB4_133;
	setp.gt.u16 	%p188, %rs645, %rs644;
	mov.u16 	%rs854, %rs158;
	mov.u64 	%rd647, %rd162;
	@%p188 bra 	$L__BB4_133;
	setp.lt.s64 	%p189, %rd620, %rd162;
	selp.b16 	%rs854, %rs827, %rs158, %p189;
	min.s64 	%rd647, %rd620, %rd162;
$L__BB4_133:
	and.b16  	%rs648, %rs159, 255;
	and.b16  	%rs649, %rs853, 255;
	setp.lt.u16 	%p190, %rs649, %rs648;
	mov.u16 	%rs827, %rs854;
	mov.u64 	%rd620, %rd647;
	mov.u16 	%rs856, %rs159;
	mov.u64 	%rd649, %rd163;
	@%p190 bra 	$L__BB4_136;
	setp.gt.u16 	%p191, %rs649, %rs648;
	mov.u16 	%rs827, %rs854;
	mov.u64 	%rd620, %rd647;
	mov.u16 	%rs856, %rs853;
	mov.u64 	%rd649, %rd646;
	@%p191 bra 	$L__BB4_136;
	setp.lt.s64 	%p192, %rd646, %rd163;
	selp.b16 	%rs856, %rs853, %rs159, %p192;
	min.s64 	%rd649, %rd646, %rd163;
	mov.u16 	%rs827, %rs854;
	mov.u64 	%rd620, %rd647;
$L__BB4_136:
	cvt.u32.u16 	%r397, %rs827;
	and.b32  	%r358, %r397, 255;
	cvt.u32.u16 	%r398, %rs856;
	and.b32  	%r378, %r398, 255;
	mov.b32 	%r394, 4;
	mov.b32 	%r396, -1;
	// begin inline asm
	shfl.sync.down.b32 %r357, %r358, %r394, %r306, %r396;
	// end inline asm
	// begin inline asm
	shfl.sync.down.b32 %r362, %r363, %r394, %r306, %r396;
	// end inline asm
	mov.b64 	{%r368, %r373}, %rd620;
	// begin inline asm
	shfl.sync.down.b32 %r367, %r368, %r394, %r306, %r396;
	// end inline asm
	// begin inline asm
	shfl.sync.down.b32 %r372, %r373, %r394, %r306, %r396;
	// end inline asm
	mov.b64 	%rd169, {%r367, %r372};
	// begin inline asm
	shfl.sync.down.b32 %r377, %r378, %r394, %r306, %r396;
	// end inline asm
	// begin inline asm
	shfl.sync.down.b32 %r382, %r383, %r394, %r306, %r396;
	// end inline asm
	mov.b64 	{%r388, %r393}, %rd649;
	// begin inline asm
	shfl.sync.down.b32 %r387, %r388, %r394, %r306, %r396;
	// end inline asm
	// begin inline asm
	shfl.sync.down.b32 %r392, %r393, %r394, %r306, %r396;
	// end inline asm
	mov.b64 	%rd170, {%r387, %r392};
	cvt.u16.u32 	%rs165, %r357;
	cvt.u16.u32 	%rs166, %r377;
	add.s32 	%r399, %r267, 4;
	setp.gt.s32 	%p193, %r399, %r306;
	mov.u16 	%rs859, %rs856;
	mov.u64 	%rd652, %rd649;
	@%p193 bra 	$L__BB4_143;
	and.b16  	%rs652, %rs165, 255;
	and.b16  	%rs653, %rs827, 255;
	setp.lt.u16 	%p194, %rs653, %rs652;
	mov.u16 	%rs857, %rs827;
	mov.u64 	%rd650, %rd620;
	@%p194 bra 	$L__BB4_140;
	setp.gt.u16 	%p195, %rs653, %rs652;
	mov.u16 	%rs857, %rs165;
	mov.u64 	%rd650, %rd169;
	@%p195 bra 	$L__BB4_140;
	setp.lt.s64 	%p196, %rd620, %rd169;
	selp.b16 	%rs857, %rs827, %rs165, %p196;
	min.s64 	%rd650, %rd620, %rd169;
$L__BB4_140:
	and.b16  	%rs656, %rs166, 255;
	and.b16  	%rs657, %rs856, 255;
	setp.lt.u16 	%p197, %rs657, %rs656;
	mov.u16 	%rs827, %rs857;
	mov.u64 	%rd620, %rd650;
	mov.u16 	%rs859, %rs166;
	mov.u64 	%rd652, %rd170;
	@%p197 bra 	$L__BB4_143;
	setp.gt.u16 	%p198, %rs657, %rs656;
	mov.u16 	%rs827, %rs857;
	mov.u64 	%rd620, %rd650;
	mov.u16 	%rs859, %rs856;
	mov.u64 	%rd652, %rd649;
	@%p198 bra 	$L__BB4_143;
	setp.lt.s64 	%p199, %rd649, %rd170;
	selp.b16 	%rs859, %rs856, %rs166, %p199;
	min.s64 	%rd652, %rd649, %rd170;
	mov.u16 	%rs827, %rs857;
	mov.u64 	%rd620, %rd650;
$L__BB4_143:
	cvt.u32.u16 	%r440, %rs827;
	and.b32  	%r401, %r440, 255;
	cvt.u32.u16 	%r441, %rs859;
	and.b32  	%r421, %r441, 255;
	mov.b32 	%r437, 8;
	mov.b32 	%r439, -1;
	// begin inline asm
	shfl.sync.down.b32 %r400, %r401, %r437, %r306, %r439;
	// end inline asm
	// begin inline asm
	shfl.sync.down.b32 %r405, %r406, %r437, %r306, %r439;
	// end inline asm
	mov.b64 	{%r411, %r416}, %rd620;
	// begin inline asm
	shfl.sync.down.b32 %r410, %r411, %r437, %r306, %r439;
	// end inline asm
	// begin inline asm
	shfl.sync.down.b32 %r415, %r416, %r437, %r306, %r439;
	// end inline asm
	mov.b64 	%rd176, {%r410, %r415};
	// begin inline asm
	shfl.sync.down.b32 %r420, %r421, %r437, %r306, %r439;
	// end inline asm
	// begin inline asm
	shfl.sync.down.b32 %r425, %r426, %r437, %r306, %r439;
	// end inline asm
	mov.b64 	{%r431, %r436}, %rd652;
	// begin inline asm
	shfl.sync.down.b32 %r430, %r431, %r437, %r306, %r439;
	// end inline asm
	// begin inline asm
	shfl.sync.down.b32 %r435, %r436, %r437, %r306, %r439;
	// end inline asm
	mov.b64 	%rd177, {%r430, %r435};
	cvt.u16.u32 	%rs172, %r400;
	cvt.u16.u32 	%rs173, %r420;
	add.s32 	%r442, %r267, 8;
	setp.gt.s32 	%p200, %r442, %r306;
	mov.u16 	%rs862, %rs859;
	mov.u64 	%rd655, %rd652;
	@%p200 bra 	$L__BB4_150;
	and.b16  	%rs660, %rs172, 255;
	and.b16  	%rs661, %rs827, 255;
	setp.lt.u16 	%p201, %rs661, %rs660;
	mov.u16 	%rs860, %rs827;
	mov.u64 	%rd653, %rd620;
	@%p201 bra 	$L__BB4_147;
	setp.gt.u16 	%p202, %rs661, %rs660;
	mov.u16 	%rs860, %rs172;
	mov.u64 	%rd653, %rd176;
	@%p202 bra 	$L__BB4_147;
	setp.lt.s64 	%p203, %rd620, %rd176;
	selp.b16 	%rs860, %rs827, %rs172, %p203;
	min.s64 	%rd653, %rd620, %rd176;
$L__BB4_147:
	and.b16  	%rs664, %rs173, 255;
	and.b16  	%rs665, %rs859, 255;
	setp.lt.u16 	%p204, %rs665, %rs664;
	mov.u16 	%rs827, %rs860;
	mov.u64 	%rd620, %rd653;
	mov.u16 	%rs862, %rs173;
	mov.u64 	%rd655, %rd177;
	@%p204 bra 	$L__BB4_150;
	setp.gt.u16 	%p205, %rs665, %rs664;
	mov.u16 	%rs827, %rs860;
	mov.u64 	%rd620, %rd653;
	mov.u16 	%rs862, %rs859;
	mov.u64 	%rd655, %rd652;
	@%p205 bra 	$L__BB4_150;
	setp.lt.s64 	%p206, %rd652, %rd177;
	selp.b16 	%rs862, %rs859, %rs173, %p206;
	min.s64 	%rd655, %rd652, %rd177;
	mov.u16 	%rs827, %rs860;
	mov.u64 	%rd620, %rd653;
$L__BB4_150:
	cvt.u32.u16 	%r483, %rs827;
	and.b32  	%r444, %r483, 255;
	cvt.u32.u16 	%r484, %rs862;
	and.b32  	%r464, %r484, 255;
	mov.b32 	%r480, 16;
	mov.b32 	%r482, -1;
	// begin inline asm
	shfl.sync.down.b32 %r443, %r444, %r480, %r306, %r482;
	// end inline asm
	// begin inline asm
	shfl.sync.down.b32 %r448, %r449, %r480, %r306, %r482;
	// end inline asm
	mov.b64 	{%r454, %r459}, %rd620;
	// begin inline asm
	shfl.sync.down.b32 %r453, %r454, %r480, %r306, %r482;
	// end inline asm
	// begin inline asm
	shfl.sync.down.b32 %r458, %r459, %r480, %r306, %r482;
	// end inline asm
	mov.b64 	%rd183, {%r453, %r458};
	// begin inline asm
	shfl.sync.down.b32 %r463, %r464, %r480, %r306, %r482;
	// end inline asm
	// begin inline asm
	shfl.sync.down.b32 %r468, %r469, %r480, %r306, %r482;
	// end inline asm
	mov.b64 	{%r474, %r479}, %rd655;
	// begin inline asm
	shfl.sync.down.b32 %r473, %r474, %r480, %r306, %r482;
	// end inline asm
	// begin inline asm
	shfl.sync.down.b32 %r478, %r479, %r480, %r306, %r482;
	// end inline asm
	mov.b64 	%rd184, {%r473, %r478};
	cvt.u16.u32 	%rs179, %r443;
	cvt.u16.u32 	%rs180, %r463;
	add.s32 	%r485, %r267, 16;
	setp.gt.s32 	%p207, %r485, %r306;
	mov.u16 	%rs951, %rs862;
	mov.u64 	%rd745, %rd655;
	@%p207 bra 	$L__BB4_157;
	and.b16  	%rs668, %rs179, 255;
	and.b16  	%rs669, %rs827, 255;
	setp.lt.u16 	%p208, %rs669, %rs668;
	mov.u16 	%rs863, %rs827;
	mov.u64 	%rd656, %rd620;
	@%p208 bra 	$L__BB4_154;
	setp.gt.u16 	%p209, %rs669, %rs668;
	mov.u16 	%rs863, %rs179;
	mov.u64 	%rd656, %rd183;
	@%p209 bra 	$L__BB4_154;
	setp.lt.s64 	%p210, %rd620, %rd183;
	selp.b16 	%rs863, %rs827, %rs179, %p210;
	min.s64 	%rd656, %rd620, %rd183;
$L__BB4_154:
	and.b16  	%rs672, %rs180, 255;
	and.b16  	%rs673, %rs862, 255;
	setp.lt.u16 	%p211, %rs673, %rs672;
	mov.u16 	%rs827, %rs863;
	mov.u64 	%rd620, %rd656;
	mov.u16 	%rs951, %rs180;
	mov.u64 	%rd745, %rd184;
	@%p211 bra 	$L__BB4_157;
	setp.gt.u16 	%p212, %rs673, %rs672;
	mov.u16 	%rs827, %rs863;
	mov.u64 	%rd620, %rd656;
	mov.u16 	%rs951, %rs862;
	mov.u64 	%rd745, %rd655;
	@%p212 bra 	$L__BB4_157;
	setp.lt.s64 	%p213, %rd655, %rd184;
	selp.b16 	%rs951, %rs862, %rs180, %p213;
	min.s64 	%rd745, %rd655, %rd184;
	mov.u16 	%rs827, %rs863;
	mov.u64 	%rd620, %rd656;
$L__BB4_157:
	setp.ne.s32 	%p214, %r267, 0;
	@%p214 bra 	$L__BB4_159;
	mov.u32 	%r487, _ZN6thrust24THRUST_300001_SM_1000_NS8cuda_cub4core6detail5shmemE;
	add.s32 	%r488, %r487, %r308;
	st.shared.u8 	[%r488+8], %rs827;
	st.shared.u64 	[%r488+16], %rd620;
	st.shared.u8 	[%r488+24], %rs951;
	st.shared.u64 	[%r488+32], %rd745;
$L__BB4_159:
	bar.sync 	0;
	setp.ne.s32 	%p215, %r1, 0;
	@%p215 bra 	$L__BB4_353;
	setp.lt.s32 	%p216, %r37, 33;
	mov.u16 	%rs866, %rs827;
	mov.u64 	%rd659, %rd620;
	mov.u16 	%rs867, %rs951;
	mov.u64 	%rd660, %rd745;
	@%p216 bra 	$L__BB4_168;
	ld.shared.u8 	%rs186, [_ZN6thrust24THRUST_300001_SM_1000_NS8cuda_cub4core6detail5shmemE+40];
	ld.shared.u64 	%rd190, [_ZN6thrust24THRUST_300001_SM_1000_NS8cuda_cub4core6detail5shmemE+48];
	ld.shared.u8 	%rs187, [_ZN6thrust24THRUST_300001_SM_1000_NS8cuda_cub4core6detail5shmemE+56];
	ld.shared.u64 	%rd191, [_ZN6thrust24THRUST_300001_SM_1000_NS8cuda_cub4core6detail5shmemE+64];
	and.b16  	%rs676, %rs827, 255;
	setp.lt.u16 	%p217, %rs676, %rs186;
	mov.u16 	%rs866, %rs827;
	mov.u64 	%rd659, %rd620;
	@%p217 bra 	$L__BB4_164;
	setp.lt.u16 	%p218, %rs186, %rs676;
	mov.u16 	%rs866, %rs186;
	mov.u64 	%rd659, %rd190;
	@%p218 bra 	$L__BB4_164;
	setp.lt.s64 	%p219, %rd620, %rd190;
	selp.b16 	%rs866, %rs827, %rs186, %p219;
	min.s64 	%rd659, %rd620, %rd190;
$L__BB4_164:
	and.b16  	%rs679, %rs951, 255;
	setp.lt.u16 	%p220, %rs679, %rs187;
	mov.u16 	%rs867, %rs187;
	mov.u64 	%rd660, %rd191;
	@%p220 bra 	$L__BB4_168;
	setp.ge.u16 	%p221, %rs187, %rs679;
	mov.u16 	%rs867, %rs951;
	mov.u64 	%rd660, %rd745;
	@%p221 bra 	$L__BB4_166;
	bra.uni 	$L__BB4_168;
$L__BB4_166:
	setp.ge.s64 	%p222, %rd745, %rd191;
	mov.u16 	%rs867, %rs187;
	mov.u64 	%rd660, %rd191;
	@%p222 bra 	$L__BB4_168;
	mov.u16 	%rs867, %rs951;
	mov.u64 	%rd660, %rd745;
$L__BB4_168:
	setp.lt.s32 	%p223, %r37, 65;
	mov.u16 	%rs870, %rs866;
	mov.u64 	%rd663, %rd659;
	mov.u16 	%rs871, %rs867;
	mov.u64 	%rd664, %rd660;
	@%p223 bra 	$L__BB4_176;
	ld.shared.u8 	%rs199, [_ZN6thrust24THRUST_300001_SM_1000_NS8cuda_cub4core6detail5shmemE+72];
	ld.shared.u64 	%rd203, [_ZN6thrust24THRUST_300001_SM_1000_NS8cuda_cub4core6detail5shmemE+80];
	ld.shared.u8 	%rs200, [_ZN6thrust24THRUST_300001_SM_1000_NS8cuda_cub4core6detail5shmemE+88];
	ld.shared.u64 	%rd204, [_ZN6thrust24THRUST_300001_SM_1000_NS8cuda_cub4core6detail5shmemE+96];
	and.b16  	%rs682, %rs866, 255;
	setp.lt.u16 	%p224, %rs682, %rs199;
	mov.u16 	%rs870, %rs866;
	mov.u64 	%rd663, %rd659;
	@%p224 bra 	$L__BB4_172;
	setp.lt.u16 	%p225, %rs199, %rs682;
	mov.u16 	%rs870, %rs199;
	mov.u64 	%rd663, %rd203;
	@%p225 bra 	$L__BB4_172;
	setp.lt.s64 	%p226, %rd659, %rd203;
	selp.b16 	%rs870, %rs866, %rs199, %p226;
	min.s64 	%rd663, %rd659, %rd203;
$L__BB4_172:
	and.b16  	%rs685, %rs867, 255;
	setp.lt.u16 	%p227, %rs685, %rs200;
	mov.u16 	%rs871, %rs200;
	mov.u64 	%rd664, %rd204;
	@%p227 bra 	$L__BB4_176;
	setp.ge.u16 	%p228, %rs200, %rs685;
	mov.u16 	%rs871, %rs867;
	mov.u64 	%rd664, %rd660;
	@%p228 bra 	$L__BB4_174;
	bra.uni 	$L__BB4_176;
$L__BB4_174:
	setp.ge.s64 	%p229, %rd660, %rd204;
	mov.u16 	%rs871, %rs200;
	mov.u64 	%rd664, %rd204;
	@%p229 bra 	$L__BB4_176;
	mov.u16 	%rs871, %rs867;
	mov.u64 	%rd664, %rd660;
$L__BB4_176:
	setp.lt.s32 	%p230, %r37, 97;
	mov.u16 	%rs874, %rs870;
	mov.u64 	%rd667, %rd663;
	mov.u16 	%rs875, %rs871;
	mov.u64 	%rd668, %rd664;
	@%p230 bra 	$L__BB4_184;
	ld.shared.u8 	%rs212, [_ZN6thrust24THRUST_300001_SM_1000_NS8cuda_cub4core6detail5shmemE+104];
	ld.shared.u64 	%rd216, [_ZN6thrust24THRUST_300001_SM_1000_NS8cuda_cub4core6detail5shmemE+112];
	ld.shared.u8 	%rs213, [_ZN6thrust24THRUST_300001_SM_1000_NS8cuda_cub4core6detail5shmemE+120];
	ld.shared.u64 	%rd217, [_ZN6thrust24THRUST_300001_SM_1000_NS8cuda_cub4core6detail5shmemE+128];
	and.b16  	%rs688, %rs870, 255;
	setp.lt.u16 	%p231, %rs688, %rs212;
	mov.u16 	%rs874, %rs870;
	mov.u64 	%rd667, %rd663;
	@%p231 bra 	$L__BB4_180;
	setp.lt.u16 	%p232, %rs212, %rs688;
	mov.u16 	%rs874, %rs212;
	mov.u64 	%rd667, %rd216;
	@%p232 bra 	$L__BB4_180;
	setp.lt.s64 	%p233, %rd663, %rd216;
	selp.b16 	%rs874, %rs870, %rs212, %p233;
	min.s64 	%rd667, %rd663, %rd216;
$L__BB4_180:
	and.b16  	%rs691, %rs871, 255;
	setp.lt.u16 	%p234, %rs691, %rs213;
	mov.u16 	%rs875, %rs213;
	mov.u64 	%rd668, %rd217;
	@%p234 bra 	$L__BB4_184;
	setp.ge.u16 	%p235, %rs213, %rs691;
	mov.u16 	%rs875, %rs871;
	mov.u64 	%rd668, %rd664;
	@%p235 bra 	$L__BB4_182;
	bra.uni 	$L__BB4_184;
$L__BB4_182:
	setp.ge.s64 	%p236, %rd664, %rd217;
	mov.u16 	%rs875, %rs213;
	mov.u64 	%rd668, %rd217;
	@%p236 bra 	$L__BB4_184;
	mov.u16 	%rs875, %rs871;
	mov.u64 	%rd668, %rd664;
$L__BB4_184:
	setp.lt.s32 	%p237, %r37, 129;
	mov.u16 	%rs878, %rs874;
	mov.u64 	%rd671, %rd667;
	mov.u16 	%rs879, %rs875;
	mov.u64 	%rd672, %rd668;
	@%p237 bra 	$L__BB4_192;
	ld.shared.u8 	%rs225, [_ZN6thrust24THRUST_300001_SM_1000_NS8cuda_cub4core6detail5shmemE+136];
	ld.shared.u64 	%rd229, [_ZN6thrust24THRUST_300001_SM_1000_NS8cuda_cub4core6detail5shmemE+144];
	ld.shared.u8 	%rs226, [_ZN6thrust24THRUST_300001_SM_1000_NS8cuda_cub4core6detail5shmemE+152];
	ld.shared.u64 	%rd230, [_ZN6thrust24THRUST_300001_SM_1000_NS8cuda_cub4core6detail5shmemE+160];
	and.b16  	%rs694, %rs874, 255;
	setp.lt.u16 	%p238, %rs694, %rs225;
	mov.u16 	%rs878, %rs874;
	mov.u64 	%rd671, %rd667;
	@%p238 bra 	$L__BB4_188;
	setp.lt.u16 	%p239, %rs225, %rs694;
	mov.u16 	%rs878, %rs225;
	mov.u64 	%rd671, %rd229;
	@%p239 bra 	$L__BB4_188;
	setp.lt.s64 	%p240, %rd667, %rd229;
	selp.b16 	%rs878, %rs874, %rs225, %p240;
	min.s64 	%rd671, %rd667, %rd229;
$L__BB4_188:
	and.b16  	%rs697, %rs875, 255;
	setp.lt.u16 	%p241, %rs697, %rs226;
	mov.u16 	%rs879, %rs226;
	mov.u64 	%rd672, %rd230;
	@%p241 bra 	$L__BB4_192;
	setp.ge.u16 	%p242, %rs226, %rs697;
	mov.u16 	%rs879, %rs875;
	mov.u64 	%rd672, %rd668;
	@%p242 bra 	$L__BB4_190;
	bra.uni 	$L__BB4_192;
$L__BB4_190:
	setp.ge.s64 	%p243, %rd668, %rd230;
	mov.u16 	%rs879, %rs226;
	mov.u64 	%rd672, %rd230;
	@%p243 bra 	$L__BB4_192;
	mov.u16 	%rs879, %rs875;
	mov.u64 	%rd672, %rd668;
$L__BB4_192:
	setp.lt.s32 	%p244, %r37, 161;
	mov.u16 	%rs882, %rs878;
	mov.u64 	%rd675, %rd671;
	mov.u16 	%rs883, %rs879;
	mov.u64 	%rd676, %rd672;
	@%p244 bra 	$L__BB4_200;
	ld.shared.u8 	%rs238, [_ZN6thrust24THRUST_300001_SM_1000_NS8cuda_cub4core6detail5shmemE+168];
	ld.shared.u64 	%rd242, [_ZN6thrust24THRUST_300001_SM_1000_NS8cuda_cub4core6detail5shmemE+176];
	ld.shared.u8 	%rs239, [_ZN6thrust24THRUST_300001_SM_1000_NS8cuda_cub4core6detail5shmemE+184];
	ld.shared.u64 	%rd243, [_ZN6thrust24THRUST_300001_SM_1000_NS8cuda_cub4core6detail5shmemE+192];
	and.b16  	%rs700, %rs878, 255;
	setp.lt.u16 	%p245, %rs700, %rs238;
	mov.u16 	%rs882, %rs878;
	mov.u64 	%rd675, %rd671;
	@%p245 bra 	$L__BB4_196;
	setp.lt.u16 	%p246, %rs238, %rs700;
	mov.u16 	%rs882, %rs238;
	mov.u64 	%rd675, %rd242;
	@%p246 bra 	$L__BB4_196;
	setp.lt.s64 	%p247, %rd671, %rd242;
	selp.b16 	%rs882, %rs878, %rs238, %p247;
	min.s64 	%rd675, %rd671, %rd242;
$L__BB4_196:
	and.b16  	%rs703, %rs879, 255;
	setp.lt.u16 	%p248, %rs703, %rs239;
	mov.u16 	%rs883, %rs239;
	mov.u64 	%rd676, %rd243;
	@%p248 bra 	$L__BB4_200;
	setp.ge.u16 	%p249, %rs239, %rs703;
	mov.u16 	%rs883, %rs879;
	mov.u64 	%rd676, %rd672;
	@%p249 bra 	$L__BB4_198;
	bra.uni 	$L__BB4_200;
$L__BB4_198:
	setp.ge.s64 	%p250, %rd672, %rd243;
	mov.u16 	%rs883, %rs239;
	mov.u64 	%rd676, %rd243;
	@%p250 bra 	$L__BB4_200;
	mov.u16 	%rs883, %rs879;
	mov.u64 	%rd676, %rd672;
$L__BB4_200:
	setp.lt.s32 	%p251, %r37, 193;
	mov.u16 	%rs886, %rs882;
	mov.u64 	%rd679, %rd675;
	mov.u16 	%rs887, %rs883;
	mov.u64 	%rd680, %rd676;
	@%p251 bra 	$L__BB4_208;
	ld.shared.u8 	%rs251, [_ZN6thrust24THRUST_300001_SM_1000_NS8cuda_cub4core6detail5shmemE+200];
	ld.shared.u64 	%rd255, [_ZN6thrust24THRUST_300001_SM_1000_NS8cuda_cub4core6detail5shmemE+208];
	ld.shared.u8 	%rs252, [_ZN6thrust24THRUST_300001_SM_1000_NS8cuda_cub4core6detail5shmemE+216];
	ld.shared.u64 	%rd256, [_ZN6thrust24THRUST_300001_SM_1000_NS8cuda_cub4core6detail5shmemE+224];
	and.b16  	%rs706, %rs882, 255;
	setp.lt.u16 	%p252, %rs706, %rs251;
	mov.u16 	%rs886, %rs882;
	mov.u64 	%rd679, %rd675;
	@%p252 bra 	$L__BB4_204;
	setp.lt.u16 	%p253, %rs251, %rs706;
	mov.u16 	%rs886, %rs251;
	mov.u64 	%rd679, %rd255;
	@%p253 bra 	$L__BB4_204;
	setp.lt.s64 	%p254, %rd675, %rd255;
	selp.b16 	%rs886, %rs882, %rs251, %p254;
	min.s64 	%rd679, %rd675, %rd255;
$L__BB4_204:
	and.b16  	%rs709, %rs883, 255;
	setp.lt.u16 	%p255, %rs709, %rs252;
	mov.u16 	%rs887, %rs252;
	mov.u64 	%rd680, %rd256;
	@%p255 bra 	$L__BB4_208;
	setp.ge.u16 	%p256, %rs252, %rs709;
	mov.u16 	%rs887, %rs883;
	mov.u64 	%rd680, %rd676;
	@%p256 bra 	$L__BB4_206;
	bra.uni 	$L__BB4_208;
$L__BB4_206:
	setp.ge.s64 	%p257, %rd676, %rd256;
	mov.u16 	%rs887, %rs252;
	mov.u64 	%rd680, %rd256;
	@%p257 bra 	$L__BB4_208;
	mov.u16 	%rs887, %rs883;
	mov.u64 	%rd680, %rd676;
$L__BB4_208:
	setp.lt.s32 	%p258, %r37, 225;
	mov.u64 	%rd745, %rd680;
	mov.u16 	%rs951, %rs887;
	mov.u64 	%rd620, %rd679;
	mov.u16 	%rs827, %rs886;
	@%p258 bra 	$L__BB4_353;
	ld.shared.u8 	%rs264, [_ZN6thrust24THRUST_300001_SM_1000_NS8cuda_cub4core6detail5shmemE+232];
	ld.shared.u64 	%rd268, [_ZN6thrust24THRUST_300001_SM_1000_NS8cuda_cub4core6detail5shmemE+240];
	ld.shared.u8 	%rs265, [_ZN6thrust24THRUST_300001_SM_1000_NS8cuda_cub4core6detail5shmemE+248];
	ld.shared.u64 	%rd269, [_ZN6thrust24THRUST_300001_SM_1000_NS8cuda_cub4core6detail5shmemE+256];
	and.b16  	%rs712, %rs886, 255;
	setp.lt.u16 	%p259, %rs712, %rs264;
	mov.u16 	%rs827, %rs886;
	mov.u64 	%rd620, %rd679;
	@%p259 bra 	$L__BB4_212;
	setp.lt.u16 	%p260, %rs264, %rs712;
	mov.u16 	%rs827, %rs264;
	mov.u64 	%rd620, %rd268;
	@%p260 bra 	$L__BB4_212;
	setp.lt.s64 	%p261, %rd679, %rd268;
	selp.b16 	%rs827, %rs886, %rs264, %p261;
	min.s64 	%rd620, %rd679, %rd268;
$L__BB4_212:
	and.b16  	%rs715, %rs887, 255;
	setp.lt.u16 	%p262, %rs715, %rs265;
	mov.u16 	%rs951, %rs265;
	mov.u64 	%rd745, %rd269;
	@%p262 bra 	$L__BB4_353;
	setp.ge.u16 	%p263, %rs265, %rs715;
	mov.u16 	%rs951, %rs887;
	mov.u64 	%rd745, %rd680;
	@%p263 bra 	$L__BB4_214;
	bra.uni 	$L__BB4_353;
$L__BB4_214:
	setp.ge.s64 	%p264, %rd680, %rd269;
	mov.u16 	%rs951, %rs265;
	mov.u64 	%rd745, %rd269;
	@%p264 bra 	$L__BB4_353;
	mov.u16 	%rs951, %rs887;
	mov.u64 	%rd745, %rd680;
	bra.uni 	$L__BB4_353;
$L__BB4_216:
	mov.u32 	%r16, %tid.x;
	mul.wide.u32 	%rd472, %r16, 32;
	add.s64 	%rd457, %rd454, %rd472;
	// begin inline asm
	ld.global.nc.u64 %rd456, [%rd457];
	// end inline asm
	add.s64 	%rd459, %rd457, 8;
	// begin inline asm
	ld.global.nc.u64 %rd458, [%rd459];
	// end inline asm
	add.s64 	%rd461, %rd457, 16;
	// begin inline asm
	ld.global.nc.u64 %rd460, [%rd461];
	// end inline asm
	add.s64 	%rd463, %rd457, 24;
	// begin inline asm
	ld.global.nc.u64 %rd462, [%rd463];
	// end inline asm
	cvt.u16.u64 	%rs275, %rd456;
	and.b16  	%rs447, %rs275, 255;
	cvt.u16.u64 	%rs276, %rd460;
	add.s64 	%rd465, %rd457, 8192;
	// begin inline asm
	ld.global.nc.u64 %rd464, [%rd465];
	// end inline asm
	add.s64 	%rd467, %rd457, 8200;
	// begin inline asm
	ld.global.nc.u64 %rd466, [%rd467];
	// end inline asm
	add.s64 	%rd469, %rd457, 8208;
	// begin inline asm
	ld.global.nc.u64 %rd468, [%rd469];
	// end inline asm
	add.s64 	%rd471, %rd457, 8216;
	// begin inline asm
	ld.global.nc.u64 %rd713, [%rd471];
	// end inline asm
	cvt.u16.u64 	%rs277, %rd464;
	and.b16  	%rs448, %rs277, 255;
	cvt.u16.u64 	%rs919, %rd468;
	setp.lt.u16 	%p3, %rs447, %rs448;
	mov.u16 	%rs827, %rs275;
	mov.u64 	%rd620, %rd458;
	@%p3 bra 	$L__BB4_219;
	setp.lt.u16 	%p4, %rs448, %rs447;
	mov.u16 	%rs827, %rs277;
	mov.u64 	%rd620, %rd466;
	@%p4 bra 	$L__BB4_219;
	setp.lt.s64 	%p5, %rd458, %rd466;
	selp.b16 	%rs827, %rs275, %rs277, %p5;
	min.s64 	%rd620, %rd458, %rd466;
$L__BB4_219:
	and.b16  	%rs451, %rs919, 255;
	and.b16  	%rs452, %rs276, 255;
	setp.lt.u16 	%p6, %rs452, %rs451;
	@%p6 bra 	$L__BB4_221;
	setp.lt.u16 	%p7, %rs451, %rs452;
	setp.lt.s64 	%p8, %rd462, %rd713;
	or.pred  	%p9, %p7, %p8;
	selp.b16 	%rs919, %rs276, %rs919, %p9;
	selp.b64 	%rd713, %rd462, %rd713, %p9;
$L__BB4_221:
	setp.lt.u32 	%p10, %r37, 1024;
	mov.b32 	%r710, 512;
	@%p10 bra 	$L__BB4_234;
	mov.b32 	%r709, 512;
	mov.u16 	%rs895, %rs919;
	mov.u64 	%rd688, %rd713;
$L__BB4_223:
	add.s32 	%r40, %r709, %r16;
	mul.wide.u32 	%rd489, %r40, 32;
	add.s64 	%rd474, %rd454, %rd489;
	// begin inline asm
	ld.global.nc.u64 %rd473, [%rd474];
	// end inline asm
	add.s64 	%rd476, %rd474, 8;
	// begin inline asm
	ld.global.nc.u64 %rd475, [%rd476];
	// end inline asm
	add.s64 	%rd478, %rd474, 16;
	// begin inline asm
	ld.global.nc.u64 %rd477, [%rd478];
	// end inline asm
	add.s64 	%rd480, %rd474, 24;
	// begin inline asm
	ld.global.nc.u64 %rd690, [%rd480];
	// end inline asm
	cvt.u16.u64 	%rs285, %rd473;
	and.b16  	%rs455, %rs285, 255;
	cvt.u16.u64 	%rs897, %rd477;
	add.s64 	%rd482, %rd474, 8192;
	// begin inline asm
	ld.global.nc.u64 %rd481, [%rd482];
	// end inline asm
	add.s64 	%rd484, %rd474, 8200;
	// begin inline asm
	ld.global.nc.u64 %rd483, [%rd484];
	// end inline asm
	add.s64 	%rd486, %rd474, 8208;
	// begin inline asm
	ld.global.nc.u64 %rd485, [%rd486];
	// end inline asm
	add.s64 	%rd488, %rd474, 8216;
	// begin inline asm
	ld.global.nc.u64 %rd713, [%rd488];
	// end inline asm
	cvt.u16.u64 	%rs287, %rd481;
	cvt.u16.u64 	%rs919, %rd485;
	and.b16  	%rs456, %rs827, 255;
	setp.lt.u16 	%p11, %rs456, %rs455;
	mov.u16 	%rs896, %rs827;
	mov.u64 	%rd689, %rd620;
	@%p11 bra 	$L__BB4_226;
	setp.gt.u16 	%p12, %rs456, %rs455;
	mov.u16 	%rs896, %rs285;
	mov.u64 	%rd689, %rd475;
	@%p12 bra 	$L__BB4_226;
	setp.lt.s64 	%p13, %rd620, %rd475;
	selp.b16 	%rs896, %rs827, %rs285, %p13;
	min.s64 	%rd689, %rd620, %rd475;
$L__BB4_226:
	and.b16  	%rs459, %rs897, 255;
	and.b16  	%rs460, %rs895, 255;
	setp.lt.u16 	%p14, %rs460, %rs459;
	@%p14 bra 	$L__BB4_228;
	setp.gt.u16 	%p15, %rs460, %rs459;
	setp.lt.s64 	%p16, %rd688, %rd690;
	or.pred  	%p17, %p15, %p16;
	selp.b16 	%rs897, %rs895, %rs897, %p17;
	selp.b64 	%rd690, %rd688, %rd690, %p17;
$L__BB4_228:
	and.b16  	%rs463, %rs287, 255;
	and.b16  	%rs464, %rs896, 255;
	setp.lt.u16 	%p18, %rs464, %rs463;
	mov.u16 	%rs827, %rs896;
	mov.u64 	%rd620, %rd689;
	@%p18 bra 	$L__BB4_231;
	setp.gt.u16 	%p19, %rs464, %rs463;
	mov.u16 	%rs827, %rs287;
	mov.u64 	%rd620, %rd483;
	@%p19 bra 	$L__BB4_231;
	setp.lt.s64 	%p20, %rd689, %rd483;
	selp.b16 	%rs827, %rs896, %rs287, %p20;
	min.s64 	%rd620, %rd689, %rd483;
$L__BB4_231:
	and.b16  	%rs467, %rs919, 255;
	and.b16  	%rs468, %rs897, 255;
	setp.lt.u16 	%p21, %rs468, %rs467;
	@%p21 bra 	$L__BB4_233;
	setp.gt.u16 	%p22, %rs468, %rs467;
	setp.lt.s64 	%p23, %rd690, %rd713;
	or.pred  	%p24, %p22, %p23;
	selp.b16 	%rs919, %rs897, %rs919, %p24;
	selp.b64 	%rd713, %rd690, %rd713, %p24;
$L__BB4_233:
	add.s32 	%r710, %r709, 512;
	add.s32 	%r41, %r709, 1024;
	setp.le.s32 	%p25, %r41, %r37;
	mov.u32 	%r709, %r710;
	mov.u16 	%rs895, %rs919;
	mov.u64 	%rd688, %rd713;
	@%p25 bra 	$L__BB4_223;
$L__BB4_234:
	setp.le.s32 	%p26, %r37, %r710;
	@%p26 bra 	$L__BB4_272;
	sub.s32 	%r20, %r37, %r710;
	setp.ge.s32 	%p27, %r16, %r20;
	@%p27 bra 	$L__BB4_272;
	not.b32 	%r42, %r16;
	add.s32 	%r43, %r37, %r42;
	sub.s32 	%r21, %r43, %r710;
	and.b32  	%r44, %r21, 768;
	setp.eq.s32 	%p28, %r44, 768;
	mov.u32 	%r714, %r16;
	@%p28 bra 	$L__BB4_245;
	add.s32 	%r712, %r16, %r710;
	shr.u32 	%r45, %r21, 8;
	add.s32 	%r46, %r45, 1;
	and.b32  	%r47, %r46, 3;
	neg.s32 	%r711, %r47;
	mov.u32 	%r714, %r16;
$L__BB4_238:
	.pragma "nounroll";
	mov.u64 	%rd304, %rd713;
	mov.u16 	%rs300, %rs919;
	mov.u64 	%rd303, %rd620;
	mov.u16 	%rs299, %rs827;
	mul.wide.u32 	%rd499, %r712, 32;
	add.s64 	%rd492, %rd454, %rd499;
	// begin inline asm
	ld.global.nc.u64 %rd491, [%rd492];
	// end inline asm
	add.s64 	%rd494, %rd492, 8;
	// begin inline asm
	ld.global.nc.u64 %rd493, [%rd494];
	// end inline asm
	add.s64 	%rd496, %rd492, 16;
	// begin inline asm
	ld.global.nc.u64 %rd495, [%rd496];
	// end inline asm
	add.s64 	%rd498, %rd492, 24;
	// begin inline asm
	ld.global.nc.u64 %rd497, [%rd498];
	// end inline asm
	cvt.u16.u64 	%rs301, %rd491;
	and.b16  	%rs472, %rs301, 255;
	cvt.u16.u64 	%rs302, %rd495;
	and.b16  	%rs473, %rs299, 255;
	setp.lt.u16 	%p29, %rs473, %rs472;
	@%p29 bra 	$L__BB4_241;
	setp.gt.u16 	%p30, %rs473, %rs472;
	mov.u16 	%rs827, %rs301;
	mov.u64 	%rd620, %rd493;
	@%p30 bra 	$L__BB4_241;
	setp.lt.s64 	%p31, %rd303, %rd493;
	selp.b16 	%rs827, %rs299, %rs301, %p31;
	min.s64 	%rd620, %rd303, %rd493;
$L__BB4_241:
	and.b16  	%rs476, %rs302, 255;
	and.b16  	%rs477, %rs300, 255;
	setp.lt.u16 	%p32, %rs477, %rs476;
	mov.u16 	%rs919, %rs302;
	mov.u64 	%rd713, %rd497;
	@%p32 bra 	$L__BB4_244;
	setp.gt.u16 	%p33, %rs477, %rs476;
	mov.u16 	%rs919, %rs300;
	mov.u64 	%rd713, %rd304;
	@%p33 bra 	$L__BB4_244;
	setp.lt.s64 	%p34, %rd304, %rd497;
	selp.b16 	%rs919, %rs300, %rs302, %p34;
	min.s64 	%rd713, %rd304, %rd497;
$L__BB4_244:
	add.s32 	%r714, %r714, 256;
	add.s32 	%r712, %r712, 256;
	add.s32 	%r711, %r711, 1;
	setp.ne.s32 	%p35, %r711, 0;
	@%p35 bra 	$L__BB4_238;
$L__BB4_245:
	setp.lt.u32 	%p36, %r21, 768;
	@%p36 bra 	$L__BB4_272;
	cvt.u64.u32 	%rd500, %r714;
	cvt.u64.u32 	%rd501, %r710;
	add.s64 	%rd502, %rd500, %rd501;
	shl.b64 	%rd503, %rd502, 5;
	add.s64 	%rd504, %rd503, %rd454;
	add.s64 	%rd703, %rd504, 24600;
	add.s32 	%r715, %r714, %r710;
$L__BB4_247:
	mul.wide.u32 	%rd513, %r715, 32;
	add.s64 	%rd506, %rd454, %rd513;
	// begin inline asm
	ld.global.nc.u64 %rd505, [%rd506];
	// end inline asm
	add.s64 	%rd508, %rd506, 8;
	// begin inline asm
	ld.global.nc.u64 %rd507, [%rd508];
	// end inline asm
	add.s64 	%rd510, %rd506, 16;
	// begin inline asm
	ld.global.nc.u64 %rd509, [%rd510];
	// end inline asm
	add.s64 	%rd512, %rd506, 24;
	// begin inline asm
	ld.global.nc.u64 %rd511, [%rd512];
	// end inline asm
	cvt.u16.u64 	%rs313, %rd505;
	and.b16  	%rs480, %rs313, 255;
	cvt.u16.u64 	%rs314, %rd509;
	and.b16  	%rs481, %rs827, 255;
	setp.lt.u16 	%p37, %rs481, %rs480;
	mov.u16 	%rs912, %rs827;
	mov.u64 	%rd706, %rd620;
	@%p37 bra 	$L__BB4_250;
	setp.gt.u16 	%p38, %rs481, %rs480;
	mov.u16 	%rs912, %rs313;
	mov.u64 	%rd706, %rd507;
	@%p38 bra 	$L__BB4_250;
	setp.lt.s64 	%p39, %rd620, %rd507;
	selp.b16 	%rs912, %rs827, %rs313, %p39;
	min.s64 	%rd706, %rd620, %rd507;
$L__BB4_250:
	and.b16  	%rs484, %rs314, 255;
	and.b16  	%rs485, %rs919, 255;
	setp.lt.u16 	%p40, %rs485, %rs484;
	mov.u16 	%rs913, %rs314;
	mov.u64 	%rd707, %rd511;
	@%p40 bra 	$L__BB4_253;
	setp.gt.u16 	%p41, %rs485, %rs484;
	mov.u16 	%rs913, %rs919;
	mov.u64 	%rd707, %rd713;
	@%p41 bra 	$L__BB4_253;
	setp.lt.s64 	%p42, %rd713, %rd511;
	selp.b16 	%rs913, %rs919, %rs314, %p42;
	min.s64 	%rd707, %rd713, %rd511;
$L__BB4_253:
	add.s64 	%rd515, %rd703, -16408;
	// begin inline asm
	ld.global.nc.u64 %rd514, [%rd515];
	// end inline asm
	add.s64 	%rd517, %rd703, -16400;
	// begin inline asm
	ld.global.nc.u64 %rd516, [%rd517];
	// end inline asm
	add.s64 	%rd519, %rd703, -16392;
	// begin inline asm
	ld.global.nc.u64 %rd518, [%rd519];
	// end inline asm
	add.s64 	%rd521, %rd703, -16384;
	// begin inline asm
	ld.global.nc.u64 %rd520, [%rd521];
	// end inline asm
	cvt.u16.u64 	%rs319, %rd514;
	and.b16  	%rs488, %rs319, 255;
	cvt.u16.u64 	%rs320, %rd518;
	and.b16  	%rs489, %rs912, 255;
	setp.lt.u16 	%p43, %rs489, %rs488;
	mov.u16 	%rs914, %rs912;
	mov.u64 	%rd708, %rd706;
	@%p43 bra 	$L__BB4_256;
	setp.gt.u16 	%p44, %rs489, %rs488;
	mov.u16 	%rs914, %rs319;
	mov.u64 	%rd708, %rd516;
	@%p44 bra 	$L__BB4_256;
	setp.lt.s64 	%p45, %rd706, %rd516;
	selp.b16 	%rs914, %rs912, %rs319, %p45;
	min.s64 	%rd708, %rd706, %rd516;
$L__BB4_256:
	and.b16  	%rs492, %rs320, 255;
	and.b16  	%rs493, %rs913, 255;
	setp.lt.u16 	%p46, %rs493, %rs492;
	mov.u16 	%rs915, %rs320;
	mov.u64 	%rd709, %rd520;
	@%p46 bra 	$L__BB4_259;
	setp.gt.u16 	%p47, %rs493, %rs492;
	mov.u16 	%rs915, %rs913;
	mov.u64 	%rd709, %rd707;
	@%p47 bra 	$L__BB4_259;
	setp.lt.s64 	%p48, %rd707, %rd520;
	selp.b16 	%rs915, %rs913, %rs320, %p48;
	min.s64 	%rd709, %rd707, %rd520;
$L__BB4_259:
	add.s64 	%rd523, %rd703, -8216;
	// begin inline asm
	ld.global.nc.u64 %rd522, [%rd523];
	// end inline asm
	add.s64 	%rd525, %rd703, -8208;
	// begin inline asm
	ld.global.nc.u64 %rd524, [%rd525];
	// end inline asm
	add.s64 	%rd527, %rd703, -8200;
	// begin inline asm
	ld.global.nc.u64 %rd526, [%rd527];
	// end inline asm
	add.s64 	%rd529, %rd703, -8192;
	// begin inline asm
	ld.global.nc.u64 %rd528, [%rd529];
	// end inline asm
	cvt.u16.u64 	%rs325, %rd522;
	and.b16  	%rs496, %rs325, 255;
	cvt.u16.u64 	%rs326, %rd526;
	and.b16  	%rs497, %rs914, 255;
	setp.lt.u16 	%p49, %rs497, %rs496;
	mov.u16 	%rs916, %rs914;
	mov.u64 	%rd710, %rd708;
	@%p49 bra 	$L__BB4_262;
	setp.gt.u16 	%p50, %rs497, %rs496;
	mov.u16 	%rs916, %rs325;
	mov.u64 	%rd710, %rd524;
	@%p50 bra 	$L__BB4_262;
	setp.lt.s64 	%p51, %rd708, %rd524;
	selp.b16 	%rs916, %rs914, %rs325, %p51;
	min.s64 	%rd710, %rd708, %rd524;
$L__BB4_262:
	and.b16  	%rs500, %rs326, 255;
	and.b16  	%rs501, %rs915, 255;
	setp.lt.u16 	%p52, %rs501, %rs500;
	mov.u16 	%rs917, %rs326;
	mov.u64 	%rd711, %rd528;
	@%p52 bra 	$L__BB4_265;
	setp.gt.u16 	%p53, %rs501, %rs500;
	mov.u16 	%rs917, %rs915;
	mov.u64 	%rd711, %rd709;
	@%p53 bra 	$L__BB4_265;
	setp.lt.s64 	%p54, %rd709, %rd528;
	selp.b16 	%rs917, %rs915, %rs326, %p54;
	min.s64 	%rd711, %rd709, %rd528;
$L__BB4_265:
	add.s64 	%rd531, %rd703, -24;
	// begin inline asm
	ld.global.nc.u64 %rd530, [%rd531];
	// end inline asm
	add.s64 	%rd533, %rd703, -16;
	// begin inline asm
	ld.global.nc.u64 %rd532, [%rd533];
	// end inline asm
	add.s64 	%rd535, %rd703, -8;
	// begin inline asm
	ld.global.nc.u64 %rd534, [%rd535];
	// end inline asm
	// begin inline asm
	ld.global.nc.u64 %rd536, [%rd703];
	// end inline asm
	cvt.u16.u64 	%rs331, %rd530;
	and.b16  	%rs504, %rs331, 255;
	cvt.u16.u64 	%rs332, %rd534;
	and.b16  	%rs505, %rs916, 255;
	setp.lt.u16 	%p55, %rs505, %rs504;
	mov.u16 	%rs827, %rs916;
	mov.u64 	%rd620, %rd710;
	@%p55 bra 	$L__BB4_268;
	setp.gt.u16 	%p56, %rs505, %rs504;
	mov.u16 	%rs827, %rs331;
	mov.u64 	%rd620, %rd532;
	@%p56 bra 	$L__BB4_268;
	setp.lt.s64 	%p57, %rd710, %rd532;
	selp.b16 	%rs827, %rs916, %rs331, %p57;
	min.s64 	%rd620, %rd710, %rd532;
$L__BB4_268:
	and.b16  	%rs508, %rs332, 255;
	and.b16  	%rs509, %rs917, 255;
	setp.lt.u16 	%p58, %rs509, %rs508;
	mov.u16 	%rs919, %rs332;
	mov.u64 	%rd713, %rd536;
	@%p58 bra 	$L__BB4_271;
	setp.gt.u16 	%p59, %rs509, %rs508;
	mov.u16 	%rs919, %rs917;
	mov.u64 	%rd713, %rd711;
	@%p59 bra 	$L__BB4_271;
	setp.lt.s64 	%p60, %rd711, %rd536;
	selp.b16 	%rs919, %rs917, %rs332, %p60;
	min.s64 	%rd713, %rd711, %rd536;
$L__BB4_271:
	add.s32 	%r714, %r714, 1024;
	add.s64 	%rd703, %rd703, 32768;
	add.s32 	%r715, %r715, 1024;
	setp.lt.s32 	%p61, %r714, %r20;
	@%p61 bra 	$L__BB4_247;
$L__BB4_272:
	// begin inline asm
	mov.u32 %r48, %laneid;
	// end inline asm
	cvt.u32.u16 	%r89, %rs827;
	and.b32  	%r50, %r89, 255;
	cvt.u32.u16 	%r90, %rs919;
	and.b32  	%r70, %r90, 255;
	mov.b32 	%r86, 1;
	mov.b32 	%r87, 31;
	mov.b32 	%r88, -1;
	// begin inline asm
	shfl.sync.down.b32 %r49, %r50, %r86, %r87, %r88;
	// end inline asm
	// begin inline asm
	shfl.sync.down.b32 %r54, %r55, %r86, %r87, %r88;
	// end inline asm
	mov.b64 	{%r60, %r65}, %rd620;
	// begin inline asm
	shfl.sync.down.b32 %r59, %r60, %r86, %r87, %r88;
	// end inline asm
	// begin inline asm
	shfl.sync.down.b32 %r64, %r65, %r86, %r87, %r88;
	// end inline asm
	mov.b64 	%rd346, {%r59, %r64};
	// begin inline asm
	shfl.sync.down.b32 %r69, %r70, %r86, %r87, %r88;
	// end inline asm
	// begin inline asm
	shfl.sync.down.b32 %r74, %r75, %r86, %r87, %r88;
	// end inline asm
	mov.b64 	{%r80, %r85}, %rd713;
	// begin inline asm
	shfl.sync.down.b32 %r79, %r80, %r86, %r87, %r88;
	// end inline asm
	// begin inline asm
	shfl.sync.down.b32 %r84, %r85, %r86, %r87, %r88;
	// end inline asm
	mov.b64 	%rd347, {%r79, %r84};
	cvt.u16.u32 	%rs339, %r49;
	cvt.u16.u32 	%rs340, %r69;
	setp.gt.s32 	%p62, %r48, 30;
	mov.u16 	%rs924, %rs919;
	mov.u64 	%rd718, %rd713;
	@%p62 bra 	$L__BB4_279;
	and.b16  	%rs512, %rs339, 255;
	and.b16  	%rs513, %rs827, 255;
	setp.lt.u16 	%p63, %rs513, %rs512;
	mov.u16 	%rs922, %rs827;
	mov.u64 	%rd716, %rd620;
	@%p63 bra 	$L__BB4_276;
	setp.gt.u16 	%p64, %rs513, %rs512;
	mov.u16 	%rs922, %rs339;
	mov.u64 	%rd716, %rd346;
	@%p64 bra 	$L__BB4_276;
	setp.lt.s64 	%p65, %rd620, %rd346;
	selp.b16 	%rs922, %rs827, %rs339, %p65;
	min.s64 	%rd716, %rd620, %rd346;
$L__BB4_276:
	and.b16  	%rs516, %rs340, 255;
	and.b16  	%rs517, %rs919, 255;
	setp.lt.u16 	%p66, %rs517, %rs516;
	mov.u16 	%rs827, %rs922;
	mov.u64 	%rd620, %rd716;
	mov.u16 	%rs924, %rs340;
	mov.u64 	%rd718, %rd347;
	@%p66 bra 	$L__BB4_279;
	setp.gt.u16 	%p67, %rs517, %rs516;
	mov.u16 	%rs827, %rs922;
	mov.u64 	%rd620, %rd716;
	mov.u16 	%rs924, %rs919;
	mov.u64 	%rd718, %rd713;
	@%p67 bra 	$L__BB4_279;
	setp.lt.s64 	%p68, %rd713, %rd347;
	selp.b16 	%rs924, %rs919, %rs340, %p68;
	min.s64 	%rd718, %rd713, %rd347;
	mov.u16 	%rs827, %rs922;
	mov.u64 	%rd620, %rd716;
$L__BB4_279:
	cvt.u32.u16 	%r131, %rs827;
	and.b32  	%r92, %r131, 255;
	cvt.u32.u16 	%r132, %rs924;
	and.b32  	%r112, %r132, 255;
	mov.b32 	%r128, 2;
	mov.b32 	%r129, 31;
	mov.b32 	%r130, -1;
	// begin inline asm
	shfl.sync.down.b32 %r91, %r92, %r128, %r129, %r130;
	// end inline asm
	// begin inline asm
	shfl.sync.down.b32 %r96, %r97, %r128, %r129, %r130;
	// end inline asm
	mov.b64 	{%r102, %r107}, %rd620;
	// begin inline asm
	shfl.sync.down.b32 %r101, %r102, %r128, %r129, %r130;
	// end inline asm
	// begin inline asm
	shfl.sync.down.b32 %r106, %r107, %r128, %r129, %r130;
	// end inline asm
	mov.b64 	%rd353, {%r101, %r106};
	// begin inline asm
	shfl.sync.down.b32 %r111, %r112, %r128, %r129, %r130;
	// end inline asm
	// begin inline asm
	shfl.sync.down.b32 %r116, %r117, %r128, %r129, %r130;
	// end inline asm
	mov.b64 	{%r122, %r127}, %rd718;
	// begin inline asm
	shfl.sync.down.b32 %r121, %r122, %r128, %r129, %r130;
	// end inline asm
	// begin inline asm
	shfl.sync.down.b32 %r126, %r127, %r128, %r129, %r130;
	// end inline asm
	mov.b64 	%rd354, {%r121, %r126};
	cvt.u16.u32 	%rs346, %r91;
	cvt.u16.u32 	%rs347, %r111;
	setp.gt.s32 	%p69, %r48, 29;
	mov.u16 	%rs927, %rs924;
	mov.u64 	%rd721, %rd718;
	@%p69 bra 	$L__BB4_286;
	and.b16  	%rs520, %rs346, 255;
	and.b16  	%rs521, %rs827, 255;
	setp.lt.u16 	%p70, %rs521, %rs520;
	mov.u16 	%rs925, %rs827;
	mov.u64 	%rd719, %rd620;
	@%p70 bra 	$L__BB4_283;
	setp.gt.u16 	%p71, %rs521, %rs520;
	mov.u16 	%rs925, %rs346;
	mov.u64 	%rd719, %rd353;
	@%p71 bra 	$L__BB4_283;
	setp.lt.s64 	%p72, %rd620, %rd353;
	selp.b16 	%rs925, %rs827, %rs346, %p72;
	min.s64 	%rd719, %rd620, %rd353;
$L__BB4_283:
	and.b16  	%rs524, %rs347, 255;
	and.b16  	%rs525, %rs924, 255;
	setp.lt.u16 	%p73, %rs525, %rs524;
	mov.u16 	%rs827, %rs925;
	mov.u64 	%rd620, %rd719;
	mov.u16 	%rs927, %rs347;
	mov.u64 	%rd721, %rd354;
	@%p73 bra 	$L__BB4_286;
	setp.gt.u16 	%p74, %rs525, %rs524;
	mov.u16 	%rs827, %rs925;
	mov.u64 	%rd620, %rd719;
	mov.u16 	%rs927, %rs924;
	mov.u64 	%rd721, %rd718;
	@%p74 bra 	$L__BB4_286;
	setp.lt.s64 	%p75, %rd718, %rd354;
	selp.b16 	%rs927, %rs924, %rs347, %p75;
	min.s64 	%rd721, %rd718, %rd354;
	mov.u16 	%rs827, %rs925;
	mov.u64 	%rd620, %rd719;
$L__BB4_286:
	cvt.u32.u16 	%r173, %rs827;
	and.b32  	%r134, %r173, 255;
	cvt.u32.u16 	%r174, %rs927;
	and.b32  	%r154, %r174, 255;
	mov.b32 	%r170, 4;
	mov.b32 	%r171, 31;
	mov.b32 	%r172, -1;
	// begin inline asm
	shfl.sync.down.b32 %r133, %r134, %r170, %r171, %r172;
	// end inline asm
	// begin inline asm
	shfl.sync.down.b32 %r138, %r139, %r170, %r171, %r172;
	// end inline asm
	mov.b64 	{%r144, %r149}, %rd620;
	// begin inline asm
	shfl.sync.down.b32 %r143, %r144, %r170, %r171, %r172;
	// end inline asm
	// begin inline asm
	shfl.sync.down.b32 %r148, %r149, %r170, %r171, %r172;
	// end inline asm
	mov.b64 	%rd360, {%r143, %r148};
	// begin inline asm
	shfl.sync.down.b32 %r153, %r154, %r170, %r171, %r172;
	// end inline asm
	// begin inline asm
	shfl.sync.down.b32 %r158, %r159, %r170, %r171, %r172;
	// end inline asm
	mov.b64 	{%r164, %r169}, %rd721;
	// begin inline asm
	shfl.sync.down.b32 %r163, %r164, %r170, %r171, %r172;
	// end inline asm
	// begin inline asm
	shfl.sync.down.b32 %r168, %r169, %r170, %r171, %r172;
	// end inline asm
	mov.b64 	%rd361, {%r163, %r168};
	cvt.u16.u32 	%rs353, %r133;
	cvt.u16.u32 	%rs354, %r153;
	setp.gt.s32 	%p76, %r48, 27;
	mov.u16 	%rs930, %rs927;
	mov.u64 	%rd724, %rd721;
	@%p76 bra 	$L__BB4_293;
	and.b16  	%rs528, %rs353, 255;
	and.b16  	%rs529, %rs827, 255;
	setp.lt.u16 	%p77, %rs529, %rs528;
	mov.u16 	%rs928, %rs827;
	mov.u64 	%rd722, %rd620;
	@%p77 bra 	$L__BB4_290;
	setp.gt.u16 	%p78, %rs529, %rs528;
	mov.u16 	%rs928, %rs353;
	mov.u64 	%rd722, %rd360;
	@%p78 bra 	$L__BB4_290;
	setp.lt.s64 	%p79, %rd620, %rd360;
	selp.b16 	%rs928, %rs827, %rs353, %p79;
	min.s64 	%rd722, %rd620, %rd360;
$L__BB4_290:
	and.b16  	%rs532, %rs354, 255;
	and.b16  	%rs533, %rs927, 255;
	setp.lt.u16 	%p80, %rs533, %rs532;
	mov.u16 	%rs827, %rs928;
	mov.u64 	%rd620, %rd722;
	mov.u16 	%rs930, %rs354;
	mov.u64 	%rd724, %rd361;
	@%p80 bra 	$L__BB4_293;
	setp.gt.u16 	%p81, %rs533, %rs532;
	mov.u16 	%rs827, %rs928;
	mov.u64 	%rd620, %rd722;
	mov.u16 	%rs930, %rs927;
	mov.u64 	%rd724, %rd721;
	@%p81 bra 	$L__BB4_293;
	setp.lt.s64 	%p82, %rd721, %rd361;
	selp.b16 	%rs930, %rs927, %rs354, %p82;
	min.s64 	%rd724, %rd721, %rd361;
	mov.u16 	%rs827, %rs928;
	mov.u64 	%rd620, %rd722;
$L__BB4_293:
	cvt.u32.u16 	%r215, %rs827;
	and.b32  	%r176, %r215, 255;
	cvt.u32.u16 	%r216, %rs930;
	and.b32  	%r196, %r216, 255;
	mov.b32 	%r212, 8;
	mov.b32 	%r213, 31;
	mov.b32 	%r214, -1;
	// begin inline asm
	shfl.sync.down.b32 %r175, %r176, %r212, %r213, %r214;
	// end inline asm
	// begin inline asm
	shfl.sync.down.b32 %r180, %r181, %r212, %r213, %r214;
	// end inline asm
	mov.b64 	{%r186, %r191}, %rd620;
	// begin inline asm
	shfl.sync.down.b32 %r185, %r186, %r212, %r213, %r214;
	// end inline asm
	// begin inline asm
	shfl.sync.down.b32 %r190, %r191, %r212, %r213, %r214;
	// end inline asm
	mov.b64 	%rd367, {%r185, %r190};
	// begin inline asm
	shfl.sync.down.b32 %r195, %r196, %r212, %r213, %r214;
	// end inline asm
	// begin inline asm
	shfl.sync.down.b32 %r200, %r201, %r212, %r213, %r214;
	// end inline asm
	mov.b64 	{%r206, %r211}, %rd724;
	// begin inline asm
	shfl.sync.down.b32 %r205, %r206, %r212, %r213, %r214;
	// end inline asm
	// begin inline asm
	shfl.sync.down.b32 %r210, %r211, %r212, %r213, %r214;
	// end inline asm
	mov.b64 	%rd368, {%r205, %r210};
	cvt.u16.u32 	%rs360, %r175;
	cvt.u16.u32 	%rs361, %r195;
	setp.gt.s32 	%p83, %r48, 23;
	mov.u16 	%rs933, %rs930;
	mov.u64 	%rd727, %rd724;
	@%p83 bra 	$L__BB4_300;
	and.b16  	%rs536, %rs360, 255;
	and.b16  	%rs537, %rs827, 255;
	setp.lt.u16 	%p84, %rs537, %rs536;
	mov.u16 	%rs931, %rs827;
	mov.u64 	%rd725, %rd620;
	@%p84 bra 	$L__BB4_297;
	setp.gt.u16 	%p85, %rs537, %rs536;
	mov.u16 	%rs931, %rs360;
	mov.u64 	%rd725, %rd367;
	@%p85 bra 	$L__BB4_297;
	setp.lt.s64 	%p86, %rd620, %rd367;
	selp.b16 	%rs931, %rs827, %rs360, %p86;
	min.s64 	%rd725, %rd620, %rd367;
$L__BB4_297:
	and.b16  	%rs540, %rs361, 255;
	and.b16  	%rs541, %rs930, 255;
	setp.lt.u16 	%p87, %rs541, %rs540;
	mov.u16 	%rs827, %rs931;
	mov.u64 	%rd620, %rd725;
	mov.u16 	%rs933, %rs361;
	mov.u64 	%rd727, %rd368;
	@%p87 bra 	$L__BB4_300;
	setp.gt.u16 	%p88, %rs541, %rs540;
	mov.u16 	%rs827, %rs931;
	mov.u64 	%rd620, %rd725;
	mov.u16 	%rs933, %rs930;
	mov.u64 	%rd727, %rd724;
	@%p88 bra 	$L__BB4_300;
	setp.lt.s64 	%p89, %rd724, %rd368;
	selp.b16 	%rs933, %rs930, %rs361, %p89;
	min.s64 	%rd727, %rd724, %rd368;
	mov.u16 	%rs827, %rs931;
	mov.u64 	%rd620, %rd725;
$L__BB4_300:
	cvt.u32.u16 	%r257, %rs827;
	and.b32  	%r218, %r257, 255;
	cvt.u32.u16 	%r258, %rs933;
	and.b32  	%r238, %r258, 255;
	mov.b32 	%r254, 16;
	mov.b32 	%r255, 31;
	mov.b32 	%r256, -1;
	// begin inline asm
	shfl.sync.down.b32 %r217, %r218, %r254, %r255, %r256;
	// end inline asm
	// begin inline asm
	shfl.sync.down.b32 %r222, %r223, %r254, %r255, %r256;
	// end inline asm
	mov.b64 	{%r228, %r233}, %rd620;
	// begin inline asm
	shfl.sync.down.b32 %r227, %r228, %r254, %r255, %r256;
	// end inline asm
	// begin inline asm
	shfl.sync.down.b32 %r232, %r233, %r254, %r255, %r256;
	// end inline asm
	mov.b64 	%rd374, {%r227, %r232};
	// begin inline asm
	shfl.sync.down.b32 %r237, %r238, %r254, %r255, %r256;
	// end inline asm
	// begin inline asm
	shfl.sync.down.b32 %r242, %r243, %r254, %r255, %r256;
	// end inline asm
	mov.b64 	{%r248, %r253}, %rd727;
	// begin inline asm
	shfl.sync.down.b32 %r247, %r248, %r254, %r255, %r256;
	// end inline asm
	// begin inline asm
	shfl.sync.down.b32 %r252, %r253, %r254, %r255, %r256;
	// end inline asm
	mov.b64 	%rd375, {%r247, %r252};
	cvt.u16.u32 	%rs367, %r217;
	cvt.u16.u32 	%rs368, %r237;
	setp.gt.s32 	%p90, %r48, 15;
	mov.u16 	%rs951, %rs933;
	mov.u64 	%rd745, %rd727;
	@%p90 bra 	$L__BB4_307;
	and.b16  	%rs544, %rs367, 255;
	and.b16  	%rs545, %rs827, 255;
	setp.lt.u16 	%p91, %rs545, %rs544;
	mov.u16 	%rs934, %rs827;
	mov.u64 	%rd728, %rd620;
	@%p91 bra 	$L__BB4_304;
	setp.gt.u16 	%p92, %rs545, %rs544;
	mov.u16 	%rs934, %rs367;
	mov.u64 	%rd728, %rd374;
	@%p92 bra 	$L__BB4_304;
	setp.lt.s64 	%p93, %rd620, %rd374;
	selp.b16 	%rs934, %rs827, %rs367, %p93;
	min.s64 	%rd728, %rd620, %rd374;
$L__BB4_304:
	and.b16  	%rs548, %rs368, 255;
	and.b16  	%rs549, %rs933, 255;
	setp.lt.u16 	%p94, %rs549, %rs548;
	mov.u16 	%rs827, %rs934;
	mov.u64 	%rd620, %rd728;
	mov.u16 	%rs951, %rs368;
	mov.u64 	%rd745, %rd375;
	@%p94 bra 	$L__BB4_307;
	setp.gt.u16 	%p95, %rs549, %rs548;
	mov.u16 	%rs827, %rs934;
	mov.u64 	%rd620, %rd728;
	mov.u16 	%rs951, %rs933;
	mov.u64 	%rd745, %rd727;
	@%p95 bra 	$L__BB4_307;
	setp.lt.s64 	%p96, %rd727, %rd375;
	selp.b16 	%rs951, %rs933, %rs368, %p96;
	min.s64 	%rd745, %rd727, %rd375;
	mov.u16 	%rs827, %rs934;
	mov.u64 	%rd620, %rd728;
$L__BB4_307:
	setp.ne.s32 	%p97, %r48, 0;
	@%p97 bra 	$L__BB4_309;
	and.b32  	%r259, %r16, 992;
	mov.u32 	%r260, _ZN6thrust24THRUST_300001_SM_1000_NS8cuda_cub4core6detail5shmemE;
	add.s32 	%r261, %r260, %r259;
	st.shared.u8 	[%r261+8], %rs827;
	st.shared.u64 	[%r261+16], %rd620;
	st.shared.u8 	[%r261+24], %rs951;
	st.shared.u64 	[%r261+32], %rd745;
$L__BB4_309:
	bar.sync 	0;
	setp.ne.s32 	%p98, %r16, 0;
	@%p98 bra 	$L__BB4_353;
	ld.shared.u8 	%rs374, [_ZN6thrust24THRUST_300001_SM_1000_NS8cuda_cub4core6detail5shmemE+40];
	ld.shared.u64 	%rd381, [_ZN6thrust24THRUST_300001_SM_1000_NS8cuda_cub4core6detail5shmemE+48];
	ld.shared.u8 	%rs375, [_ZN6thrust24THRUST_300001_SM_1000_NS8cuda_cub4core6detail5shmemE+56];
	ld.shared.u64 	%rd382, [_ZN6thrust24THRUST_300001_SM_1000_NS8cuda_cub4core6detail5shmemE+64];
	and.b16  	%rs552, %rs827, 255;
	setp.lt.u16 	%p99, %rs552, %rs374;
	mov.u16 	%rs937, %rs827;
	mov.u64 	%rd731, %rd620;
	@%p99 bra 	$L__BB4_313;
	setp.lt.u16 	%p100, %rs374, %rs552;
	mov.u16 	%rs937, %rs374;
	mov.u64 	%rd731, %rd381;
	@%p100 bra 	$L__BB4_313;
	setp.lt.s64 	%p101, %rd620, %rd381;
	selp.b16 	%rs937, %rs827, %rs374, %p101;
	min.s64 	%rd731, %rd620, %rd381;
$L__BB4_313:
	and.b16  	%rs555, %rs951, 255;
	setp.lt.u16 	%p102, %rs555, %rs375;
	mov.u16 	%rs938, %rs375;
	mov.u64 	%rd732, %rd382;
	@%p102 bra 	$L__BB4_317;
	setp.ge.u16 	%p103, %rs375, %rs555;
	mov.u16 	%rs938, %rs951;
	mov.u64 	%rd732, %rd745;
	@%p103 bra 	$L__BB4_315;
	bra.uni 	$L__BB4_317;
$L__BB4_315:
	setp.ge.s64 	%p104, %rd745, %rd382;
	mov.u16 	%rs938, %rs375;
	mov.u64 	%rd732, %rd382;
	@%p104 bra 	$L__BB4_317;
	mov.u16 	%rs938, %rs951;
	mov.u64 	%rd732, %rd745;
$L__BB4_317:
	ld.shared.u8 	%rs384, [_ZN6thrust24THRUST_300001_SM_1000_NS8cuda_cub4core6detail5shmemE+72];
	ld.shared.u64 	%rd392, [_ZN6thrust24THRUST_300001_SM_1000_NS8cuda_cub4core6detail5shmemE+80];
	ld.shared.u8 	%rs388, [_ZN6thrust24THRUST_300001_SM_1000_NS8cuda_cub4core6detail5shmemE+88];
	ld.shared.u64 	%rd394, [_ZN6thrust24THRUST_300001_SM_1000_NS8cuda_cub4core6detail5shmemE+96];
	and.b16  	%rs558, %rs937, 255;
	setp.lt.u16 	%p105, %rs558, %rs384;
	mov.u16 	%rs939, %rs937;
	mov.u64 	%rd733, %rd731;
	@%p105 bra 	$L__BB4_320;
	setp.lt.u16 	%p106, %rs384, %rs558;
	mov.u16 	%rs939, %rs384;
	mov.u64 	%rd733, %rd392;
	@%p106 bra 	$L__BB4_320;
	setp.lt.s64 	%p107, %rd731, %rd392;
	selp.b16 	%rs939, %rs937, %rs384, %p107;
	min.s64 	%rd733, %rd731, %rd392;
$L__BB4_320:
	and.b16  	%rs561, %rs938, 255;
	setp.lt.u16 	%p108, %rs561, %rs388;
	mov.u16 	%rs940, %rs388;
	mov.u64 	%rd734, %rd394;
	@%p108 bra 	$L__BB4_323;
	setp.lt.u16 	%p109, %rs388, %rs561;
	mov.u16 	%rs940, %rs938;
	mov.u64 	%rd734, %rd732;
	@%p109 bra 	$L__BB4_323;
	setp.lt.s64 	%p110, %rd732, %rd394;
	selp.b64 	%rd734, %rd732, %rd394, %p110;
	selp.b16 	%rs940, %rs938, %rs388, %p110;
$L__BB4_323:
	ld.shared.u8 	%rs394, [_ZN6thrust24THRUST_300001_SM_1000_NS8cuda_cub4core6detail5shmemE+104];
	ld.shared.u64 	%rd402, [_ZN6thrust24THRUST_300001_SM_1000_NS8cuda_cub4core6detail5shmemE+112];
	ld.shared.u8 	%rs398, [_ZN6thrust24THRUST_300001_SM_1000_NS8cuda_cub4core6detail5shmemE+120];
	ld.shared.u64 	%rd404, [_ZN6thrust24THRUST_300001_SM_1000_NS8cuda_cub4core6detail5shmemE+128];
	and.b16  	%rs564, %rs939, 255;
	setp.lt.u16 	%p111, %rs564, %rs394;
	mov.u16 	%rs941, %rs939;
	mov.u64 	%rd735, %rd733;
	@%p111 bra 	$L__BB4_326;
	setp.lt.u16 	%p112, %rs394, %rs564;
	mov.u16 	%rs941, %rs394;
	mov.u64 	%rd735, %rd402;
	@%p112 bra 	$L__BB4_326;
	setp.lt.s64 	%p113, %rd733, %rd402;
	selp.b16 	%rs941, %rs939, %rs394, %p113;
	min.s64 	%rd735, %rd733, %rd402;
$L__BB4_326:
	and.b16  	%rs567, %rs940, 255;
	setp.lt.u16 	%p114, %rs567, %rs398;
	mov.u16 	%rs942, %rs398;
	mov.u64 	%rd736, %rd404;
	@%p114 bra 	$L__BB4_329;
	setp.lt.u16 	%p115, %rs398, %rs567;
	mov.u16 	%rs942, %rs940;
	mov.u64 	%rd736, %rd734;
	@%p115 bra 	$L__BB4_329;
	setp.lt.s64 	%p116, %rd734, %rd404;
	selp.b64 	%rd736, %rd734, %rd404, %p116;
	selp.b16 	%rs942, %rs940, %rs398, %p116;
$L__BB4_329:
	ld.shared.u8 	%rs404, [_ZN6thrust24THRUST_300001_SM_1000_NS8cuda_cub4core6detail5shmemE+136];
	ld.shared.u64 	%rd412, [_ZN6thrust24THRUST_300001_SM_1000_NS8cuda_cub4core6detail5shmemE+144];
	ld.shared.u8 	%rs408, [_ZN6thrust24THRUST_300001_SM_1000_NS8cuda_cub4core6detail5shmemE+152];
	ld.shared.u64 	%rd414, [_ZN6thrust24THRUST_300001_SM_1000_NS8cuda_cub4core6detail5shmemE+160];
	and.b16  	%rs570, %rs941, 255;
	setp.lt.u16 	%p117, %rs570, %rs404;
	mov.u16 	%rs943, %rs941;
	mov.u64 	%rd737, %rd735;
	@%p117 bra 	$L__BB4_332;
	setp.lt.u16 	%p118, %rs404, %rs570;
	mov.u16 	%rs943, %rs404;
	mov.u64 	%rd737, %rd412;
	@%p118 bra 	$L__BB4_332;
	setp.lt.s64 	%p119, %rd735, %rd412;
	selp.b16 	%rs943, %rs941, %rs404, %p119;
	min.s64 	%rd737, %rd735, %rd412;
$L__BB4_332:
	and.b16  	%rs573, %rs942, 255;
	setp.lt.u16 	%p120, %rs573, %rs408;
	mov.u16 	%rs944, %rs408;
	mov.u64 	%rd738, %rd414;
	@%p120 bra 	$L__BB4_335;
	setp.lt.u16 	%p121, %rs408, %rs573;
	mov.u16 	%rs944, %rs942;
	mov.u64 	%rd738, %rd736;
	@%p121 bra 	$L__BB4_335;
	setp.lt.s64 	%p122, %rd736, %rd414;
	selp.b64 	%rd738, %rd736, %rd414, %p122;
	selp.b16 	%rs944, %rs942, %rs408, %p122;
$L__BB4_335:
	ld.shared.u8 	%rs414, [_ZN6thrust24THRUST_300001_SM_1000_NS8cuda_cub4core6detail5shmemE+168];
	ld.shared.u64 	%rd422, [_ZN6thrust24THRUST_300001_SM_1000_NS8cuda_cub4core6detail5shmemE+176];
	ld.shared.u8 	%rs418, [_ZN6thrust24THRUST_300001_SM_1000_NS8cuda_cub4core6detail5shmemE+184];
	ld.shared.u64 	%rd424, [_ZN6thrust24THRUST_300001_SM_1000_NS8cuda_cub4core6detail5shmemE+192];
	and.b16  	%rs576, %rs943, 255;
	setp.lt.u16 	%p123, %rs576, %rs414;
	mov.u16 	%rs945, %rs943;
	mov.u64 	%rd739, %rd737;
	@%p123 bra 	$L__BB4_338;
	setp.lt.u16 	%p124, %rs414, %rs576;
	mov.u16 	%rs945, %rs414;
	mov.u64 	%rd739, %rd422;
	@%p124 bra 	$L__BB4_338;
	setp.lt.s64 	%p125, %rd737, %rd422;
	selp.b16 	%rs945, %rs943, %rs414, %p125;
	min.s64 	%rd739, %rd737, %rd422;
$L__BB4_338:
	and.b16  	%rs579, %rs944, 255;
	setp.lt.u16 	%p126, %rs579, %rs418;
	mov.u16 	%rs946, %rs418;
	mov.u64 	%rd740, %rd424;
	@%p126 bra 	$L__BB4_341;
	setp.lt.u16 	%p127, %rs418, %rs579;
	mov.u16 	%rs946, %rs944;
	mov.u64 	%rd740, %rd738;
	@%p127 bra 	$L__BB4_341;
	setp.lt.s64 	%p128, %rd738, %rd424;
	selp.b64 	%rd740, %rd738, %rd424, %p128;
	selp.b16 	%rs946, %rs944, %rs418, %p128;
$L__BB4_341:
	ld.shared.u8 	%rs424, [_ZN6thrust24THRUST_300001_SM_1000_NS8cuda_cub4core6detail5shmemE+200];
	ld.shared.u64 	%rd432, [_ZN6thrust24THRUST_300001_SM_1000_NS8cuda_cub4core6detail5shmemE+208];
	ld.shared.u8 	%rs428, [_ZN6thrust24THRUST_300001_SM_1000_NS8cuda_cub4core6detail5shmemE+216];
	ld.shared.u64 	%rd434, [_ZN6thrust24THRUST_300001_SM_1000_NS8cuda_cub4core6detail5shmemE+224];
	and.b16  	%rs582, %rs945, 255;
	setp.lt.u16 	%p129, %rs582, %rs424;
	mov.u16 	%rs947, %rs945;
	mov.u64 	%rd741, %rd739;
	@%p129 bra 	$L__BB4_344;
	setp.lt.u16 	%p130, %rs424, %rs582;
	mov.u16 	%rs947, %rs424;
	mov.u64 	%rd741, %rd432;
	@%p130 bra 	$L__BB4_344;
	setp.lt.s64 	%p131, %rd739, %rd432;
	selp.b16 	%rs947, %rs945, %rs424, %p131;
	min.s64 	%rd741, %rd739, %rd432;
$L__BB4_344:
	and.b16  	%rs585, %rs946, 255;
	setp.lt.u16 	%p132, %rs585, %rs428;
	mov.u16 	%rs948, %rs428;
	mov.u64 	%rd742, %rd434;
	@%p132 bra 	$L__BB4_347;
	setp.lt.u16 	%p133, %rs428, %rs585;
	mov.u16 	%rs948, %rs946;
	mov.u64 	%rd742, %rd740;
	@%p133 bra 	$L__BB4_347;
	setp.lt.s64 	%p134, %rd740, %rd434;
	selp.b64 	%rd742, %rd740, %rd434, %p134;
	selp.b16 	%rs948, %rs946, %rs428, %p134;
$L__BB4_347:
	ld.shared.u8 	%rs434, [_ZN6thrust24THRUST_300001_SM_1000_NS8cuda_cub4core6detail5shmemE+232];
	ld.shared.u64 	%rd442, [_ZN6thrust24THRUST_300001_SM_1000_NS8cuda_cub4core6detail5shmemE+240];
	ld.shared.u8 	%rs438, [_ZN6thrust24THRUST_300001_SM_1000_NS8cuda_cub4core6detail5shmemE+248];
	ld.shared.u64 	%rd444, [_ZN6thrust24THRUST_300001_SM_1000_NS8cuda_cub4core6detail5shmemE+256];
	and.b16  	%rs588, %rs947, 255;
	setp.lt.u16 	%p135, %rs588, %rs434;
	mov.u16 	%rs827, %rs947;
	mov.u64 	%rd620, %rd741;
	@%p135 bra 	$L__BB4_350;
	setp.lt.u16 	%p136, %rs434, %rs588;
	mov.u16 	%rs827, %rs434;
	mov.u64 	%rd620, %rd442;
	@%p136 bra 	$L__BB4_350;
	setp.lt.s64 	%p137, %rd741, %rd442;
	selp.b16 	%rs827, %rs947, %rs434, %p137;
	min.s64 	%rd620, %rd741, %rd442;
$L__BB4_350:
	and.b16  	%rs591, %rs948, 255;
	setp.lt.u16 	%p138, %rs591, %rs438;
	mov.u16 	%rs951, %rs438;
	mov.u64 	%rd745, %rd444;
	@%p138 bra 	$L__BB4_353;
	setp.lt.u16 	%p139, %rs438, %rs591;
	mov.u16 	%rs951, %rs948;
	mov.u64 	%rd745, %rd742;
	@%p139 bra 	$L__BB4_353;
	setp.lt.s64 	%p140, %rd742, %rd444;
	selp.b64 	%rd745, %rd742, %rd444, %p140;
	selp.b16 	%rs951, %rs948, %rs438, %p140;
$L__BB4_353:
	mov.u32 	%r703, %tid.x;
	setp.ne.s32 	%p344, %r703, 0;
	@%p344 bra 	$L__BB4_355;
	cvta.to.global.u64 	%rd591, %rd455;
	st.global.u8 	[%rd591], %rs827;
	st.global.u64 	[%rd591+8], %rd620;
	st.global.u8 	[%rd591+16], %rs951;
	st.global.u64 	[%rd591+24], %rd745;
$L__BB4_355:
	ret;

}
	// .globl	_ZN6thrust24THRUST_300001_SM_1000_NS8cuda_cub4core6detail13_kernel_agentINS1_8__reduce11ReduceAgentINS0_18transform_iteratorINS1_9__extrema12arg_minmax_fIhlN4cuda3std3__44lessIhEEE15duplicate_tupleENS0_12zip_iteratorINSC_5tupleIJNS0_10device_ptrIhEENS0_17counting_iteratorIlNS0_11use_defaultESM_SM_EEEEEEENSI_IJNSI_IJhlEEESQ_EEESR_EEPSR_SR_lSF_EEJSS_ST_lSF_EEEvDpT0_
.visible .entry _ZN6thrust24THRUST_300001_SM_1000_NS8cuda_cub4core6detail13_kernel_agentINS1_8__reduce11ReduceAgentINS0_18transform_iteratorINS1_9__extrema12arg_minmax_fIhlN4cuda3std3__44lessIhEEE15duplicate_tupleENS0_12zip_iteratorINSC_5tupleIJNS0_10device_ptrIhEENS0_17counting_iteratorIlNS0_11use_defaultESM_SM_EEEEEEENSI_IJNSI_IJhlEEESQ_EEESR_EEPSR_SR_lSF_EEJSS_ST_lSF_EEEvDpT0_(
	.param .align 8 .b8 _ZN6thrust24THRUST_300001_SM_1000_NS8cuda_cub4core6detail13_kernel_agentINS1_8__reduce11ReduceAgentINS0_18transform_iteratorINS1_9__extrema12arg_minmax_fIhlN4cuda3std3__44lessIhEEE15duplicate_tupleENS0_12zip_iteratorINSC_5tupleIJNS0_10device_ptrIhEENS0_17counting_iteratorIlNS0_11use_defaultESM_SM_EEEEEEENSI_IJNSI_IJhlEEESQ_EEESR_EEPSR_SR_lSF_EEJSS_ST_lSF_EEEvDpT0__param_0[24],
	.param .u64 .ptr .align 1 _ZN6thrust24THRUST_300001_SM_1000_NS8cuda_cub4core6detail13_kernel_agentINS1_8__reduce11ReduceAgentINS0_18transform_iteratorINS1_9__extrema12arg_minmax_fIhlN4cuda3std3__44lessIhEEE15duplicate_tupleENS0_12zip_iteratorINSC_5tupleIJNS0_10device_ptrIhEENS0_17counting_iteratorIlNS0_11use_defaultESM_SM_EEEEEEENSI_IJNSI_IJhlEEESQ_EEESR_EEPSR_SR_lSF_EEJSS_ST_lSF_EEEvDpT0__param_1,
	.param .u64 _ZN6thrust24THRUST_300001_SM_1000_NS8cuda_cub4core6detail13_kernel_agentINS1_8__reduce11ReduceAgentINS0_18transform_iteratorINS1_9__extrema12arg_minmax_fIhlN4cuda3std3__44lessIhEEE15duplicate_tupleENS0_12zip_iteratorINSC_5tupleIJNS0_10device_ptrIhEENS0_17counting_iteratorIlNS0_11use_defaultESM_SM_EEEEEEENSI_IJNSI_IJhlEEESQ_EEESR_EEPSR_SR_lSF_EEJSS_ST_lSF_EEEvDpT0__param_2,
	.param .align 1 .b8 _ZN6thrust24THRUST_300001_SM_1000_NS8cuda_cub4core6detail13_kernel_agentINS1_8__reduce11ReduceAgentINS0_18transform_iteratorINS1_9__extrema12arg_minmax_fIhlN4cuda3std3__44lessIhEEE15duplicate_tupleENS0_12zip_iteratorINSC_5tupleIJNS0_10device_ptrIhEENS0_17counting_iteratorIlNS0_11use_defaultESM_SM_EEEEEEENSI_IJNSI_IJhlEEESQ_EEESR_EEPSR_SR_lSF_EEJSS_ST_lSF_EEEvDpT0__param_3[1]
)
.maxntid 256
{
	.reg .pred 	%p<340>;
	.reg .b16 	%rs<888>;
	.reg .b32 	%r<724>;
	.reg .b64 	%rd<632>;

	ld.param.u64 	%rd448, [_ZN6thrust24THRUST_300001_SM_1000_NS8cuda_cub4core6detail13_kernel_agentINS1_8__reduce11ReduceAgentINS0_18transform_iteratorINS1_9__extrema12arg_minmax_fIhlN4cuda3std3__44lessIhEEE15duplicate_tupleENS0_12zip_iteratorINSC_5tupleIJNS0_10device_ptrIhEENS0_17counting_iteratorIlNS0_11use_defaultESM_SM_EEEEEEENSI_IJNSI_IJhlEEESQ_EEESR_EEPSR_SR_lSF_EEJSS_ST_lSF_EEEvDpT0__param_0+8];
	ld.param.u64 	%rd447, [_ZN6thrust24THRUST_300001_SM_1000_NS8cuda_cub4core6detail13_kernel_agentINS1_8__reduce11ReduceAgentINS0_18transform_iteratorINS1_9__extrema12arg_minmax_fIhlN4cuda3std3__44lessIhEEE15duplicate_tupleENS0_12zip_iteratorINSC_5tupleIJNS0_10device_ptrIhEENS0_17counting_iteratorIlNS0_11use_defaultESM_SM_EEEEEEENSI_IJNSI_IJhlEEESQ_EEESR_EEPSR_SR_lSF_EEJSS_ST_lSF_EEEvDpT0__param_0];
	ld.param.u64 	%rd449, [_ZN6thrust24THRUST_300001_SM_1000_NS8cuda_cub4core6detail13_kernel_agentINS1_8__reduce11ReduceAgentINS0_18transform_iteratorINS1_9__extrema12arg_minmax_fIhlN4cuda3std3__44lessIhEEE15duplicate_tupleENS0_12zip_iteratorINSC_5tupleIJNS0_10device_ptrIhEENS0_17counting_iteratorIlNS0_11use_defaultESM_SM_EEEEEEENSI_IJNSI_IJhlEEESQ_EEESR_EEPSR_SR_lSF_EEJSS_ST_lSF_EEEvDpT0__param_1];
	ld.param.u64 	%rd450, [_ZN6thrust24THRUST_300001_SM_1000_NS8cuda_cub4core6detail13_kernel_agentINS1_8__reduce11ReduceAgentINS0_18transform_iteratorINS1_9__extrema12arg_minmax_fIhlN4cuda3std3__44lessIhEEE15duplicate_tupleENS0_12zip_iteratorINSC_5tupleIJNS0_10device_ptrIhEENS0_17counting_iteratorIlNS0_11use_defaultESM_SM_EEEEEEENSI_IJNSI_IJhlEEESQ_EEESR_EEPSR_SR_lSF_EEJSS_ST_lSF_EEEvDpT0__param_2];
	setp.eq.s64 	%p1, %rd450, 0;
	@%p1 bra 	$L__BB5_351;
	cvta.to.global.u64 	%rd1, %rd447;
	setp.gt.s64 	%p2, %rd450, 511;
	@%p2 bra 	$L__BB5_217;
	cvt.u32.u64 	%r1, %rd450;
	mov.u32 	%r2, %tid.x;
	setp.ge.s32 	%p136, %r2, %r1;
	mov.b16 	%rs756, 0;
	mov.b64 	%rd496, 0;
	mov.u32 	%r718, %r2;
	@%p136 bra 	$L__BB5_4;
	cvt.u64.u32 	%rd467, %r2;
	add.s64 	%rd468, %rd1, %rd467;
	add.s64 	%rd496, %rd448, %rd467;
	ld.global.u8 	%rs756, [%rd468];
	add.s32 	%r718, %r2, 256;
$L__BB5_4:
	setp.ge.s32 	%p137, %r718, %r1;
	mov.u64 	%rd495, %rd496;
	mov.u16 	%rs755, %rs756;
	@%p137 bra 	$L__BB5_41;
	not.b32 	%r269, %r718;
	add.s32 	%r5, %r269, %r1;
	and.b32  	%r270, %r5, 768;
	setp.eq.s32 	%p138, %r270, 768;
	mov.u16 	%rs755, %rs756;
	mov.u64 	%rd495, %rd496;
	@%p138 bra 	$L__BB5_14;
	cvt.u64.u32 	%rd470, %r718;
	add.s64 	%rd478, %rd448, %rd470;
	add.s64 	%rd477, %rd1, %rd470;
	shr.u32 	%r271, %r5, 8;
	add.s32 	%r272, %r271, 1;
	and.b32  	%r273, %r272, 3;
	neg.s32 	%r716, %r273;
	mov.u16 	%rs755, %rs756;
	mov.u64 	%rd495, %rd496;
$L__BB5_7:
	.pragma "nounroll";
	mov.u64 	%rd10, %rd496;
	mov.u16 	%rs4, %rs756;
	mov.u64 	%rd9, %rd495;
	mov.u16 	%rs3, %rs755;
	ld.global.u8 	%rs5, [%rd477];
	and.b16  	%rs554, %rs3, 255;
	setp.lt.u16 	%p139, %rs554, %rs5;
	@%p139 bra 	$L__BB5_10;
	setp.lt.u16 	%p140, %rs5, %rs554;
	mov.u64 	%rd495, %rd478;
	mov.u16 	%rs755, %rs5;
	@%p140 bra 	$L__BB5_10;
	setp.lt.s64 	%p141, %rd9, %rd478;
	min.s64 	%rd495, %rd9, %rd478;
	selp.b16 	%rs755, %rs3, %rs5, %p141;
$L__BB5_10:
	and.b16  	%rs556, %rs4, 255;
	setp.lt.u16 	%p142, %rs556, %rs5;
	mov.u16 	%rs756, %rs5;
	mov.u64 	%rd496, %rd478;
	@%p142 bra 	$L__BB5_13;
	setp.lt.u16 	%p143, %rs5, %rs556;
	mov.u16 	%rs756, %rs4;
	mov.u64 	%rd496, %rd10;
	@%p143 bra 	$L__BB5_13;
	setp.lt.s64 	%p144, %rd10, %rd478;
	selp.b16 	%rs756, %rs4, %rs5, %p144;
	min.s64 	%rd496, %rd10, %rd478;
$L__BB5_13:
	add.s32 	%r718, %r718, 256;
	add.s64 	%rd478, %rd478, 256;
	add.s64 	%rd477, %rd477, 256;
	add.s32 	%r716, %r716, 1;
	setp.ne.s32 	%p145, %r716, 0;
	@%p145 bra 	$L__BB5_7;
$L__BB5_14:
	setp.lt.u32 	%p146, %r5, 768;
	@%p146 bra 	$L__BB5_41;
	add.s32 	%r719, %r718, 512;
$L__BB5_16:
	mov.u32 	%r13, %r719;
	add.s32 	%r274, %r13, -512;
	cvt.s64.s32 	%rd471, %r274;
	add.s64 	%rd23, %rd1, %rd471;
	add.s64 	%rd24, %rd448, %rd471;
	ld.global.u8 	%rs16, [%rd23];
	and.b16  	%rs558, %rs755, 255;
	setp.lt.u16 	%p147, %rs558, %rs16;
	mov.u64 	%rd489, %rd495;
	mov.u16 	%rs749, %rs755;
	@%p147 bra 	$L__BB5_19;
	setp.lt.u16 	%p148, %rs16, %rs558;
	mov.u64 	%rd489, %rd24;
	mov.u16 	%rs749, %rs16;
	@%p148 bra 	$L__BB5_19;
	setp.lt.s64 	%p149, %rd495, %rd24;
	min.s64 	%rd489, %rd495, %rd24;
	selp.b16 	%rs749, %rs755, %rs16, %p149;
$L__BB5_19:
	and.b16  	%rs560, %rs756, 255;
	setp.lt.u16 	%p150, %rs560, %rs16;
	mov.u16 	%rs750, %rs16;
	mov.u64 	%rd490, %rd24;
	@%p150 bra 	$L__BB5_22;
	setp.lt.u16 	%p151, %rs16, %rs560;
	mov.u16 	%rs750, %rs756;
	mov.u64 	%rd490, %rd496;
	@%p151 bra 	$L__BB5_22;
	setp.lt.s64 	%p152, %rd496, %rd24;
	selp.b16 	%rs750, %rs756, %rs16, %p152;
	min.s64 	%rd490, %rd496, %rd24;
$L__BB5_22:
	add.s32 	%r275, %r13, -256;
	cvt.s64.s32 	%rd472, %r275;
	add.s64 	%rd29, %rd448, %rd472;
	ld.global.u8 	%rs21, [%rd23+256];
	and.b16  	%rs562, %rs749, 255;
	setp.lt.u16 	%p153, %rs562, %rs21;
	mov.u64 	%rd491, %rd489;
	mov.u16 	%rs751, %rs749;
	@%p153 bra 	$L__BB5_25;
	setp.lt.u16 	%p154, %rs21, %rs562;
	mov.u64 	%rd491, %rd29;
	mov.u16 	%rs751, %rs21;
	@%p154 bra 	$L__BB5_25;
	setp.lt.s64 	%p155, %rd489, %rd29;
	min.s64 	%rd491, %rd489, %rd29;
	selp.b16 	%rs751, %rs749, %rs21, %p155;
$L__BB5_25:
	and.b16  	%rs564, %rs750, 255;
	setp.lt.u16 	%p156, %rs564, %rs21;
	mov.u16 	%rs752, %rs21;
	mov.u64 	%rd492, %rd29;
	@%p156 bra 	$L__BB5_28;
	setp.lt.u16 	%p157, %rs21, %rs564;
	mov.u16 	%rs752, %rs750;
	mov.u64 	%rd492, %rd490;
	@%p157 bra 	$L__BB5_28;
	setp.lt.s64 	%p158, %rd490, %rd29;
	selp.b16 	%rs752, %rs750, %rs21, %p158;
	min.s64 	%rd492, %rd490, %rd29;
$L__BB5_28:
	cvt.s64.s32 	%rd473, %r13;
	add.s64 	%rd34, %rd448, %rd473;
	ld.global.u8 	%rs26, [%rd23+512];
	and.b16  	%rs566, %rs751, 255;
	setp.lt.u16 	%p159, %rs566, %rs26;
	mov.u64 	%rd493, %rd491;
	mov.u16 	%rs753, %rs751;
	@%p159 bra 	$L__BB5_31;
	setp.lt.u16 	%p160, %rs26, %rs566;
	mov.u64 	%rd493, %rd34;
	mov.u16 	%rs753, %rs26;
	@%p160 bra 	$L__BB5_31;
	setp.lt.s64 	%p161, %rd491, %rd34;
	min.s64 	%rd493, %rd491, %rd34;
	selp.b16 	%rs753, %rs751, %rs26, %p161;
$L__BB5_31:
	and.b16  	%rs568, %rs752, 255;
	setp.lt.u16 	%p162, %rs568, %rs26;
	mov.u16 	%rs754, %rs26;
	mov.u64 	%rd494, %rd34;
	@%p162 bra 	$L__BB5_34;
	setp.lt.u16 	%p163, %rs26, %rs568;
	mov.u16 	%rs754, %rs752;
	mov.u64 	%rd494, %rd492;
	@%p163 bra 	$L__BB5_34;
	setp.lt.s64 	%p164, %rd492, %rd34;
	selp.b16 	%rs754, %rs752, %rs26, %p164;
	min.s64 	%rd494, %rd492, %rd34;
$L__BB5_34:
	add.s32 	%r276, %r13, 256;
	cvt.s64.s32 	%rd474, %r276;
	add.s64 	%rd39, %rd448, %rd474;
	ld.global.u8 	%rs31, [%rd23+768];
	and.b16  	%rs570, %rs753, 255;
	setp.lt.u16 	%p165, %rs570, %rs31;
	mov.u64 	%rd495, %rd493;
	mov.u16 	%rs755, %rs753;
	@%p165 bra 	$L__BB5_37;
	setp.lt.u16 	%p166, %rs31, %rs570;
	mov.u64 	%rd495, %rd39;
	mov.u16 	%rs755, %rs31;
	@%p166 bra 	$L__BB5_37;
	setp.lt.s64 	%p167, %rd493, %rd39;
	min.s64 	%rd495, %rd493, %rd39;
	selp.b16 	%rs755, %rs753, %rs31, %p167;
$L__BB5_37:
	and.b16  	%rs572, %rs754, 255;
	setp.lt.u16 	%p168, %rs572, %rs31;
	mov.u16 	%rs756, %rs31;
	mov.u64 	%rd496, %rd39;
	@%p168 bra 	$L__BB5_40;
	setp.lt.u16 	%p169, %rs31, %rs572;
	mov.u16 	%rs756, %rs754;
	mov.u64 	%rd496, %rd494;
	@%p169 bra 	$L__BB5_40;
	setp.lt.s64 	%p170, %rd494, %rd39;
	selp.b16 	%rs756, %rs754, %rs31, %p170;
	min.s64 	%rd496, %rd494, %rd39;
$L__BB5_40:
	add.s32 	%r719, %r13, 1024;
	add.s32 	%r277, %r13, 512;
	setp.lt.s32 	%p171, %r277, %r1;
	@%p171 bra 	$L__BB5_16;
$L__BB5_41:
	setp.lt.s32 	%p172, %r1, 256;
	@%p172 bra 	$L__BB5_123;
	// begin inline asm
	mov.u32 %r500, %laneid;
	// end inline asm
	cvt.u32.u16 	%r541, %rs755;
	and.b32  	%r502, %r541, 255;
	cvt.u32.u16 	%r542, %rs756;
	and.b32  	%r522, %r542, 255;
	mov.b32 	%r538, 1;
	mov.b32 	%r539, 31;
	mov.b32 	%r540, -1;
	// begin inline asm
	shfl.sync.down.b32 %r501, %r502, %r538, %r539, %r540;
	// end inline asm
	// begin inline asm
	shfl.sync.down.b32 %r506, %r507, %r538, %r539, %r540;
	// end inline asm
	mov.b64 	{%r512, %r517}, %rd495;
	// begin inline asm
	shfl.sync.down.b32 %r511, %r512, %r538, %r539, %r540;
	// end inline asm
	// begin inline asm
	shfl.sync.down.b32 %r516, %r517, %r538, %r539, %r540;
	// end inline asm
	mov.b64 	%rd46, {%r511, %r516};
	// begin inline asm
	shfl.sync.down.b32 %r521, %r522, %r538, %r539, %r540;
	// end inline asm
	// begin inline asm
	shfl.sync.down.b32 %r526, %r527, %r538, %r539, %r540;
	// end inline asm
	mov.b64 	{%r532, %r537}, %rd496;
	// begin inline asm
	shfl.sync.down.b32 %r531, %r532, %r538, %r539, %r540;
	// end inline asm
	// begin inline asm
	shfl.sync.down.b32 %r536, %r537, %r538, %r539, %r540;
	// end inline asm
	mov.b64 	%rd47, {%r531, %r536};
	cvt.u16.u32 	%rs38, %r501;
	cvt.u16.u32 	%rs39, %r521;
	setp.gt.s32 	%p260, %r500, 30;
	mov.u64 	%rd500, %rd496;
	mov.u16 	%rs760, %rs756;
	mov.u64 	%rd504, %rd495;
	mov.u16 	%rs764, %rs755;
	@%p260 bra 	$L__BB5_49;
	and.b16  	%rs656, %rs38, 255;
	and.b16  	%rs657, %rs755, 255;
	setp.lt.u16 	%p261, %rs657, %rs656;
	mov.u64 	%rd504, %rd495;
	mov.u16 	%rs764, %rs755;
	@%p261 bra 	$L__BB5_46;
	setp.gt.u16 	%p262, %rs657, %rs656;
	mov.u64 	%rd504, %rd46;
	mov.u16 	%rs764, %rs38;
	@%p262 bra 	$L__BB5_46;
	setp.lt.s64 	%p263, %rd495, %rd46;
	min.s64 	%rd504, %rd495, %rd46;
	selp.b16 	%rs764, %rs755, %rs38, %p263;
$L__BB5_46:
	and.b16  	%rs660, %rs39, 255;
	and.b16  	%rs661, %rs756, 255;
	setp.lt.u16 	%p264, %rs661, %rs660;
	mov.u64 	%rd500, %rd47;
	mov.u16 	%rs760, %rs39;
	@%p264 bra 	$L__BB5_49;
	setp.gt.u16 	%p265, %rs661, %rs660;
	mov.u64 	%rd500, %rd496;
	mov.u16 	%rs760, %rs756;
	@%p265 bra 	$L__BB5_49;
	setp.lt.s64 	%p266, %rd496, %rd47;
	selp.b16 	%rs760, %rs756, %rs39, %p266;
	min.s64 	%rd500, %rd496, %rd47;
$L__BB5_49:
	cvt.u32.u16 	%r583, %rs764;
	and.b32  	%r544, %r583, 255;
	cvt.u32.u16 	%r584, %rs760;
	and.b32  	%r564, %r584, 255;
	mov.b32 	%r580, 2;
	mov.b32 	%r581, 31;
	mov.b32 	%r582, -1;
	// begin inline asm
	shfl.sync.down.b32 %r543, %r544, %r580, %r581, %r582;
	// end inline asm
	// begin inline asm
	shfl.sync.down.b32 %r548, %r549, %r580, %r581, %r582;
	// end inline asm
	mov.b64 	{%r554, %r559}, %rd504;
	// begin inline asm
	shfl.sync.down.b32 %r553, %r554, %r580, %r581, %r582;
	// end inline asm
	// begin inline asm
	shfl.sync.down.b32 %r558, %r559, %r580, %r581, %r582;
	// end inline asm
	mov.b64 	%rd53, {%r553, %r558};
	// begin inline asm
	shfl.sync.down.b32 %r563, %r564, %r580, %r581, %r582;
	// end inline asm
	// begin inline asm
	shfl.sync.down.b32 %r568, %r569, %r580, %r581, %r582;
	// end inline asm
	mov.b64 	{%r574, %r579}, %rd500;
	// begin inline asm
	shfl.sync.down.b32 %r573, %r574, %r580, %r581, %r582;
	// end inline asm
	// begin inline asm
	shfl.sync.down.b32 %r578, %r579, %r580, %r581, %r582;
	// end inline asm
	mov.b64 	%rd54, {%r573, %r578};
	cvt.u16.u32 	%rs45, %r543;
	cvt.u16.u32 	%rs46, %r563;
	setp.gt.s32 	%p267, %r500, 29;
	mov.u64 	%rd503, %rd500;
	mov.u16 	%rs763, %rs760;
	@%p267 bra 	$L__BB5_56;
	and.b16  	%rs664, %rs45, 255;
	and.b16  	%rs665, %rs764, 255;
	setp.lt.u16 	%p268, %rs665, %rs664;
	mov.u64 	%rd502, %rd504;
	mov.u16 	%rs762, %rs764;
	@%p268 bra 	$L__BB5_53;
	setp.gt.u16 	%p269, %rs665, %rs664;
	mov.u64 	%rd502, %rd53;
	mov.u16 	%rs762, %rs45;
	@%p269 bra 	$L__BB5_53;
	setp.lt.s64 	%p270, %rd504, %rd53;
	min.s64 	%rd502, %rd504, %rd53;
	selp.b16 	%rs762, %rs764, %rs45, %p270;
$L__BB5_53:
	and.b16  	%rs668, %rs46, 255;
	and.b16  	%rs669, %rs760, 255;
	setp.lt.u16 	%p271, %rs669, %rs668;
	mov.u64 	%rd503, %rd54;
	mov.u16 	%rs763, %rs46;
	mov.u64 	%rd504, %rd502;
	mov.u16 	%rs764, %rs762;
	@%p271 bra 	$L__BB5_56;
	setp.gt.u16 	%p272, %rs669, %rs668;
	mov.u64 	%rd503, %rd500;
	mov.u16 	%rs763, %rs760;
	mov.u64 	%rd504, %rd502;
	mov.u16 	%rs764, %rs762;
	@%p272 bra 	$L__BB5_56;
	setp.lt.s64 	%p273, %rd500, %rd54;
	selp.b16 	%rs763, %rs760, %rs46, %p273;
	min.s64 	%rd503, %rd500, %rd54;
	mov.u64 	%rd504, %rd502;
	mov.u16 	%rs764, %rs762;
$L__BB5_56:
	cvt.u32.u16 	%r625, %rs764;
	and.b32  	%r586, %r625, 255;
	cvt.u32.u16 	%r626, %rs763;
	and.b32  	%r606, %r626, 255;
	mov.b32 	%r622, 4;
	mov.b32 	%r623, 31;
	mov.b32 	%r624, -1;
	// begin inline asm
	shfl.sync.down.b32 %r585, %r586, %r622, %r623, %r624;
	// end inline asm
	// begin inline asm
	shfl.sync.down.b32 %r590, %r591, %r622, %r623, %r624;
	// end inline asm
	mov.b64 	{%r596, %r601}, %rd504;
	// begin inline asm
	shfl.sync.down.b32 %r595, %r596, %r622, %r623, %r624;
	// end inline asm
	// begin inline asm
	shfl.sync.down.b32 %r600, %r601, %r622, %r623, %r624;
	// end inline asm
	mov.b64 	%rd60, {%r595, %r600};
	// begin inline asm
	shfl.sync.down.b32 %r605, %r606, %r622, %r623, %r624;
	// end inline asm
	// begin inline asm
	shfl.sync.down.b32 %r610, %r611, %r622, %r623, %r624;
	// end inline asm
	mov.b64 	{%r616, %r621}, %rd503;
	// begin inline asm
	shfl.sync.down.b32 %r615, %r616, %r622, %r623, %r624;
	// end inline asm
	// begin inline asm
	shfl.sync.down.b32 %r620, %r621, %r622, %r623, %r624;
	// end inline asm
	mov.b64 	%rd61, {%r615, %r620};
	cvt.u16.u32 	%rs52, %r585;
	cvt.u16.u32 	%rs53, %r605;
	setp.gt.s32 	%p274, %r500, 27;
	mov.u64 	%rd506, %rd503;
	mov.u16 	%rs766, %rs763;
	@%p274 bra 	$L__BB5_63;
	and.b16  	%rs672, %rs52, 255;
	and.b16  	%rs673, %rs764, 255;
	setp.lt.u16 	%p275, %rs673, %rs672;
	mov.u64 	%rd505, %rd504;
	mov.u16 	%rs765, %rs764;
	@%p275 bra 	$L__BB5_60;
	setp.gt.u16 	%p276, %rs673, %rs672;
	mov.u64 	%rd505, %rd60;
	mov.u16 	%rs765, %rs52;
	@%p276 bra 	$L__BB5_60;
	setp.lt.s64 	%p277, %rd504, %rd60;
	min.s64 	%rd505, %rd504, %rd60;
	selp.b16 	%rs765, %rs764, %rs52, %p277;
$L__BB5_60:
	and.b16  	%rs676, %rs53, 255;
	and.b16  	%rs677, %rs763, 255;
	setp.lt.u16 	%p278, %rs677, %rs676;
	mov.u64 	%rd506, %rd61;
	mov.u16 	%rs766, %rs53;
	mov.u64 	%rd504, %rd505;
	mov.u16 	%rs764, %rs765;
	@%p278 bra 	$L__BB5_63;
	setp.gt.u16 	%p279, %rs677, %rs676;
	mov.u64 	%rd506, %rd503;
	mov.u16 	%rs766, %rs763;
	mov.u64 	%rd504, %rd505;
	mov.u16 	%rs764, %rs765;
	@%p279 bra 	$L__BB5_63;
	setp.lt.s64 	%p280, %rd503, %rd61;
	selp.b16 	%rs766, %rs763, %rs53, %p280;
	min.s64 	%rd506, %rd503, %rd61;
	mov.u64 	%rd504, %rd505;
	mov.u16 	%rs764, %rs765;
$L__BB5_63:
	cvt.u32.u16 	%r667, %rs764;
	and.b32  	%r628, %r667, 255;
	cvt.u32.u16 	%r668, %rs766;
	and.b32  	%r648, %r668, 255;
	mov.b32 	%r664, 8;
	mov.b32 	%r665, 31;
	mov.b32 	%r666, -1;
	// begin inline asm
	shfl.sync.down.b32 %r627, %r628, %r664, %r665, %r666;
	// end inline asm
	// begin inline asm
	shfl.sync.down.b32 %r632, %r633, %r664, %r665, %r666;
	// end inline asm
	mov.b64 	{%r638, %r643}, %rd504;
	// begin inline asm
	shfl.sync.down.b32 %r637, %r638, %r664, %r665, %r666;
	// end inline asm
	// begin inline asm
	shfl.sync.down.b32 %r642, %r643, %r664, %r665, %r666;
	// end inline asm
	mov.b64 	%rd67, {%r637, %r642};
	// begin inline asm
	shfl.sync.down.b32 %r647, %r648, %r664, %r665, %r666;
	// end inline asm
	// begin inline asm
	shfl.sync.down.b32 %r652, %r653, %r664, %r665, %r666;
	// end inline asm
	mov.b64 	{%r658, %r663}, %rd506;
	// begin inline asm
	shfl.sync.down.b32 %r657, %r658, %r664, %r665, %r666;
	// end inline asm
	// begin inline asm
	shfl.sync.down.b32 %r662, %r663, %r664, %r665, %r666;
	// end inline asm
	mov.b64 	%rd68, {%r657, %r662};
	cvt.u16.u32 	%rs59, %r627;
	cvt.u16.u32 	%rs60, %r647;
	setp.gt.s32 	%p281, %r500, 23;
	mov.u64 	%rd509, %rd506;
	mov.u16 	%rs769, %rs766;
	@%p281 bra 	$L__BB5_70;
	and.b16  	%rs680, %rs59, 255;
	and.b16  	%rs681, %rs764, 255;
	setp.lt.u16 	%p282, %rs681, %rs680;
	mov.u64 	%rd508, %rd504;
	mov.u16 	%rs768, %rs764;
	@%p282 bra 	$L__BB5_67;
	setp.gt.u16 	%p283, %rs681, %rs680;
	mov.u64 	%rd508, %rd67;
	mov.u16 	%rs768, %rs59;
	@%p283 bra 	$L__BB5_67;
	setp.lt.s64 	%p284, %rd504, %rd67;
	min.s64 	%rd508, %rd504, %rd67;
	selp.b16 	%rs768, %rs764, %rs59, %p284;
$L__BB5_67:
	and.b16  	%rs684, %rs60, 255;
	and.b16  	%rs685, %rs766, 255;
	setp.lt.u16 	%p285, %rs685, %rs684;
	mov.u64 	%rd509, %rd68;
	mov.u16 	%rs769, %rs60;
	mov.u64 	%rd504, %rd508;
	mov.u16 	%rs764, %rs768;
	@%p285 bra 	$L__BB5_70;
	setp.gt.u16 	%p286, %rs685, %rs684;
	mov.u64 	%rd509, %rd506;
	mov.u16 	%rs769, %rs766;
	mov.u64 	%rd504, %rd508;
	mov.u16 	%rs764, %rs768;
	@%p286 bra 	$L__BB5_70;
	setp.lt.s64 	%p287, %rd506, %rd68;
	selp.b16 	%rs769, %rs766, %rs60, %p287;
	min.s64 	%rd509, %rd506, %rd68;
	mov.u64 	%rd504, %rd508;
	mov.u16 	%rs764, %rs768;
$L__BB5_70:
	cvt.u32.u16 	%r709, %rs764;
	and.b32  	%r670, %r709, 255;
	cvt.u32.u16 	%r710, %rs769;
	and.b32  	%r690, %r710, 255;
	mov.b32 	%r706, 16;
	mov.b32 	%r707, 31;
	mov.b32 	%r708, -1;
	// begin inline asm
	shfl.sync.down.b32 %r669, %r670, %r706, %r707, %r708;
	// end inline asm
	// begin inline asm
	shfl.sync.down.b32 %r674, %r675, %r706, %r707, %r708;
	// end inline asm
	mov.b64 	{%r680, %r685}, %rd504;
	// begin inline asm
	shfl.sync.down.b32 %r679, %r680, %r706, %r707, %r708;
	// end inline asm
	// begin inline asm
	shfl.sync.down.b32 %r684, %r685, %r706, %r707, %r708;
	// end inline asm
	mov.b64 	%rd74, {%r679, %r684};
	// begin inline asm
	shfl.sync.down.b32 %r689, %r690, %r706, %r707, %r708;
	// end inline asm
	// begin inline asm
	shfl.sync.down.b32 %r694, %r695, %r706, %r707, %r708;
	// end inline asm
	mov.b64 	{%r700, %r705}, %rd509;
	// begin inline asm
	shfl.sync.down.b32 %r699, %r700, %r706, %r707, %r708;
	// end inline asm
	// begin inline asm
	shfl.sync.down.b32 %r704, %r705, %r706, %r707, %r708;
	// end inline asm
	mov.b64 	%rd75, {%r699, %r704};
	cvt.u16.u32 	%rs66, %r669;
	cvt.u16.u32 	%rs67, %r689;
	setp.gt.s32 	%p288, %r500, 15;
	mov.u16 	%rs886, %rs769;
	mov.u64 	%rd630, %rd509;
	@%p288 bra 	$L__BB5_77;
	and.b16  	%rs688, %rs66, 255;
	and.b16  	%rs689, %rs764, 255;
	setp.lt.u16 	%p289, %rs689, %rs688;
	mov.u16 	%rs771, %rs764;
	mov.u64 	%rd511, %rd504;
	@%p289 bra 	$L__BB5_74;
	setp.gt.u16 	%p290, %rs689, %rs688;
	mov.u16 	%rs771, %rs66;
	mov.u64 	%rd511, %rd74;
	@%p290 bra 	$L__BB5_74;
	setp.lt.s64 	%p291, %rd504, %rd74;
	selp.b16 	%rs771, %rs764, %rs66, %p291;
	min.s64 	%rd511, %rd504, %rd74;
$L__BB5_74:
	and.b16  	%rs692, %rs67, 255;
	and.b16  	%rs693, %rs769, 255;
	setp.lt.u16 	%p292, %rs693, %rs692;
	mov.u16 	%rs764, %rs771;
	mov.u64 	%rd504, %rd511;
	mov.u16 	%rs886, %rs67;
	mov.u64 	%rd630, %rd75;
	@%p292 bra 	$L__BB5_77;
	setp.gt.u16 	%p293, %rs693, %rs692;
	mov.u16 	%rs764, %rs771;
	mov.u64 	%rd504, %rd511;
	mov.u16 	%rs886, %rs769;
	mov.u64 	%rd630, %rd509;
	@%p293 bra 	$L__BB5_77;
	setp.lt.s64 	%p294, %rd509, %rd75;
	selp.b16 	%rs886, %rs769, %rs67, %p294;
	min.s64 	%rd630, %rd509, %rd75;
	mov.u16 	%rs764, %rs771;
	mov.u64 	%rd504, %rd511;
$L__BB5_77:
	setp.ne.s32 	%p295, %r500, 0;
	@%p295 bra 	$L__BB5_79;
	and.b32  	%r711, %r2, 992;
	mov.u32 	%r712, _ZN6thrust24THRUST_300001_SM_1000_NS8cuda_cub4core6detail5shmemE;
	add.s32 	%r713, %r712, %r711;
	st.shared.u8 	[%r713+8], %rs764;
	st.shared.u64 	[%r713+16], %rd504;
	st.shared.u8 	[%r713+24], %rs886;
	st.shared.u64 	[%r713+32], %rd630;
$L__BB5_79:
	bar.sync 	0;
	setp.ne.s32 	%p296, %r2, 0;
	@%p296 bra 	$L__BB5_349;
	ld.shared.u8 	%rs73, [_ZN6thrust24THRUST_300001_SM_1000_NS8cuda_cub4core6detail5shmemE+40];
	ld.shared.u64 	%rd81, [_ZN6thrust24THRUST_300001_SM_1000_NS8cuda_cub4core6detail5shmemE+48];
	ld.shared.u8 	%rs74, [_ZN6thrust24THRUST_300001_SM_1000_NS8cuda_cub4core6detail5shmemE+56];
	ld.shared.u64 	%rd82, [_ZN6thrust24THRUST_300001_SM_1000_NS8cuda_cub4core6detail5shmemE+64];
	and.b16  	%rs696, %rs764, 255;
	setp.lt.u16 	%p297, %rs696, %rs73;
	mov.u16 	%rs774, %rs764;
	mov.u64 	%rd514, %rd504;
	@%p297 bra 	$L__BB5_83;
	setp.lt.u16 	%p298, %rs73, %rs696;
	mov.u16 	%rs774, %rs73;
	mov.u64 	%rd514, %rd81;
	@%p298 bra 	$L__BB5_83;
	setp.lt.s64 	%p299, %rd504, %rd81;
	selp.b16 	%rs774, %rs764, %rs73, %p299;
	min.s64 	%rd514, %rd504, %rd81;
$L__BB5_83:
	and.b16  	%rs699, %rs886, 255;
	setp.lt.u16 	%p300, %rs699, %rs74;
	mov.u16 	%rs775, %rs74;
	mov.u64 	%rd515, %rd82;
	@%p300 bra 	$L__BB5_87;
	setp.ge.u16 	%p301, %rs74, %rs699;
	mov.u16 	%rs775, %rs886;
	mov.u64 	%rd515, %rd630;
	@%p301 bra 	$L__BB5_85;
	bra.uni 	$L__BB5_87;
$L__BB5_85:
	setp.ge.s64 	%p302, %rd630, %rd82;
	mov.u16 	%rs775, %rs74;
	mov.u64 	%rd515, %rd82;
	@%p302 bra 	$L__BB5_87;
	mov.u16 	%rs775, %rs886;
	mov.u64 	%rd515, %rd630;
$L__BB5_87:
	ld.shared.u8 	%rs83, [_ZN6thrust24THRUST_300001_SM_1000_NS8cuda_cub4core6detail5shmemE+72];
	ld.shared.u64 	%rd92, [_ZN6thrust24THRUST_300001_SM_1000_NS8cuda_cub4core6detail5shmemE+80];
	ld.shared.u8 	%rs87, [_ZN6thrust24THRUST_300001_SM_1000_NS8cuda_cub4core6detail5shmemE+88];
	ld.shared.u64 	%rd94, [_ZN6thrust24THRUST_300001_SM_1000_NS8cuda_cub4core6detail5shmemE+96];
	and.b16  	%rs702, %rs774, 255;
	setp.lt.u16 	%p303, %rs702, %rs83;
	mov.u16 	%rs776, %rs774;
	mov.u64 	%rd516, %rd514;
	@%p303 bra 	$L__BB5_90;
	setp.lt.u16 	%p304, %rs83, %rs702;
	mov.u16 	%rs776, %rs83;
	mov.u64 	%rd516, %rd92;
	@%p304 bra 	$L__BB5_90;
	setp.lt.s64 	%p305, %rd514, %rd92;
	selp.b16 	%rs776, %rs774, %rs83, %p305;
	min.s64 	%rd516, %rd514, %rd92;
$L__BB5_90:
	and.b16  	%rs705, %rs775, 255;
	setp.lt.u16 	%p306, %rs705, %rs87;
	mov.u16 	%rs777, %rs87;
	mov.u64 	%rd517, %rd94;
	@%p306 bra 	$L__BB5_93;
	setp.lt.u16 	%p307, %rs87, %rs705;
	mov.u16 	%rs777, %rs775;
	mov.u64 	%rd517, %rd515;
	@%p307 bra 	$L__BB5_93;
	setp.lt.s64 	%p308, %rd515, %rd94;
	selp.b64 	%rd517, %rd515, %rd94, %p308;
	selp.b16 	%rs777, %rs775, %rs87, %p308;
$L__BB5_93:
	ld.shared.u8 	%rs93, [_ZN6thrust24THRUST_300001_SM_1000_NS8cuda_cub4core6detail5shmemE+104];
	ld.shared.u64 	%rd102, [_ZN6thrust24THRUST_300001_SM_1000_NS8cuda_cub4core6detail5shmemE+112];
	ld.shared.u8 	%rs97, [_ZN6thrust24THRUST_300001_SM_1000_NS8cuda_cub4core6detail5shmemE+120];
	ld.shared.u64 	%rd104, [_ZN6thrust24THRUST_300001_SM_1000_NS8cuda_cub4core6detail5shmemE+128];
	and.b16  	%rs708, %rs776, 255;
	setp.lt.u16 	%p309, %rs708, %rs93;
	mov.u16 	%rs778, %rs776;
	mov.u64 	%rd518, %rd516;
	@%p309 bra 	$L__BB5_96;
	setp.lt.u16 	%p310, %rs93, %rs708;
	mov.u16 	%rs778, %rs93;
	mov.u64 	%rd518, %rd102;
	@%p310 bra 	$L__BB5_96;
	setp.lt.s64 	%p311, %rd516, %rd102;
	selp.b16 	%rs778, %rs776, %rs93, %p311;
	min.s64 	%rd518, %rd516, %rd102;
$L__BB5_96:
	and.b16  	%rs711, %rs777, 255;
	setp.lt.u16 	%p312, %rs711, %rs97;
	mov.u16 	%rs779, %rs97;
	mov.u64 	%rd519, %rd104;
	@%p312 bra 	$L__BB5_99;
	setp.lt.u16 	%p313, %rs97, %rs711;
	mov.u16 	%rs779, %rs777;
	mov.u64 	%rd519, %rd517;
	@%p313 bra 	$L__BB5_99;
	setp.lt.s64 	%p314, %rd517, %rd104;
	selp.b64 	%rd519, %rd517, %rd104, %p314;
	selp.b16 	%rs779, %rs777, %rs97, %p314;
$L__BB5_99:
	ld.shared.u8 	%rs103, [_ZN6thrust24THRUST_300001_SM_1000_NS8cuda_cub4core6detail5shmemE+136];
	ld.shared.u64 	%rd112, [_ZN6thrust24THRUST_300001_SM_1000_NS8cuda_cub4core6detail5shmemE+144];
	ld.shared.u8 	%rs107, [_ZN6thrust24THRUST_300001_SM_1000_NS8cuda_cub4core6detail5shmemE+152];
	ld.shared.u64 	%rd114, [_ZN6thrust24THRUST_300001_SM_1000_NS8cuda_cub4core6detail5shmemE+160];
	and.b16  	%rs714, %rs778, 255;
	setp.lt.u16 	%p315, %rs714, %rs103;
	mov.u16 	%rs780, %rs778;
	mov.u64 	%rd520, %rd518;
	@%p315 bra 	$L__BB5_102;
	setp.lt.u16 	%p316, %rs103, %rs714;
	mov.u16 	%rs780, %rs103;
	mov.u64 	%rd520, %rd112;
	@%p316 bra 	$L__BB5_102;
	setp.lt.s64 	%p317, %rd518, %rd112;
	selp.b16 	%rs780, %rs778, %rs103, %p317;
	min.s64 	%rd520, %rd518, %rd112;
$L__BB5_102:
	and.b16  	%rs717, %rs779, 255;
	setp.lt.u16 	%p318, %rs717, %rs107;
	mov.u16 	%rs781, %rs107;
	mov.u64 	%rd521, %rd114;
	@%p318 bra 	$L__BB5_105;
	setp.lt.u16 	%p319, %rs107, %rs717;
	mov.u16 	%rs781, %rs779;
	mov.u64 	%rd521, %rd519;
	@%p319 bra 	$L__BB5_105;
	setp.lt.s64 	%p320, %rd519, %rd114;
	selp.b64 	%rd521, %rd519, %rd114, %p320;
	selp.b16 	%rs781, %rs779, %rs107, %p320;
$L__BB5_105:
	ld.shared.u8 	%rs113, [_ZN6thrust24THRUST_300001_SM_1000_NS8cuda_cub4core6detail5shmemE+168];
	ld.shared.u64 	%rd122, [_ZN6thrust24THRUST_300001_SM_1000_NS8cuda_cub4core6detail5shmemE+176];
	ld.shared.u8 	%rs117, [_ZN6thrust24THRUST_300001_SM_1000_NS8cuda_cub4core6detail5shmemE+184];
	ld.shared.u64 	%rd124, [_ZN6thrust24THRUST_300001_SM_1000_NS8cuda_cub4core6detail5shmemE+192];
	and.b16  	%rs720, %rs780, 255;
	setp.lt.u16 	%p321, %rs720, %rs113;
	mov.u16 	%rs782, %rs780;
	mov.u64 	%rd522, %rd520;
	@%p321 bra 	$L__BB5_108;
	setp.lt.u16 	%p322, %rs113, %rs720;
	mov.u16 	%rs782, %rs113;
	mov.u64 	%rd522, %rd122;
	@%p322 bra 	$L__BB5_108;
	setp.lt.s64 	%p323, %rd520, %rd122;
	selp.b16 	%rs782, %rs780, %rs113, %p323;
	min.s64 	%rd522, %rd520, %rd122;
$L__BB5_108:
	and.b16  	%rs723, %rs781, 255;
	setp.lt.u16 	%p324, %rs723, %rs117;
	mov.u16 	%rs783, %rs117;
	mov.u64 	%rd523, %rd124;
	@%p324 bra 	$L__BB5_111;
	setp.lt.u16 	%p325, %rs117, %rs723;
	mov.u16 	%rs783, %rs781;
	mov.u64 	%rd523, %rd521;
	@%p325 bra 	$L__BB5_111;
	setp.lt.s64 	%p326, %rd521, %rd124;
	selp.b64 	%rd523, %rd521, %rd124, %p326;
	selp.b16 	%rs783, %rs781, %rs117, %p326;
$L__BB5_111:
	ld.shared.u8 	%rs123, [_ZN6thrust24THRUST_300001_SM_1000_NS8cuda_cub4core6detail5shmemE+200];
	ld.shared.u64 	%rd132, [_ZN6thrust24THRUST_300001_SM_1000_NS8cuda_cub4core6detail5shmemE+208];
	ld.shared.u8 	%rs127, [_ZN6thrust24THRUST_300001_SM_1000_NS8cuda_cub4core6detail5shmemE+216];
	ld.shared.u64 	%rd134, [_ZN6thrust24THRUST_300001_SM_1000_NS8cuda_cub4core6detail5shmemE+224];
	and.b16  	%rs726, %rs782, 255;
	setp.lt.u16 	%p327, %rs726, %rs123;
	mov.u16 	%rs784, %rs782;
	mov.u64 	%rd524, %rd522;
	@%p327 bra 	$L__BB5_114;
	setp.lt.u16 	%p328, %rs123, %rs726;
	mov.u16 	%rs784, %rs123;
	mov.u64 	%rd524, %rd132;
	@%p328 bra 	$L__BB5_114;
	setp.lt.s64 	%p329, %rd522, %rd132;
	selp.b16 	%rs784, %rs782, %rs123, %p329;
	min.s64 	%rd524, %rd522, %rd132;
$L__BB5_114:
	and.b16  	%rs729, %rs783, 255;
	setp.lt.u16 	%p330, %rs729, %rs127;
	mov.u16 	%rs785, %rs127;
	mov.u64 	%rd525, %rd134;
	@%p330 bra 	$L__BB5_117;
	setp.lt.u16 	%p331, %rs127, %rs729;
	mov.u16 	%rs785, %rs783;
	mov.u64 	%rd525, %rd523;
	@%p331 bra 	$L__BB5_117;
	setp.lt.s64 	%p332, %rd523, %rd134;
	selp.b64 	%rd525, %rd523, %rd134, %p332;
	selp.b16 	%rs785, %rs783, %rs127, %p332;
$L__BB5_117:
	ld.shared.u8 	%rs133, [_ZN6thrust24THRUST_300001_SM_1000_NS8cuda_cub4core6detail5shmemE+232];
	ld.shared.u64 	%rd142, [_ZN6thrust24THRUST_300001_SM_1000_NS8cuda_cub4core6detail5shmemE+240];
	ld.shared.u8 	%rs137, [_ZN6thrust24THRUST_300001_SM_1000_NS8cuda_cub4core6detail5shmemE+248];
	ld.shared.u64 	%rd144, [_ZN6thrust24THRUST_300001_SM_1000_NS8cuda_cub4core6detail5shmemE+256];
	and.b16  	%rs732, %rs784, 255;
	setp.lt.u16 	%p333, %rs732, %rs133;
	mov.u16 	%rs764, %rs784;
	mov.u64 	%rd504, %rd524;
	@%p333 bra 	$L__BB5_120;
	setp.lt.u16 	%p334, %rs133, %rs732;
	mov.u16 	%rs764, %rs133;
	mov.u64 	%rd504, %rd142;
	@%p334 bra 	$L__BB5_120;
	setp.lt.s64 	%p335, %rd524, %rd142;
	selp.b16 	%rs764, %rs784, %rs133, %p335;
	min.s64 	%rd504, %rd524, %rd142;
$L__BB5_120:
	and.b16  	%rs735, %rs785, 255;
	setp.lt.u16 	%p336, %rs735, %rs137;
	mov.u16 	%rs886, %rs137;
	mov.u64 	%rd630, %rd144;
	@%p336 bra 	$L__BB5_349;
	setp.lt.u16 	%p337, %rs137, %rs735;
	mov.u16 	%rs886, %rs785;
	mov.u64 	%rd630, %rd525;
	@%p337 bra 	$L__BB5_349;
	setp.lt.s64 	%p338, %rd525, %rd144;
	selp.b64 	%rd630, %rd525, %rd144, %p338;
	selp.b16 	%rs886, %rs785, %rs137, %p338;
	bra.uni 	$L__BB5_349;
$L__BB5_123:
	// begin inline asm
	mov.u32 %r278, %laneid;
	// end inline asm
	and.b32  	%r319, %r2, 992;
	add.s32 	%r320, %r319, 32;
	setp.gt.s32 	%p173, %r320, %r1;
	not.b32 	%r321, %r319;
	add.s32 	%r322, %r1, %r321;
	selp.b32 	%r317, %r322, 31, %p173;
	cvt.u32.u16 	%r323, %rs755;
	and.b32  	%r280, %r323, 255;
	cvt.u32.u16 	%r324, %rs756;
	and.b32  	%r300, %r324, 255;
	mov.b32 	%r316, 1;
	mov.b32 	%r318, -1;
	// begin inline asm
	shfl.sync.down.b32 %r279, %r280, %r316, %r317, %r318;
	// end inline asm
	// begin inline asm
	shfl.sync.down.b32 %r284, %r285, %r316, %r317, %r318;
	// end inline asm
	mov.b64 	{%r290, %r295}, %rd495;
	// begin inline asm
	shfl.sync.down.b32 %r289, %r290, %r316, %r317, %r318;
	// end inline asm
	// begin inline asm
	shfl.sync.down.b32 %r294, %r295, %r316, %r317, %r318;
	// end inline asm
	mov.b64 	%rd152, {%r289, %r294};
	// begin inline asm
	shfl.sync.down.b32 %r299, %r300, %r316, %r317, %r318;
	// end inline asm
	// begin inline asm
	shfl.sync.down.b32 %r304, %r305, %r316, %r317, %r318;
	// end inline asm
	mov.b64 	{%r310, %r315}, %rd496;
	// begin inline asm
	shfl.sync.down.b32 %r309, %r310, %r316, %r317, %r318;
	// end inline asm
	// begin inline asm
	shfl.sync.down.b32 %r314, %r315, %r316, %r317, %r318;
	// end inline asm
	mov.b64 	%rd153, {%r309, %r314};
	cvt.u16.u32 	%rs144, %r279;
	cvt.u16.u32 	%rs145, %r299;
	setp.ge.s32 	%p174, %r278, %r317;
	mov.u16 	%rs764, %rs755;
	mov.u64 	%rd504, %rd495;
	mov.u16 	%rs790, %rs756;
	mov.u64 	%rd530, %rd496;
	@%p174 bra 	$L__BB5_130;
	and.b16  	%rs574, %rs144, 255;
	and.b16  	%rs575, %rs755, 255;
	setp.lt.u16 	%p175, %rs575, %rs574;
	mov.u16 	%rs764, %rs755;
	mov.u64 	%rd504, %rd495;
	@%p175 bra 	$L__BB5_127;
	setp.gt.u16 	%p176, %rs575, %rs574;
	mov.u16 	%rs764, %rs144;
	mov.u64 	%rd504, %rd152;
	@%p176 bra 	$L__BB5_127;
	setp.lt.s64 	%p177, %rd495, %rd152;
	selp.b16 	%rs764, %rs755, %rs144, %p177;
	min.s64 	%rd504, %rd495, %rd152;
$L__BB5_127:
	and.b16  	%rs578, %rs145, 255;
	and.b16  	%rs579, %rs756, 255;
	setp.lt.u16 	%p178, %rs579, %rs578;
	mov.u16 	%rs790, %rs145;
	mov.u64 	%rd530, %rd153;
	@%p178 bra 	$L__BB5_130;
	setp.gt.u16 	%p179, %rs579, %rs578;
	mov.u16 	%rs790, %rs756;
	mov.u64 	%rd530, %rd496;
	@%p179 bra 	$L__BB5_130;
	setp.lt.s64 	%p180, %rd496, %rd153;
	selp.b16 	%rs790, %rs756, %rs145, %p180;
	min.s64 	%rd530, %rd496, %rd153;
$L__BB5_130:
	cvt.u32.u16 	%r365, %rs764;
	and.b32  	%r326, %r365, 255;
	cvt.u32.u16 	%r366, %rs790;
	and.b32  	%r346, %r366, 255;
	mov.b32 	%r362, 2;
	mov.b32 	%r364, -1;
	// begin inline asm
	shfl.sync.down.b32 %r325, %r326, %r362, %r317, %r364;
	// end inline asm
	// begin inline asm
	shfl.sync.down.b32 %r330, %r331, %r362, %r317, %r364;
	// end inline asm
	mov.b64 	{%r336, %r341}, %rd504;
	// begin inline asm
	shfl.sync.down.b32 %r335, %r336, %r362, %r317, %r364;
	// end inline asm
	// begin inline asm
	shfl.sync.down.b32 %r340, %r341, %r362, %r317, %r364;
	// end inline asm
	mov.b64 	%rd159, {%r335, %r340};
	// begin inline asm
	shfl.sync.down.b32 %r345, %r346, %r362, %r317, %r364;
	// end inline asm
	// begin inline asm
	shfl.sync.down.b32 %r350, %r351, %r362, %r317, %r364;
	// end inline asm
	mov.b64 	{%r356, %r361}, %rd530;
	// begin inline asm
	shfl.sync.down.b32 %r355, %r356, %r362, %r317, %r364;
	// end inline asm
	// begin inline asm
	shfl.sync.down.b32 %r360, %r361, %r362, %r317, %r364;
	// end inline asm
	mov.b64 	%rd160, {%r355, %r360};
	cvt.u16.u32 	%rs151, %r325;
	cvt.u16.u32 	%rs152, %r345;
	add.s32 	%r367, %r278, 2;
	setp.gt.s32 	%p181, %r367, %r317;
	mov.u16 	%rs793, %rs790;
	mov.u64 	%rd533, %rd530;
	@%p181 bra 	$L__BB5_137;
	and.b16  	%rs582, %rs151, 255;
	and.b16  	%rs583, %rs764, 255;
	setp.lt.u16 	%p182, %rs583, %rs582;
	mov.u16 	%rs791, %rs764;
	mov.u64 	%rd531, %rd504;
	@%p182 bra 	$L__BB5_134;
	setp.gt.u16 	%p183, %rs583, %rs582;
	mov.u16 	%rs791, %rs151;
	mov.u64 	%rd531, %rd159;
	@%p183 bra 	$L__BB5_134;
	setp.lt.s64 	%p184, %rd504, %rd159;
	selp.b16 	%rs791, %rs764, %rs151, %p184;
	min.s64 	%rd531, %rd504, %rd159;
$L__BB5_134:
	and.b16  	%rs586, %rs152, 255;
	and.b16  	%rs587, %rs790, 255;
	setp.lt.u16 	%p185, %rs587, %rs586;
	mov.u16 	%rs764, %rs791;
	mov.u64 	%rd504, %rd531;
	mov.u16 	%rs793, %rs152;
	mov.u64 	%rd533, %rd160;
	@%p185 bra 	$L__BB5_137;
	setp.gt.u16 	%p186, %rs587, %rs586;
	mov.u16 	%rs764, %rs791;
	mov.u64 	%rd504, %rd531;
	mov.u16 	%rs793, %rs790;
	mov.u64 	%rd533, %rd530;
	@%p186 bra 	$L__BB5_137;
	setp.lt.s64 	%p187, %rd530, %rd160;
	selp.b16 	%rs793, %rs790, %rs152, %p187;
	min.s64 	%rd533, %rd530, %rd160;
	mov.u16 	%rs764, %rs791;
	mov.u64 	%rd504, %rd531;
$L__BB5_137:
	cvt.u32.u16 	%r408, %rs764;
	and.b32  	%r369, %r408, 255;
	cvt.u32.u16 	%r409, %rs793;
	and.b32  	%r389, %r409, 255;
	mov.b32 	%r405, 4;
	mov.b32 	%r407, -1;
	// begin inline asm
	shfl.sync.down.b32 %r368, %r369, %r405, %r317, %r407;
	// end inline asm
	// begin inline asm
	shfl.sync.down.b32 %r373, %r374, %r405, %r317, %r407;
	// end inline asm
	mov.b64 	{%r379, %r384}, %rd504;
	// begin inline asm
	shfl.sync.down.b32 %r378, %r379, %r405, %r317, %r407;
	// end inline asm
	// begin inline asm
	shfl.sync.down.b32 %r383, %r384, %r405, %r317, %r407;
	// end inline asm
	mov.b64 	%rd166, {%r378, %r383};
	// begin inline asm
	shfl.sync.down.b32 %r388, %r389, %r405, %r317, %r407;
	// end inline asm
	// begin inline asm
	shfl.sync.down.b32 %r393, %r394, %r405, %r317, %r407;
	// end inline asm
	mov.b64 	{%r399, %r404}, %rd533;
	// begin inline asm
	shfl.sync.down.b32 %r398, %r399, %r405, %r317, %r407;
	// end inline asm
	// begin inline asm
	shfl.sync.down.b32 %r403, %r404, %r405, %r317, %r407;
	// end inline asm
	mov.b64 	%rd167, {%r398, %r403};
	cvt.u16.u32 	%rs158, %r368;
	cvt.u16.u32 	%rs159, %r388;
	add.s32 	%r410, %r278, 4;
	setp.gt.s32 	%p188, %r410, %r317;
	mov.u16 	%rs796, %rs793;
	mov.u64 	%rd536, %rd533;
	@%p188 bra 	$L__BB5_144;
	and.b16  	%rs590, %rs158, 255;
	and.b16  	%rs591, %rs764, 255;
	setp.lt.u16 	%p189, %rs591, %rs590;
	mov.u16 	%rs794, %rs764;
	mov.u64 	%rd534, %rd504;
	@%p189 bra 	$L__BB5_141;
	setp.gt.u16 	%p190, %rs591, %rs590;
	mov.u16 	%rs794, %rs158;
	mov.u64 	%rd534, %rd166;
	@%p190 bra 	$L__BB5_141;
	setp.lt.s64 	%p191, %rd504, %rd166;
	selp.b16 	%rs794, %rs764, %rs158, %p191;
	min.s64 	%rd534, %rd504, %rd166;
$L__BB5_141:
	and.b16  	%rs594, %rs159, 255;
	and.b16  	%rs595, %rs793, 255;
	setp.lt.u16 	%p192, %rs595, %rs594;
	mov.u16 	%rs764, %rs794;
	mov.u64 	%rd504, %rd534;
	mov.u16 	%rs796, %rs159;
	mov.u64 	%rd536, %rd167;
	@%p192 bra 	$L__BB5_144;
	setp.gt.u16 	%p193, %rs595, %rs594;
	mov.u16 	%rs764, %rs794;
	mov.u64 	%rd504, %rd534;
	mov.u16 	%rs796, %rs793;
	mov.u64 	%rd536, %rd533;
	@%p193 bra 	$L__BB5_144;
	setp.lt.s64 	%p194, %rd533, %rd167;
	selp.b16 	%rs796, %rs793, %rs159, %p194;
	min.s64 	%rd536, %rd533, %rd167;
	mov.u16 	%rs764, %rs794;
	mov.u64 	%rd504, %rd534;
$L__BB5_144:
	cvt.u32.u16 	%r451, %rs764;
	and.b32  	%r412, %r451, 255;
	cvt.u32.u16 	%r452, %rs796;
	and.b32  	%r432, %r452, 255;
	mov.b32 	%r448, 8;
	mov.b32 	%r450, -1;
	// begin inline asm
	shfl.sync.down.b32 %r411, %r412, %r448, %r317, %r450;
	// end inline asm
	// begin inline asm
	shfl.sync.down.b32 %r416, %r417, %r448, %r317, %r450;
	// end inline asm
	mov.b64 	{%r422, %r427}, %rd504;
	// begin inline asm
	shfl.sync.down.b32 %r421, %r422, %r448, %r317, %r450;
	// end inline asm
	// begin inline asm
	shfl.sync.down.b32 %r426, %r427, %r448, %r317, %r450;
	// end inline asm
	mov.b64 	%rd173, {%r421, %r426};
	// begin inline asm
	shfl.sync.down.b32 %r431, %r432, %r448, %r317, %r450;
	// end inline asm
	// begin inline asm
	shfl.sync.down.b32 %r436, %r437, %r448, %r317, %r450;
	// end inline asm
	mov.b64 	{%r442, %r447}, %rd536;
	// begin inline asm
	shfl.sync.down.b32 %r441, %r442, %r448, %r317, %r450;
	// end inline asm
	// begin inline asm
	shfl.sync.down.b32 %r446, %r447, %r448, %r317, %r450;
	// end inline asm
	mov.b64 	%rd174, {%r441, %r446};
	cvt.u16.u32 	%rs165, %r411;
	cvt.u16.u32 	%rs166, %r431;
	add.s32 	%r453, %r278, 8;
	setp.gt.s32 	%p195, %r453, %r317;
	mov.u16 	%rs799, %rs796;
	mov.u64 	%rd539, %rd536;
	@%p195 bra 	$L__BB5_151;
	and.b16  	%rs598, %rs165, 255;
	and.b16  	%rs599, %rs764, 255;
	setp.lt.u16 	%p196, %rs599, %rs598;
	mov.u16 	%rs797, %rs764;
	mov.u64 	%rd537, %rd504;
	@%p196 bra 	$L__BB5_148;
	setp.gt.u16 	%p197, %rs599, %rs598;
	mov.u16 	%rs797, %rs165;
	mov.u64 	%rd537, %rd173;
	@%p197 bra 	$L__BB5_148;
	setp.lt.s64 	%p198, %rd504, %rd173;
	selp.b16 	%rs797, %rs764, %rs165, %p198;
	min.s64 	%rd537, %rd504, %rd173;
$L__BB5_148:
	and.b16  	%rs602, %rs166, 255;
	and.b16  	%rs603, %rs796, 255;
	setp.lt.u16 	%p199, %rs603, %rs602;
	mov.u16 	%rs764, %rs797;
	mov.u64 	%rd504, %rd537;
	mov.u16 	%rs799, %rs166;
	mov.u64 	%rd539, %rd174;
	@%p199 bra 	$L__BB5_151;
	setp.gt.u16 	%p200, %rs603, %rs602;
	mov.u16 	%rs764, %rs797;
	mov.u64 	%rd504, %rd537;
	mov.u16 	%rs799, %rs796;
	mov.u64 	%rd539, %rd536;
	@%p200 bra 	$L__BB5_151;
	setp.lt.s64 	%p201, %rd536, %rd174;
	selp.b16 	%rs799, %rs796, %rs166, %p201;
	min.s64 	%rd539, %rd536, %rd174;
	mov.u16 	%rs764, %rs797;
	mov.u64 	%rd504, %rd537;
$L__BB5_151:
	cvt.u32.u16 	%r494, %rs764;
	and.b32  	%r455, %r494, 255;
	cvt.u32.u16 	%r495, %rs799;
	and.b32  	%r475, %r495, 255;
	mov.b32 	%r491, 16;
	mov.b32 	%r493, -1;
	// begin inline asm
	shfl.sync.down.b32 %r454, %r455, %r491, %r317, %r493;
	// end inline asm
	// begin inline asm
	shfl.sync.down.b32 %r459, %r460, %r491, %r317, %r493;
	// end inline asm
	mov.b64 	{%r465, %r470}, %rd504;
	// begin inline asm
	shfl.sync.down.b32 %r464, %r465, %r491, %r317, %r493;
	// end inline asm
	// begin inline asm
	shfl.sync.down.b32 %r469, %r470, %r491, %r317, %r493;
	// end inline asm
	mov.b64 	%rd180, {%r464, %r469};
	// begin inline asm
	shfl.sync.down.b32 %r474, %r475, %r491, %r317, %r493;
	// end inline asm
	// begin inline asm
	shfl.sync.down.b32 %r479, %r480, %r491, %r317, %r493;
	// end inline asm
	mov.b64 	{%r485, %r490}, %rd539;
	// begin inline asm
	shfl.sync.down.b32 %r484, %r485, %r491, %r317, %r493;
	// end inline asm
	// begin inline asm
	shfl.sync.down.b32 %r489, %r490, %r491, %r317, %r493;
	// end inline asm
	mov.b64 	%rd181, {%r484, %r489};
	cvt.u16.u32 	%rs172, %r454;
	cvt.u16.u32 	%rs173, %r474;
	add.s32 	%r496, %r278, 16;
	setp.gt.s32 	%p202, %r496, %r317;
	mov.u16 	%rs886, %rs799;
	mov.u64 	%rd630, %rd539;
	@%p202 bra 	$L__BB5_158;
	and.b16  	%rs606, %rs172, 255;
	and.b16  	%rs607, %rs764, 255;
	setp.lt.u16 	%p203, %rs607, %rs606;
	mov.u16 	%rs800, %rs764;
	mov.u64 	%rd540, %rd504;
	@%p203 bra 	$L__BB5_155;
	setp.gt.u16 	%p204, %rs607, %rs606;
	mov.u16 	%rs800, %rs172;
	mov.u64 	%rd540, %rd180;
	@%p204 bra 	$L__BB5_155;
	setp.lt.s64 	%p205, %rd504, %rd180;
	selp.b16 	%rs800, %rs764, %rs172, %p205;
	min.s64 	%rd540, %rd504, %rd180;
$L__BB5_155:
	and.b16  	%rs610, %rs173, 255;
	and.b16  	%rs611, %rs799, 255;
	setp.lt.u16 	%p206, %rs611, %rs610;
	mov.u16 	%rs764, %rs800;
	mov.u64 	%rd504, %rd540;
	mov.u16 	%rs886, %rs173;
	mov.u64 	%rd630, %rd181;
	@%p206 bra 	$L__BB5_158;
	setp.gt.u16 	%p207, %rs611, %rs610;
	mov.u16 	%rs764, %rs800;
	mov.u64 	%rd504, %rd540;
	mov.u16 	%rs886, %rs799;
	mov.u64 	%rd630, %rd539;
	@%p207 bra 	$L__BB5_158;
	setp.lt.s64 	%p208, %rd539, %rd181;
	selp.b16 	%rs886, %rs799, %rs173, %p208;
	min.s64 	%rd630, %rd539, %rd181;
	mov.u16 	%rs764, %rs800;
	mov.u64 	%rd504, %rd540;
$L__BB5_158:
	setp.ne.s32 	%p209, %r278, 0;
	@%p209 bra 	$L__BB5_160;
	mov.u32 	%r498, _ZN6thrust24THRUST_300001_SM_1000_NS8cuda_cub4core6detail5shmemE;
	add.s32 	%r499, %r498, %r319;
	st.shared.u8 	[%r499+8], %rs764;
	st.shared.u64 	[%r499+16], %rd504;
	st.shared.u8 	[%r499+24], %rs886;
	st.shared.u64 	[%r499+32], %rd630;
$L__BB5_160:
	bar.sync 	0;
	setp.ne.s32 	%p210, %r2, 0;
	@%p210 bra 	$L__BB5_349;
	setp.lt.s32 	%p211, %r1, 33;
	mov.u16 	%rs803, %rs764;
	mov.u64 	%rd543, %rd504;
	mov.u16 	%rs804, %rs886;
	mov.u64 	%rd544, %rd630;
	@%p211 bra 	$L__BB5_169;
	ld.shared.u8 	%rs179, [_ZN6thrust24THRUST_300001_SM_1000_NS8cuda_cub4core6detail5shmemE+40];
	ld.shared.u64 	%rd187, [_ZN6thrust24THRUST_300001_SM_1000_NS8cuda_cub4core6detail5shmemE+48];
	ld.shared.u8 	%rs180, [_ZN6thrust24THRUST_300001_SM_1000_NS8cuda_cub4core6detail5shmemE+56];
	ld.shared.u64 	%rd188, [_ZN6thrust24THRUST_300001_SM_1000_NS8cuda_cub4core6detail5shmemE+64];
	and.b16  	%rs614, %rs764, 255;
	setp.lt.u16 	%p212, %rs614, %rs179;
	mov.u16 	%rs803, %rs764;
	mov.u64 	%rd543, %rd504;
	@%p212 bra 	$L__BB5_165;
	setp.lt.u16 	%p213, %rs179, %rs614;
	mov.u16 	%rs803, %rs179;
	mov.u64 	%rd543, %rd187;
	@%p213 bra 	$L__BB5_165;
	setp.lt.s64 	%p214, %rd504, %rd187;
	selp.b16 	%rs803, %rs764, %rs179, %p214;
	min.s64 	%rd543, %rd504, %rd187;
$L__BB5_165:
	and.b16  	%rs617, %rs886, 255;
	setp.lt.u16 	%p215, %rs617, %rs180;
	mov.u16 	%rs804, %rs180;
	mov.u64 	%rd544, %rd188;
	@%p215 bra 	$L__BB5_169;
	setp.ge.u16 	%p216, %rs180, %rs617;
	mov.u16 	%rs804, %rs886;
	mov.u64 	%rd544, %rd630;
	@%p216 bra 	$L__BB5_167;
	bra.uni 	$L__BB5_169;
$L__BB5_167:
	setp.ge.s64 	%p217, %rd630, %rd188;
	mov.u16 	%rs804, %rs180;
	mov.u64 	%rd544, %rd188;
	@%p217 bra 	$L__BB5_169;
	mov.u16 	%rs804, %rs886;
	mov.u64 	%rd544, %rd630;
$L__BB5_169:
	setp.lt.s32 	%p218, %r1, 65;
	mov.u16 	%rs807, %rs803;
	mov.u64 	%rd547, %rd543;
	mov.u16 	%rs808, %rs804;
	mov.u64 	%rd548, %rd544;
	@%p218 bra 	$L__BB5_177;
	ld.shared.u8 	%rs192, [_ZN6thrust24THRUST_300001_SM_1000_NS8cuda_cub4core6detail5shmemE+72];
	ld.shared.u64 	%rd200, [_ZN6thrust24THRUST_300001_SM_1000_NS8cuda_cub4core6detail5shmemE+80];
	ld.shared.u8 	%rs193, [_ZN6thrust24THRUST_300001_SM_1000_NS8cuda_cub4core6detail5shmemE+88];
	ld.shared.u64 	%rd201, [_ZN6thrust24THRUST_300001_SM_1000_NS8cuda_cub4core6detail5shmemE+96];
	and.b16  	%rs620, %rs803, 255;
	setp.lt.u16 	%p219, %rs620, %rs192;
	mov.u16 	%rs807, %rs803;
	mov.u64 	%rd547, %rd543;
	@%p219 bra 	$L__BB5_173;
	setp.lt.u16 	%p220, %rs192, %rs620;
	mov.u16 	%rs807, %rs192;
	mov.u64 	%rd547, %rd200;
	@%p220 bra 	$L__BB5_173;
	setp.lt.s64 	%p221, %rd543, %rd200;
	selp.b16 	%rs807, %rs803, %rs192, %p221;
	min.s64 	%rd547, %rd543, %rd200;
$L__BB5_173:
	and.b16  	%rs623, %rs804, 255;
	setp.lt.u16 	%p222, %rs623, %rs193;
	mov.u16 	%rs808, %rs193;
	mov.u64 	%rd548, %rd201;
	@%p222 bra 	$L__BB5_177;
	setp.ge.u16 	%p223, %rs193, %rs623;
	mov.u16 	%rs808, %rs804;
	mov.u64 	%rd548, %rd544;
	@%p223 bra 	$L__BB5_175;
	bra.uni 	$L__BB5_177;
$L__BB5_175:
	setp.ge.s64 	%p224, %rd544, %rd201;
	mov.u16 	%rs808, %rs193;
	mov.u64 	%rd548, %rd201;
	@%p224 bra 	$L__BB5_177;
	mov.u16 	%rs808, %rs804;
	mov.u64 	%rd548, %rd544;
$L__BB5_177:
	setp.lt.s32 	%p225, %r1, 97;
	mov.u16 	%rs811, %rs807;
	mov.u64 	%rd551, %rd547;
	mov.u16 	%rs812, %rs808;
	mov.u64 	%rd552, %rd548;
	@%p225 bra 	$L__BB5_185;
	ld.shared.u8 	%rs205, [_ZN6thrust24THRUST_300001_SM_1000_NS8cuda_cub4core6detail5shmemE+104];
	ld.shared.u64 	%rd213, [_ZN6thrust24THRUST_300001_SM_1000_NS8cuda_cub4core6detail5shmemE+112];
	ld.shared.u8 	%rs206, [_ZN6thrust24THRUST_300001_SM_1000_NS8cuda_cub4core6detail5shmemE+120];
	ld.shared.u64 	%rd214, [_ZN6thrust24THRUST_300001_SM_1000_NS8cuda_cub4core6detail5shmemE+128];
	and.b16  	%rs626, %rs807, 255;
	setp.lt.u16 	%p226, %rs626, %rs205;
	mov.u16 	%rs811, %rs807;
	mov.u64 	%rd551, %rd547;
	@%p226 bra 	$L__BB5_181;
	setp.lt.u16 	%p227, %rs205, %rs626;
	mov.u16 	%rs811, %rs205;
	mov.u64 	%rd551, %rd213;
	@%p227 bra 	$L__BB5_181;
	setp.lt.s64 	%p228, %rd547, %rd213;
	selp.b16 	%rs811, %rs807, %rs205, %p228;
	min.s64 	%rd551, %rd547, %rd213;
$L__BB5_181:
	and.b16  	%rs629, %rs808, 255;
	setp.lt.u16 	%p229, %rs629, %rs206;
	mov.u16 	%rs812, %rs206;
	mov.u64 	%rd552, %rd214;
	@%p229 bra 	$L__BB5_185;
	setp.ge.u16 	%p230, %rs206, %rs629;
	mov.u16 	%rs812, %rs808;
	mov.u64 	%rd552, %rd548;
	@%p230 bra 	$L__BB5_183;
	bra.uni 	$L__BB5_185;
$L__BB5_183:
	setp.ge.s64 	%p231, %rd548, %rd214;
	mov.u16 	%rs812, %rs206;
	mov.u64 	%rd552, %rd214;
	@%p231 bra 	$L__BB5_185;
	mov.u16 	%rs812, %rs808;
	mov.u64 	%rd552, %rd548;
$L__BB5_185:
	setp.lt.s32 	%p232, %r1, 129;
	mov.u16 	%rs815, %rs811;
	mov.u64 	%rd555, %rd551;
	mov.u16 	%rs816, %rs812;
	mov.u64 	%rd556, %rd552;
	@%p232 bra 	$L__BB5_193;
	ld.shared.u8 	%rs218, [_ZN6thrust24THRUST_300001_SM_1000_NS8cuda_cub4core6detail5shmemE+136];
	ld.shared.u64 	%rd226, [_ZN6thrust24THRUST_300001_SM_1000_NS8cuda_cub4core6detail5shmemE+144];
	ld.shared.u8 	%rs219, [_ZN6thrust24THRUST_300001_SM_1000_NS8cuda_cub4core6detail5shmemE+152];
	ld.shared.u64 	%rd227, [_ZN6thrust24THRUST_300001_SM_1000_NS8cuda_cub4core6detail5shmemE+160];
	and.b16  	%rs632, %rs811, 255;
	setp.lt.u16 	%p233, %rs632, %rs218;
	mov.u16 	%rs815, %rs811;
	mov.u64 	%rd555, %rd551;
	@%p233 bra 	$L__BB5_189;
	setp.lt.u16 	%p234, %rs218, %rs632;
	mov.u16 	%rs815, %rs218;
	mov.u64 	%rd555, %rd226;
	@%p234 bra 	$L__BB5_189;
	setp.lt.s64 	%p235, %rd551, %rd226;
	selp.b16 	%rs815, %rs811, %rs218, %p235;
	min.s64 	%rd555, %rd551, %rd226;
$L__BB5_189:
	and.b16  	%rs635, %rs812, 255;
	setp.lt.u16 	%p236, %rs635, %rs219;
	mov.u16 	%rs816, %rs219;
	mov.u64 	%rd556, %rd227;
	@%p236 bra 	$L__BB5_193;
	setp.ge.u16 	%p237, %rs219, %rs635;
	mov.u16 	%rs816, %rs812;
	mov.u64 	%rd556, %rd552;
	@%p237 bra 	$L__BB5_191;
	bra.uni 	$L__BB5_193;
$L__BB5_191:
	setp.ge.s64 	%p238, %rd552, %rd227;
	mov.u16 	%rs816, %rs219;
	mov.u64 	%rd556, %rd227;
	@%p238 bra 	$L__BB5_193;
	mov.u16 	%rs816, %rs812;
	mov.u64 	%rd556, %rd552;
$L__BB5_193:
	setp.lt.s32 	%p239, %r1, 161;
	mov.u16 	%rs819, %rs815;
	mov.u64 	%rd559, %rd555;
	mov.u16 	%rs820, %rs816;
	mov.u64 	%rd560, %rd556;
	@%p239 bra 	$L__BB5_201;
	ld.shared.u8 	%rs231, [_ZN6thrust24THRUST_300001_SM_1000_NS8cuda_cub4core6detail5shmemE+168];
	ld.shared.u64 	%rd239, [_ZN6thrust24THRUST_300001_SM_1000_NS8cuda_cub4core6detail5shmemE+176];
	ld.shared.u8 	%rs232, [_ZN6thrust24THRUST_300001_SM_1000_NS8cuda_cub4core6detail5shmemE+184];
	ld.shared.u64 	%rd240, [_ZN6thrust24THRUST_300001_SM_1000_NS8cuda_cub4core6detail5shmemE+192];
	and.b16  	%rs638, %rs815, 255;
	setp.lt.u16 	%p240, %rs638, %rs231;
	mov.u16 	%rs819, %rs815;
	mov.u64 	%rd559, %rd555;
	@%p240 bra 	$L__BB5_197;
	setp.lt.u16 	%p241, %rs231, %rs638;
	mov.u16 	%rs819, %rs231;
	mov.u64 	%rd559, %rd239;
	@%p241 bra 	$L__BB5_197;
	setp.lt.s64 	%p242, %rd555, %rd239;
	selp.b16 	%rs819, %rs815, %rs231, %p242;
	min.s64 	%rd559, %rd555, %rd239;
$L__BB5_197:
	and.b16  	%rs641, %rs816, 255;
	setp.lt.u16 	%p243, %rs641, %rs232;
	mov.u16 	%rs820, %rs232;
	mov.u64 	%rd560, %rd240;
	@%p243 bra 	$L__BB5_201;
	setp.ge.u16 	%p244, %rs232, %rs641;
	mov.u16 	%rs820, %rs816;
	mov.u64 	%rd560, %rd556;
	@%p244 bra 	$L__BB5_199;
	bra.uni 	$L__BB5_201;
$L__BB5_199:
	setp.ge.s64 	%p245, %rd556, %rd240;
	mov.u16 	%rs820, %rs232;
	mov.u64 	%rd560, %rd240;
	@%p245 bra 	$L__BB5_201;
	mov.u16 	%rs820, %rs816;
	mov.u64 	%rd560, %rd556;
$L__BB5_201:
	setp.lt.s32 	%p246, %r1, 193;
	mov.u16 	%rs823, %rs819;
	mov.u64 	%rd563, %rd559;
	mov.u16 	%rs824, %rs820;
	mov.u64 	%rd564, %rd560;
	@%p246 bra 	$L__BB5_209;
	ld.shared.u8 	%rs244, [_ZN6thrust24THRUST_300001_SM_1000_NS8cuda_cub4core6detail5shmemE+200];
	ld.shared.u64 	%rd252, [_ZN6thrust24THRUST_300001_SM_1000_NS8cuda_cub4core6detail5shmemE+208];
	ld.shared.u8 	%rs245, [_ZN6thrust24THRUST_300001_SM_1000_NS8cuda_cub4core6detail5shmemE+216];
	ld.shared.u64 	%rd253, [_ZN6thrust24THRUST_300001_SM_1000_NS8cuda_cub4core6detail5shmemE+224];
	and.b16  	%rs644, %rs819, 255;
	setp.lt.u16 	%p247, %rs644, %rs244;
	mov.u16 	%rs823, %rs819;
	mov.u64 	%rd563, %rd559;
	@%p247 bra 	$L__BB5_205;
	setp.lt.u16 	%p248, %rs244, %rs644;
	mov.u16 	%rs823, %rs244;
	mov.u64 	%rd563, %rd252;
	@%p248 bra 	$L__BB5_205;
	setp.lt.s64 	%p249, %rd559, %rd252;
	selp.b16 	%rs823, %rs819, %rs244, %p249;
	min.s64 	%rd563, %rd559, %rd252;
$L__BB5_205:
	and.b16  	%rs647, %rs820, 255;
	setp.lt.u16 	%p250, %rs647, %rs245;
	mov.u16 	%rs824, %rs245;
	mov.u64 	%rd564, %rd253;
	@%p250 bra 	$L__BB5_209;
	setp.ge.u16 	%p251, %rs245, %rs647;
	mov.u16 	%rs824, %rs820;
	mov.u64 	%rd564, %rd560;
	@%p251 bra 	$L__BB5_207;
	bra.uni 	$L__BB5_209;
$L__BB5_207:
	setp.ge.s64 	%p252, %rd560, %rd253;
	mov.u16 	%rs824, %rs245;
	mov.u64 	%rd564, %rd253;
	@%p252 bra 	$L__BB5_209;
	mov.u16 	%rs824, %rs820;
	mov.u64 	%rd564, %rd560;
$L__BB5_209:
	setp.lt.s32 	%p253, %r1, 225;
	mov.u64 	%rd630, %rd564;
	mov.u16 	%rs886, %rs824;
	mov.u64 	%rd504, %rd563;
	mov.u16 	%rs764, %rs823;
	@%p253 bra 	$L__BB5_349;
	ld.shared.u8 	%rs257, [_ZN6thrust24THRUST_300001_SM_1000_NS8cuda_cub4core6detail5shmemE+232];
	ld.shared.u64 	%rd265, [_ZN6thrust24THRUST_300001_SM_1000_NS8cuda_cub4core6detail5shmemE+240];
	ld.shared.u8 	%rs258, [_ZN6thrust24THRUST_300001_SM_1000_NS8cuda_cub4core6detail5shmemE+248];
	ld.shared.u64 	%rd266, [_ZN6thrust24THRUST_300001_SM_1000_NS8cuda_cub4core6detail5shmemE+256];
	and.b16  	%rs650, %rs823, 255;
	setp.lt.u16 	%p254, %rs650, %rs257;
	mov.u16 	%rs764, %rs823;
	mov.u64 	%rd504, %rd563;
	@%p254 bra 	$L__BB5_213;
	setp.lt.u16 	%p255, %rs257, %rs650;
	mov.u16 	%rs764, %rs257;
	mov.u64 	%rd504, %rd265;
	@%p255 bra 	$L__BB5_213;
	setp.lt.s64 	%p256, %rd563, %rd265;
	selp.b16 	%rs764, %rs823, %rs257, %p256;
	min.s64 	%rd504, %rd563, %rd265;
$L__BB5_213:
	and.b16  	%rs653, %rs824, 255;
	setp.lt.u16 	%p257, %rs653, %rs258;
	mov.u16 	%rs886, %rs258;
	mov.u64 	%rd630, %rd266;
	@%p257 bra 	$L__BB5_349;
	setp.ge.u16 	%p258, %rs258, %rs653;
	mov.u16 	%rs886, %rs824;
	mov.u64 	%rd630, %rd564;
	@%p258 bra 	$L__BB5_215;
	bra.uni 	$L__BB5_349;
$L__BB5_215:
	setp.ge.s64 	%p259, %rd564, %rd266;
	mov.u16 	%rs886, %rs258;
	mov.u64 	%rd630, %rd266;
	@%p259 bra 	$L__BB5_349;
	mov.u16 	%rs886, %rs824;
	mov.u64 	%rd630, %rd564;
	bra.uni 	$L__BB5_349;
$L__BB5_217:
	mov.u32 	%r18, %tid.x;
	cvt.u64.u32 	%rd276, %r18;
	add.s64 	%rd277, %rd1, %rd276;
	add.s64 	%rd278, %rd448, %rd276;
	ld.global.u8 	%rs435, [%rd277];
	add.s64 	%rd452, %rd278, 256;
	ld.global.u8 	%rs436, [%rd277+256];
	setp.lt.u16 	%p3, %rs435, %rs436;
	setp.lt.u16 	%p4, %rs436, %rs435;
	min.u16 	%rs764, %rs436, %rs435;
	selp.b64 	%rd504, %rd452, %rd278, %p4;
	max.u16 	%rs854, %rs435, %rs436;
	selp.b64 	%rd598, %rd452, %rd278, %p3;
	setp.lt.u64 	%p5, %rd450, 1024;
	mov.b64 	%rd578, 512;
	@%p5 bra 	$L__BB5_230;
	mov.b64 	%rd569, 512;
	mov.u16 	%rs830, %rs854;
	mov.u64 	%rd571, %rd598;
$L__BB5_219:
	add.s64 	%rd454, %rd277, %rd569;
	add.s64 	%rd573, %rd278, %rd569;
	ld.global.u8 	%rs832, [%rd454];
	add.s64 	%rd598, %rd573, 256;
	ld.global.u8 	%rs854, [%rd454+256];
	and.b16  	%rs437, %rs764, 255;
	setp.lt.u16 	%p6, %rs437, %rs832;
	mov.u16 	%rs831, %rs764;
	mov.u64 	%rd572, %rd504;
	@%p6 bra 	$L__BB5_222;
	setp.lt.u16 	%p7, %rs832, %rs437;
	mov.u16 	%rs831, %rs832;
	mov.u64 	%rd572, %rd573;
	@%p7 bra 	$L__BB5_222;
	setp.lt.s64 	%p8, %rd504, %rd573;
	selp.b16 	%rs831, %rs764, %rs832, %p8;
	min.s64 	%rd572, %rd504, %rd573;
$L__BB5_222:
	and.b16  	%rs439, %rs830, 255;
	setp.lt.u16 	%p9, %rs439, %rs832;
	@%p9 bra 	$L__BB5_224;
	setp.lt.u16 	%p10, %rs832, %rs439;
	setp.lt.s64 	%p11, %rd571, %rd573;
	or.pred  	%p12, %p10, %p11;
	selp.b16 	%rs832, %rs830, %rs832, %p12;
	selp.b64 	%rd573, %rd571, %rd573, %p12;
$L__BB5_224:
	and.b16  	%rs442, %rs831, 255;
	setp.lt.u16 	%p13, %rs442, %rs854;
	mov.u16 	%rs764, %rs831;
	mov.u64 	%rd504, %rd572;
	@%p13 bra 	$L__BB5_227;
	setp.lt.u16 	%p14, %rs854, %rs442;
	mov.u16 	%rs764, %rs854;
	mov.u64 	%rd504, %rd598;
	@%p14 bra 	$L__BB5_227;
	setp.lt.s64 	%p15, %rd572, %rd598;
	selp.b16 	%rs764, %rs831, %rs854, %p15;
	min.s64 	%rd504, %rd572, %rd598;
$L__BB5_227:
	and.b16  	%rs446, %rs832, 255;
	setp.lt.u16 	%p16, %rs446, %rs854;
	@%p16 bra 	$L__BB5_229;
	setp.lt.u16 	%p17, %rs854, %rs446;
	setp.lt.s64 	%p18, %rd573, %rd598;
	or.pred  	%p19, %p17, %p18;
	selp.b16 	%rs854, %rs832, %rs854, %p19;
	selp.b64 	%rd598, %rd573, %rd598, %p19;
$L__BB5_229:
	add.s64 	%rd578, %rd569, 512;
	add.s64 	%rd455, %rd569, 1024;
	setp.le.s64 	%p20, %rd455, %rd450;
	mov.u64 	%rd569, %rd578;
	mov.u16 	%rs830, %rs854;
	mov.u64 	%rd571, %rd598;
	@%p20 bra 	$L__BB5_219;
$L__BB5_230:
	setp.le.s64 	%p21, %rd450, %rd578;
	@%p21 bra 	$L__BB5_268;
	cvt.u32.u64 	%r41, %rd578;
	cvt.u32.u64 	%r42, %rd450;
	sub.s32 	%r19, %r42, %r41;
	setp.ge.s32 	%p22, %r18, %r19;
	@%p22 bra 	$L__BB5_268;
	not.b32 	%r44, %r18;
	add.s32 	%r45, %r44, %r42;
	sub.s32 	%r20, %r45, %r41;
	and.b32  	%r47, %r20, 768;
	setp.eq.s32 	%p23, %r47, 768;
	mov.u32 	%r722, %r18;
	@%p23 bra 	$L__BB5_241;
	add.s64 	%rd457, %rd578, %rd276;
	add.s64 	%rd580, %rd457, %rd448;
	add.s64 	%rd579, %rd1, %rd457;
	shr.u32 	%r48, %r20, 8;
	add.s32 	%r49, %r48, 1;
	and.b32  	%r50, %r49, 3;
	neg.s32 	%r720, %r50;
	mov.u32 	%r722, %r18;
$L__BB5_234:
	.pragma "nounroll";
	mov.u64 	%rd303, %rd598;
	mov.u16 	%rs285, %rs854;
	mov.u64 	%rd302, %rd504;
	mov.u16 	%rs284, %rs764;
	ld.global.u8 	%rs286, [%rd579];
	and.b16  	%rs450, %rs284, 255;
	setp.lt.u16 	%p24, %rs450, %rs286;
	@%p24 bra 	$L__BB5_237;
	setp.lt.u16 	%p25, %rs286, %rs450;
	mov.u16 	%rs764, %rs286;
	mov.u64 	%rd504, %rd580;
	@%p25 bra 	$L__BB5_237;
	setp.lt.s64 	%p26, %rd302, %rd580;
	selp.b16 	%rs764, %rs284, %rs286, %p26;
	min.s64 	%rd504, %rd302, %rd580;
$L__BB5_237:
	and.b16  	%rs452, %rs285, 255;
	setp.lt.u16 	%p27, %rs452, %rs286;
	mov.u16 	%rs854, %rs286;
	mov.u64 	%rd598, %rd580;
	@%p27 bra 	$L__BB5_240;
	setp.lt.u16 	%p28, %rs286, %rs452;
	mov.u16 	%rs854, %rs285;
	mov.u64 	%rd598, %rd303;
	@%p28 bra 	$L__BB5_240;
	setp.lt.s64 	%p29, %rd303, %rd580;
	selp.b16 	%rs854, %rs285, %rs286, %p29;
	min.s64 	%rd598, %rd303, %rd580;
$L__BB5_240:
	add.s32 	%r722, %r722, 256;
	add.s64 	%rd580, %rd580, 256;
	add.s64 	%rd579, %rd579, 256;
	add.s32 	%r720, %r720, 1;
	setp.ne.s32 	%p30, %r720, 0;
	@%p30 bra 	$L__BB5_234;
$L__BB5_241:
	setp.lt.u32 	%p31, %r20, 768;
	@%p31 bra 	$L__BB5_268;
	add.s32 	%r723, %r722, 512;
$L__BB5_243:
	mov.u32 	%r28, %r723;
	add.s32 	%r51, %r28, -512;
	cvt.u64.u32 	%rd458, %r51;
	add.s64 	%rd459, %rd578, %rd458;
	add.s64 	%rd316, %rd1, %rd459;
	add.s64 	%rd317, %rd459, %rd448;
	ld.global.u8 	%rs297, [%rd316];
	and.b16  	%rs454, %rs764, 255;
	setp.lt.u16 	%p32, %rs454, %rs297;
	mov.u16 	%rs847, %rs764;
	mov.u64 	%rd591, %rd504;
	@%p32 bra 	$L__BB5_246;
	setp.lt.u16 	%p33, %rs297, %rs454;
	mov.u16 	%rs847, %rs297;
	mov.u64 	%rd591, %rd317;
	@%p33 bra 	$L__BB5_246;
	setp.lt.s64 	%p34, %rd504, %rd317;
	selp.b16 	%rs847, %rs764, %rs297, %p34;
	min.s64 	%rd591, %rd504, %rd317;
$L__BB5_246:
	and.b16  	%rs456, %rs854, 255;
	setp.lt.u16 	%p35, %rs456, %rs297;
	mov.u16 	%rs848, %rs297;
	mov.u64 	%rd592, %rd317;
	@%p35 bra 	$L__BB5_249;
	setp.lt.u16 	%p36, %rs297, %rs456;
	mov.u16 	%rs848, %rs854;
	mov.u64 	%rd592, %rd598;
	@%p36 bra 	$L__BB5_249;
	setp.lt.s64 	%p37, %rd598, %rd317;
	selp.b16 	%rs848, %rs854, %rs297, %p37;
	min.s64 	%rd592, %rd598, %rd317;
$L__BB5_249:
	add.s32 	%r52, %r28, -256;
	cvt.u64.u32 	%rd460, %r52;
	add.s64 	%rd461, %rd578, %rd460;
	add.s64 	%rd322, %rd461, %rd448;
	ld.global.u8 	%rs302, [%rd316+256];
	and.b16  	%rs458, %rs847, 255;
	setp.lt.u16 	%p38, %rs458, %rs302;
	mov.u16 	%rs849, %rs847;
	mov.u64 	%rd593, %rd591;
	@%p38 bra 	$L__BB5_252;
	setp.lt.u16 	%p39, %rs302, %rs458;
	mov.u16 	%rs849, %rs302;
	mov.u64 	%rd593, %rd322;
	@%p39 bra 	$L__BB5_252;
	setp.lt.s64 	%p40, %rd591, %rd322;
	selp.b16 	%rs849, %rs847, %rs302, %p40;
	min.s64 	%rd593, %rd591, %rd322;
$L__BB5_252:
	and.b16  	%rs460, %rs848, 255;
	setp.lt.u16 	%p41, %rs460, %rs302;
	mov.u16 	%rs850, %rs302;
	mov.u64 	%rd594, %rd322;
	@%p41 bra 	$L__BB5_255;
	setp.lt.u16 	%p42, %rs302, %rs460;
	mov.u16 	%rs850, %rs848;
	mov.u64 	%rd594, %rd592;
	@%p42 bra 	$L__BB5_255;
	setp.lt.s64 	%p43, %rd592, %rd322;
	selp.b16 	%rs850, %rs848, %rs302, %p43;
	min.s64 	%rd594, %rd592, %rd322;
$L__BB5_255:
	cvt.u64.u32 	%rd462, %r28;
	add.s64 	%rd463, %rd578, %rd462;
	add.s64 	%rd327, %rd463, %rd448;
	ld.global.u8 	%rs307, [%rd316+512];
	and.b16  	%rs462, %rs849, 255;
	setp.lt.u16 	%p44, %rs462, %rs307;
	mov.u16 	%rs851, %rs849;
	mov.u64 	%rd595, %rd593;
	@%p44 bra 	$L__BB5_258;
	setp.lt.u16 	%p45, %rs307, %rs462;
	mov.u16 	%rs851, %rs307;
	mov.u64 	%rd595, %rd327;
	@%p45 bra 	$L__BB5_258;
	setp.lt.s64 	%p46, %rd593, %rd327;
	selp.b16 	%rs851, %rs849, %rs307, %p46;
	min.s64 	%rd595, %rd593, %rd327;
$L__BB5_258:
	and.b16  	%rs464, %rs850, 255;
	setp.lt.u16 	%p47, %rs464, %rs307;
	mov.u16 	%rs852, %rs307;
	mov.u64 	%rd596, %rd327;
	@%p47 bra 	$L__BB5_261;
	setp.lt.u16 	%p48, %rs307, %rs464;
	mov.u16 	%rs852, %rs850;
	mov.u64 	%rd596, %rd594;
	@%p48 bra 	$L__BB5_261;
	setp.lt.s64 	%p49, %rd594, %rd327;
	selp.b16 	%rs852, %rs850, %rs307, %p49;
	min.s64 	%rd596, %rd594, %rd327;
$L__BB5_261:
	add.s32 	%r53, %r28, 256;
	cvt.u64.u32 	%rd464, %r53;
	add.s64 	%rd465, %rd578, %rd464;
	add.s64 	%rd332, %rd465, %rd448;
	ld.global.u8 	%rs312, [%rd316+768];
	and.b16  	%rs466, %rs851, 255;
	setp.lt.u16 	%p50, %rs466, %rs312;
	mov.u16 	%rs764, %rs851;
	mov.u64 	%rd504, %rd595;
	@%p50 bra 	$L__BB5_264;
	setp.lt.u16 	%p51, %rs312, %rs466;
	mov.u16 	%rs764, %rs312;
	mov.u64 	%rd504, %rd332;
	@%p51 bra 	$L__BB5_264;
	setp.lt.s64 	%p52, %rd595, %rd332;
	selp.b16 	%rs764, %rs851, %rs312, %p52;
	min.s64 	%rd504, %rd595, %rd332;
$L__BB5_264:
	and.b16  	%rs468, %rs852, 255;
	setp.lt.u16 	%p53, %rs468, %rs312;
	mov.u16 	%rs854, %rs312;
	mov.u64 	%rd598, %rd332;
	@%p53 bra 	$L__BB5_267;
	setp.lt.u16 	%p54, %rs312, %rs468;
	mov.u16 	%rs854, %rs852;
	mov.u64 	%rd598, %rd596;
	@%p54 bra 	$L__BB5_267;
	setp.lt.s64 	%p55, %rd596, %rd332;
	selp.b16 	%rs854, %rs852, %rs312, %p55;
	min.s64 	%rd598, %rd596, %rd332;
$L__BB5_267:
	add.s32 	%r723, %r28, 1024;
	add.s32 	%r54, %r28, 512;
	setp.lt.s32 	%p56, %r54, %r19;
	@%p56 bra 	$L__BB5_243;
$L__BB5_268:
	// begin inline asm
	mov.u32 %r55, %laneid;
	// end inline asm
	cvt.u32.u16 	%r96, %rs764;
	and.b32  	%r57, %r96, 255;
	cvt.u32.u16 	%r97, %rs854;
	and.b32  	%r77, %r97, 255;
	mov.b32 	%r93, 1;
	mov.b32 	%r94, 31;
	mov.b32 	%r95, -1;
	// begin inline asm
	shfl.sync.down.b32 %r56, %r57, %r93, %r94, %r95;
	// end inline asm
	// begin inline asm
	shfl.sync.down.b32 %r61, %r62, %r93, %r94, %r95;
	// end inline asm
	mov.b64 	{%r67, %r72}, %rd504;
	// begin inline asm
	shfl.sync.down.b32 %r66, %r67, %r93, %r94, %r95;
	// end inline asm
	// begin inline asm
	shfl.sync.down.b32 %r71, %r72, %r93, %r94, %r95;
	// end inline asm
	mov.b64 	%rd339, {%r66, %r71};
	// begin inline asm
	shfl.sync.down.b32 %r76, %r77, %r93, %r94, %r95;
	// end inline asm
	// begin inline asm
	shfl.sync.down.b32 %r81, %r82, %r93, %r94, %r95;
	// end inline asm
	mov.b64 	{%r87, %r92}, %rd598;
	// begin inline asm
	shfl.sync.down.b32 %r86, %r87, %r93, %r94, %r95;
	// end inline asm
	// begin inline asm
	shfl.sync.down.b32 %r91, %r92, %r93, %r94, %r95;
	// end inline asm
	mov.b64 	%rd340, {%r86, %r91};
	cvt.u16.u32 	%rs319, %r56;
	cvt.u16.u32 	%rs320, %r76;
	setp.gt.s32 	%p57, %r55, 30;
	mov.u16 	%rs859, %rs854;
	mov.u64 	%rd603, %rd598;
	@%p57 bra 	$L__BB5_275;
	and.b16  	%rs470, %rs319, 255;
	and.b16  	%rs471, %rs764, 255;
	setp.lt.u16 	%p58, %rs471, %rs470;
	mov.u16 	%rs857, %rs764;
	mov.u64 	%rd601, %rd504;
	@%p58 bra 	$L__BB5_272;
	setp.gt.u16 	%p59, %rs471, %rs470;
	mov.u16 	%rs857, %rs319;
	mov.u64 	%rd601, %rd339;
	@%p59 bra 	$L__BB5_272;
	setp.lt.s64 	%p60, %rd504, %rd339;
	selp.b16 	%rs857, %rs764, %rs319, %p60;
	min.s64 	%rd601, %rd504, %rd339;
$L__BB5_272:
	and.b16  	%rs474, %rs320, 255;
	and.b16  	%rs475, %rs854, 255;
	setp.lt.u16 	%p61, %rs475, %rs474;
	mov.u16 	%rs764, %rs857;
	mov.u64 	%rd504, %rd601;
	mov.u16 	%rs859, %rs320;
	mov.u64 	%rd603, %rd340;
	@%p61 bra 	$L__BB5_275;
	setp.gt.u16 	%p62, %rs475, %rs474;
	mov.u16 	%rs764, %rs857;
	mov.u64 	%rd504, %rd601;
	mov.u16 	%rs859, %rs854;
	mov.u64 	%rd603, %rd598;
	@%p62 bra 	$L__BB5_275;
	setp.lt.s64 	%p63, %rd598, %rd340;
	selp.b16 	%rs859, %rs854, %rs320, %p63;
	min.s64 	%rd603, %rd598, %rd340;
	mov.u16 	%rs764, %rs857;
	mov.u64 	%rd504, %rd601;
$L__BB5_275:
	cvt.u32.u16 	%r138, %rs764;
	and.b32  	%r99, %r138, 255;
	cvt.u32.u16 	%r139, %rs859;
	and.b32  	%r119, %r139, 255;
	mov.b32 	%r135, 2;
	mov.b32 	%r136, 31;
	mov.b32 	%r137, -1;
	// begin inline asm
	shfl.sync.down.b32 %r98, %r99, %r135, %r136, %r137;
	// end inline asm
	// begin inline asm
	shfl.sync.down.b32 %r103, %r104, %r135, %r136, %r137;
	// end inline asm
	mov.b64 	{%r109, %r114}, %rd504;
	// begin inline asm
	shfl.sync.down.b32 %r108, %r109, %r135, %r136, %r137;
	// end inline asm
	// begin inline asm
	shfl.sync.down.b32 %r113, %r114, %r135, %r136, %r137;
	// end inline asm
	mov.b64 	%rd346, {%r108, %r113};
	// begin inline asm
	shfl.sync.down.b32 %r118, %r119, %r135, %r136, %r137;
	// end inline asm
	// begin inline asm
	shfl.sync.down.b32 %r123, %r124, %r135, %r136, %r137;
	// end inline asm
	mov.b64 	{%r129, %r134}, %rd603;
	// begin inline asm
	shfl.sync.down.b32 %r128, %r129, %r135, %r136, %r137;
	// end inline asm
	// begin inline asm
	shfl.sync.down.b32 %r133, %r134, %r135, %r136, %r137;
	// end inline asm
	mov.b64 	%rd347, {%r128, %r133};
	cvt.u16.u32 	%rs326, %r98;
	cvt.u16.u32 	%rs327, %r118;
	setp.gt.s32 	%p64, %r55, 29;
	mov.u16 	%rs862, %rs859;
	mov.u64 	%rd606, %rd603;
	@%p64 bra 	$L__BB5_282;
	and.b16  	%rs478, %rs326, 255;
	and.b16  	%rs479, %rs764, 255;
	setp.lt.u16 	%p65, %rs479, %rs478;
	mov.u16 	%rs860, %rs764;
	mov.u64 	%rd604, %rd504;
	@%p65 bra 	$L__BB5_279;
	setp.gt.u16 	%p66, %rs479, %rs478;
	mov.u16 	%rs860, %rs326;
	mov.u64 	%rd604, %rd346;
	@%p66 bra 	$L__BB5_279;
	setp.lt.s64 	%p67, %rd504, %rd346;
	selp.b16 	%rs860, %rs764, %rs326, %p67;
	min.s64 	%rd604, %rd504, %rd346;
$L__BB5_279:
	and.b16  	%rs482, %rs327, 255;
	and.b16  	%rs483, %rs859, 255;
	setp.lt.u16 	%p68, %rs483, %rs482;
	mov.u16 	%rs764, %rs860;
	mov.u64 	%rd504, %rd604;
	mov.u16 	%rs862, %rs327;
	mov.u64 	%rd606, %rd347;
	@%p68 bra 	$L__BB5_282;
	setp.gt.u16 	%p69, %rs483, %rs482;
	mov.u16 	%rs764, %rs860;
	mov.u64 	%rd504, %rd604;
	mov.u16 	%rs862, %rs859;
	mov.u64 	%rd606, %rd603;
	@%p69 bra 	$L__BB5_282;
	setp.lt.s64 	%p70, %rd603, %rd347;
	selp.b16 	%rs862, %rs859, %rs327, %p70;
	min.s64 	%rd606, %rd603, %rd347;
	mov.u16 	%rs764, %rs860;
	mov.u64 	%rd504, %rd604;
$L__BB5_282:
	cvt.u32.u16 	%r180, %rs764;
	and.b32  	%r141, %r180, 255;
	cvt.u32.u16 	%r181, %rs862;
	and.b32  	%r161, %r181, 255;
	mov.b32 	%r177, 4;
	mov.b32 	%r178, 31;
	mov.b32 	%r179, -1;
	// begin inline asm
	shfl.sync.down.b32 %r140, %r141, %r177, %r178, %r179;
	// end inline asm
	// begin inline asm
	shfl.sync.down.b32 %r145, %r146, %r177, %r178, %r179;
	// end inline asm
	mov.b64 	{%r151, %r156}, %rd504;
	// begin inline asm
	shfl.sync.down.b32 %r150, %r151, %r177, %r178, %r179;
	// end inline asm
	// begin inline asm
	shfl.sync.down.b32 %r155, %r156, %r177, %r178, %r179;
	// end inline asm
	mov.b64 	%rd353, {%r150, %r155};
	// begin inline asm
	shfl.sync.down.b32 %r160, %r161, %r177, %r178, %r179;
	// end inline asm
	// begin inline asm
	shfl.sync.down.b32 %r165, %r166, %r177, %r178, %r179;
	// end inline asm
	mov.b64 	{%r171, %r176}, %rd606;
	// begin inline asm
	shfl.sync.down.b32 %r170, %r171, %r177, %r178, %r179;
	// end inline asm
	// begin inline asm
	shfl.sync.down.b32 %r175, %r176, %r177, %r178, %r179;
	// end inline asm
	mov.b64 	%rd354, {%r170, %r175};
	cvt.u16.u32 	%rs333, %r140;
	cvt.u16.u32 	%rs334, %r160;
	setp.gt.s32 	%p71, %r55, 27;
	mov.u16 	%rs865, %rs862;
	mov.u64 	%rd609, %rd606;
	@%p71 bra 	$L__BB5_289;
	and.b16  	%rs486, %rs333, 255;
	and.b16  	%rs487, %rs764, 255;
	setp.lt.u16 	%p72, %rs487, %rs486;
	mov.u16 	%rs863, %rs764;
	mov.u64 	%rd607, %rd504;
	@%p72 bra 	$L__BB5_286;
	setp.gt.u16 	%p73, %rs487, %rs486;
	mov.u16 	%rs863, %rs333;
	mov.u64 	%rd607, %rd353;
	@%p73 bra 	$L__BB5_286;
	setp.lt.s64 	%p74, %rd504, %rd353;
	selp.b16 	%rs863, %rs764, %rs333, %p74;
	min.s64 	%rd607, %rd504, %rd353;
$L__BB5_286:
	and.b16  	%rs490, %rs334, 255;
	and.b16  	%rs491, %rs862, 255;
	setp.lt.u16 	%p75, %rs491, %rs490;
	mov.u16 	%rs764, %rs863;
	mov.u64 	%rd504, %rd607;
	mov.u16 	%rs865, %rs334;
	mov.u64 	%rd609, %rd354;
	@%p75 bra 	$L__BB5_289;
	setp.gt.u16 	%p76, %rs491, %rs490;
	mov.u16 	%rs764, %rs863;
	mov.u64 	%rd504, %rd607;
	mov.u16 	%rs865, %rs862;
	mov.u64 	%rd609, %rd606;
	@%p76 bra 	$L__BB5_289;
	setp.lt.s64 	%p77, %rd606, %rd354;
	selp.b16 	%rs865, %rs862, %rs334, %p77;
	min.s64 	%rd609, %rd606, %rd354;
	mov.u16 	%rs764, %rs863;
	mov.u64 	%rd504, %rd607;
$L__BB5_289:
	cvt.u32.u16 	%r222, %rs764;
	and.b32  	%r183, %r222, 255;
	cvt.u32.u16 	%r223, %rs865;
	and.b32  	%r203, %r223, 255;
	mov.b32 	%r219, 8;
	mov.b32 	%r220, 31;
	mov.b32 	%r221, -1;
	// begin inline asm
	shfl.sync.down.b32 %r182, %r183, %r219, %r220, %r221;
	// end inline asm
	// begin inline asm
	shfl.sync.down.b32 %r187, %r188, %r219, %r220, %r221;
	// end inline asm
	mov.b64 	{%r193, %r198}, %rd504;
	// begin inline asm
	shfl.sync.down.b32 %r192, %r193, %r219, %r220, %r221;
	// end inline asm
	// begin inline asm
	shfl.sync.down.b32 %r197, %r198, %r219, %r220, %r221;
	// end inline asm
	mov.b64 	%rd360, {%r192, %r197};
	// begin inline asm
	shfl.sync.down.b32 %r202, %r203, %r219, %r220, %r221;
	// end inline asm
	// begin inline asm
	shfl.sync.down.b32 %r207, %r208, %r219, %r220, %r221;
	// end inline asm
	mov.b64 	{%r213, %r218}, %rd609;
	// begin inline asm
	shfl.sync.down.b32 %r212, %r213, %r219, %r220, %r221;
	// end inline asm
	// begin inline asm
	shfl.sync.down.b32 %r217, %r218, %r219, %r220, %r221;
	// end inline asm
	mov.b64 	%rd361, {%r212, %r217};
	cvt.u16.u32 	%rs340, %r182;
	cvt.u16.u32 	%rs341, %r202;
	setp.gt.s32 	%p78, %r55, 23;
	mov.u16 	%rs868, %rs865;
	mov.u64 	%rd612, %rd609;
	@%p78 bra 	$L__BB5_296;
	and.b16  	%rs494, %rs340, 255;
	and.b16  	%rs495, %rs764, 255;
	setp.lt.u16 	%p79, %rs495, %rs494;
	mov.u16 	%rs866, %rs764;
	mov.u64 	%rd610, %rd504;
	@%p79 bra 	$L__BB5_293;
	setp.gt.u16 	%p80, %rs495, %rs494;
	mov.u16 	%rs866, %rs340;
	mov.u64 	%rd610, %rd360;
	@%p80 bra 	$L__BB5_293;
	setp.lt.s64 	%p81, %rd504, %rd360;
	selp.b16 	%rs866, %rs764, %rs340, %p81;
	min.s64 	%rd610, %rd504, %rd360;
$L__BB5_293:
	and.b16  	%rs498, %rs341, 255;
	and.b16  	%rs499, %rs865, 255;
	setp.lt.u16 	%p82, %rs499, %rs498;
	mov.u16 	%rs764, %rs866;
	mov.u64 	%rd504, %rd610;
	mov.u16 	%rs868, %rs341;
	mov.u64 	%rd612, %rd361;
	@%p82 bra 	$L__BB5_296;
	setp.gt.u16 	%p83, %rs499, %rs498;
	mov.u16 	%rs764, %rs866;
	mov.u64 	%rd504, %rd610;
	mov.u16 	%rs868, %rs865;
	mov.u64 	%rd612, %rd609;
	@%p83 bra 	$L__BB5_296;
	setp.lt.s64 	%p84, %rd609, %rd361;
	selp.b16 	%rs868, %rs865, %rs341, %p84;
	min.s64 	%rd612, %rd609, %rd361;
	mov.u16 	%rs764, %rs866;
	mov.u64 	%rd504, %rd610;
$L__BB5_296:
	cvt.u32.u16 	%r264, %rs764;
	and.b32  	%r225, %r264, 255;
	cvt.u32.u16 	%r265, %rs868;
	and.b32  	%r245, %r265, 255;
	mov.b32 	%r261, 16;
	mov.b32 	%r262, 31;
	mov.b32 	%r263, -1;
	// begin inline asm
	shfl.sync.down.b32 %r224, %r225, %r261, %r262, %r263;
	// end inline asm
	// begin inline asm
	shfl.sync.down.b32 %r229, %r230, %r261, %r262, %r263;
	// end inline asm
	mov.b64 	{%r235, %r240}, %rd504;
	// begin inline asm
	shfl.sync.down.b32 %r234, %r235, %r261, %r262, %r263;
	// end inline asm
	// begin inline asm
	shfl.sync.down.b32 %r239, %r240, %r261, %r262, %r263;
	// end inline asm
	mov.b64 	%rd367, {%r234, %r239};
	// begin inline asm
	shfl.sync.down.b32 %r244, %r245, %r261, %r262, %r263;
	// end inline asm
	// begin inline asm
	shfl.sync.down.b32 %r249, %r250, %r261, %r262, %r263;
	// end inline asm
	mov.b64 	{%r255, %r260}, %rd612;
	// begin inline asm
	shfl.sync.down.b32 %r254, %r255, %r261, %r262, %r263;
	// end inline asm
	// begin inline asm
	shfl.sync.down.b32 %r259, %r260, %r261, %r262, %r263;
	// end inline asm
	mov.b64 	%rd368, {%r254, %r259};
	cvt.u16.u32 	%rs347, %r224;
	cvt.u16.u32 	%rs348, %r244;
	setp.gt.s32 	%p85, %r55, 15;
	mov.u16 	%rs886, %rs868;
	mov.u64 	%rd630, %rd612;
	@%p85 bra 	$L__BB5_303;
	and.b16  	%rs502, %rs347, 255;
	and.b16  	%rs503, %rs764, 255;
	setp.lt.u16 	%p86, %rs503, %rs502;
	mov.u16 	%rs869, %rs764;
	mov.u64 	%rd613, %rd504;
	@%p86 bra 	$L__BB5_300;
	setp.gt.u16 	%p87, %rs503, %rs502;
	mov.u16 	%rs869, %rs347;
	mov.u64 	%rd613, %rd367;
	@%p87 bra 	$L__BB5_300;
	setp.lt.s64 	%p88, %rd504, %rd367;
	selp.b16 	%rs869, %rs764, %rs347, %p88;
	min.s64 	%rd613, %rd504, %rd367;
$L__BB5_300:
	and.b16  	%rs506, %rs348, 255;
	and.b16  	%rs507, %rs868, 255;
	setp.lt.u16 	%p89, %rs507, %rs506;
	mov.u16 	%rs764, %rs869;
	mov.u64 	%rd504, %rd613;
	mov.u16 	%rs886, %rs348;
	mov.u64 	%rd630, %rd368;
	@%p89 bra 	$L__BB5_303;
	setp.gt.u16 	%p90, %rs507, %rs506;
	mov.u16 	%rs764, %rs869;
	mov.u64 	%rd504, %rd613;
	mov.u16 	%rs886, %rs868;
	mov.u64 	%rd630, %rd612;
	@%p90 bra 	$L__BB5_303;
	setp.lt.s64 	%p91, %rd612, %rd368;
	selp.b16 	%rs886, %rs868, %rs348, %p91;
	min.s64 	%rd630, %rd612, %rd368;
	mov.u16 	%rs764, %rs869;
	mov.u64 	%rd504, %rd613;
$L__BB5_303:
	setp.ne.s32 	%p92, %r55, 0;
	@%p92 bra 	$L__BB5_305;
	and.b32  	%r266, %r18, 992;
	mov.u32 	%r267, _ZN6thrust24THRUST_300001_SM_1000_NS8cuda_cub4core6detail5shmemE;
	add.s32 	%r268, %r267, %r266;
	st.shared.u8 	[%r268+8], %rs764;
	st.shared.u64 	[%r268+16], %rd504;
	st.shared.u8 	[%r268+24], %rs886;
	st.shared.u64 	[%r268+32], %rd630;
$L__BB5_305:
	bar.sync 	0;
	setp.ne.s32 	%p93, %r18, 0;
	@%p93 bra 	$L__BB5_349;
	ld.shared.u8 	%rs354, [_ZN6thrust24THRUST_300001_SM_1000_NS8cuda_cub4core6detail5shmemE+40];
	ld.shared.u64 	%rd374, [_ZN6thrust24THRUST_300001_SM_1000_NS8cuda_cub4core6detail5shmemE+48];
	ld.shared.u8 	%rs355, [_ZN6thrust24THRUST_300001_SM_1000_NS8cuda_cub4core6detail5shmemE+56];
	ld.shared.u64 	%rd375, [_ZN6thrust24THRUST_300001_SM_1000_NS8cuda_cub4core6detail5shmemE+64];
	and.b16  	%rs510, %rs764, 255;
	setp.lt.u16 	%p94, %rs510, %rs354;
	mov.u16 	%rs872, %rs764;
	mov.u64 	%rd616, %rd504;
	@%p94 bra 	$L__BB5_309;
	setp.lt.u16 	%p95, %rs354, %rs510;
	mov.u16 	%rs872, %rs354;
	mov.u64 	%rd616, %rd374;
	@%p95 bra 	$L__BB5_309;
	setp.lt.s64 	%p96, %rd504, %rd374;
	selp.b16 	%rs872, %rs764, %rs354, %p96;
	min.s64 	%rd616, %rd504, %rd374;
$L__BB5_309:
	and.b16  	%rs513, %rs886, 255;
	setp.lt.u16 	%p97, %rs513, %rs355;
	mov.u16 	%rs873, %rs355;
	mov.u64 	%rd617, %rd375;
	@%p97 bra 	$L__BB5_313;
	setp.ge.u16 	%p98, %rs355, %rs513;
	mov.u16 	%rs873, %rs886;
	mov.u64 	%rd617, %rd630;
	@%p98 bra 	$L__BB5_311;
	bra.uni 	$L__BB5_313;
$L__BB5_311:
	setp.ge.s64 	%p99, %rd630, %rd375;
	mov.u16 	%rs873, %rs355;
	mov.u64 	%rd617, %rd375;
	@%p99 bra 	$L__BB5_313;
	mov.u16 	%rs873, %rs886;
	mov.u64 	%rd617, %rd630;
$L__BB5_313:
	ld.shared.u8 	%rs364, [_ZN6thrust24THRUST_300001_SM_1000_NS8cuda_cub4core6detail5shmemE+72];
	ld.shared.u64 	%rd385, [_ZN6thrust24THRUST_300001_SM_1000_NS8cuda_cub4core6detail5shmemE+80];
	ld.shared.u8 	%rs368, [_ZN6thrust24THRUST_300001_SM_1000_NS8cuda_cub4core6detail5shmemE+88];
	ld.shared.u64 	%rd387, [_ZN6thrust24THRUST_300001_SM_1000_NS8cuda_cub4core6detail5shmemE+96];
	and.b16  	%rs516, %rs872, 255;
	setp.lt.u16 	%p100, %rs516, %rs364;
	mov.u16 	%rs874, %rs872;
	mov.u64 	%rd618, %rd616;
	@%p100 bra 	$L__BB5_316;
	setp.lt.u16 	%p101, %rs364, %rs516;
	mov.u16 	%rs874, %rs364;
	mov.u64 	%rd618, %rd385;
	@%p101 bra 	$L__BB5_316;
	setp.lt.s64 	%p102, %rd616, %rd385;
	selp.b16 	%rs874, %rs872, %rs364, %p102;
	min.s64 	%rd618, %rd616, %rd385;
$L__BB5_316:
	and.b16  	%rs519, %rs873, 255;
	setp.lt.u16 	%p103, %rs519, %rs368;
	mov.u16 	%rs875, %rs368;
	mov.u64 	%rd619, %rd387;
	@%p103 bra 	$L__BB5_319;
	setp.lt.u16 	%p104, %rs368, %rs519;
	mov.u16 	%rs875, %rs873;
	mov.u64 	%rd619, %rd617;
	@%p104 bra 	$L__BB5_319;
	setp.lt.s64 	%p105, %rd617, %rd387;
	selp.b64 	%rd619, %rd617, %rd387, %p105;
	selp.b16 	%rs875, %rs873, %rs368, %p105;
$L__BB5_319:
	ld.shared.u8 	%rs374, [_ZN6thrust24THRUST_300001_SM_1000_NS8cuda_cub4core6detail5shmemE+104];
	ld.shared.u64 	%rd395, [_ZN6thrust24THRUST_300001_SM_1000_NS8cuda_cub4core6detail5shmemE+112];
	ld.shared.u8 	%rs378, [_ZN6thrust24THRUST_300001_SM_1000_NS8cuda_cub4core6detail5shmemE+120];
	ld.shared.u64 	%rd397, [_ZN6thrust24THRUST_300001_SM_1000_NS8cuda_cub4core6detail5shmemE+128];
	and.b16  	%rs522, %rs874, 255;
	setp.lt.u16 	%p106, %rs522, %rs374;
	mov.u16 	%rs876, %rs874;
	mov.u64 	%rd620, %rd618;
	@%p106 bra 	$L__BB5_322;
	setp.lt.u16 	%p107, %rs374, %rs522;
	mov.u16 	%rs876, %rs374;
	mov.u64 	%rd620, %rd395;
	@%p107 bra 	$L__BB5_322;
	setp.lt.s64 	%p108, %rd618, %rd395;
	selp.b16 	%rs876, %rs874, %rs374, %p108;
	min.s64 	%rd620, %rd618, %rd395;
$L__BB5_322:
	and.b16  	%rs525, %rs875, 255;
	setp.lt.u16 	%p109, %rs525, %rs378;
	mov.u16 	%rs877, %rs378;
	mov.u64 	%rd621, %rd397;
	@%p109 bra 	$L__BB5_325;
	setp.lt.u16 	%p110, %rs378, %rs525;
	mov.u16 	%rs877, %rs875;
	mov.u64 	%rd621, %rd619;
	@%p110 bra 	$L__BB5_325;
	setp.lt.s64 	%p111, %rd619, %rd397;
	selp.b64 	%rd621, %rd619, %rd397, %p111;
	selp.b16 	%rs877, %rs875, %rs378, %p111;
$L__BB5_325:
	ld.shared.u8 	%rs384, [_ZN6thrust24THRUST_300001_SM_1000_NS8cuda_cub4core6detail5shmemE+136];
	ld.shared.u64 	%rd405, [_ZN6thrust24THRUST_300001_SM_1000_NS8cuda_cub4core6detail5shmemE+144];
	ld.shared.u8 	%rs388, [_ZN6thrust24THRUST_300001_SM_1000_NS8cuda_cub4core6detail5shmemE+152];
	ld.shared.u64 	%rd407, [_ZN6thrust24THRUST_300001_SM_1000_NS8cuda_cub4core6detail5shmemE+160];
	and.b16  	%rs528, %rs876, 255;
	setp.lt.u16 	%p112, %rs528, %rs384;
	mov.u16 	%rs878, %rs876;
	mov.u64 	%rd622, %rd620;
	@%p112 bra 	$L__BB5_328;
	setp.lt.u16 	%p113, %rs384, %rs528;
	mov.u16 	%rs878, %rs384;
	mov.u64 	%rd622, %rd405;
	@%p113 bra 	$L__BB5_328;
	setp.lt.s64 	%p114, %rd620, %rd405;
	selp.b16 	%rs878, %rs876, %rs384, %p114;
	min.s64 	%rd622, %rd620, %rd405;
$L__BB5_328:
	and.b16  	%rs531, %rs877, 255;
	setp.lt.u16 	%p115, %rs531, %rs388;
	mov.u16 	%rs879, %rs388;
	mov.u64 	%rd623, %rd407;
	@%p115 bra 	$L__BB5_331;
	setp.lt.u16 	%p116, %rs388, %rs531;
	mov.u16 	%rs879, %rs877;
	mov.u64 	%rd623, %rd621;
	@%p116 bra 	$L__BB5_331;
	setp.lt.s64 	%p117, %rd621, %rd407;
	selp.b64 	%rd623, %rd621, %rd407, %p117;
	selp.b16 	%rs879, %rs877, %rs388, %p117;
$L__BB5_331:
	ld.shared.u8 	%rs394, [_ZN6thrust24THRUST_300001_SM_1000_NS8cuda_cub4core6detail5shmemE+168];
	ld.shared.u64 	%rd415, [_ZN6thrust24THRUST_300001_SM_1000_NS8cuda_cub4core6detail5shmemE+176];
	ld.shared.u8 	%rs398, [_ZN6thrust24THRUST_300001_SM_1000_NS8cuda_cub4core6detail5shmemE+184];
	ld.shared.u64 	%rd417, [_ZN6thrust24THRUST_300001_SM_1000_NS8cuda_cub4core6detail5shmemE+192];
	and.b16  	%rs534, %rs878, 255;
	setp.lt.u16 	%p118, %rs534, %rs394;
	mov.u16 	%rs880, %rs878;
	mov.u64 	%rd624, %rd622;
	@%p118 bra 	$L__BB5_334;
	setp.lt.u16 	%p119, %rs394, %rs534;
	mov.u16 	%rs880, %rs394;
	mov.u64 	%rd624, %rd415;
	@%p119 bra 	$L__BB5_334;
	setp.lt.s64 	%p120, %rd622, %rd415;
	selp.b16 	%rs880, %rs878, %rs394, %p120;
	min.s64 	%rd624, %rd622, %rd415;
$L__BB5_334:
	and.b16  	%rs537, %rs879, 255;
	setp.lt.u16 	%p121, %rs537, %rs398;
	mov.u16 	%rs881, %rs398;
	mov.u64 	%rd625, %rd417;
	@%p121 bra 	$L__BB5_337;
	setp.lt.u16 	%p122, %rs398, %rs537;
	mov.u16 	%rs881, %rs879;
	mov.u64 	%rd625, %rd623;
	@%p122 bra 	$L__BB5_337;
	setp.lt.s64 	%p123, %rd623, %rd417;
	selp.b64 	%rd625, %rd623, %rd417, %p123;
	selp.b16 	%rs881, %rs879, %rs398, %p123;
$L__BB5_337:
	ld.shared.u8 	%rs404, [_ZN6thrust24THRUST_300001_SM_1000_NS8cuda_cub4core6detail5shmemE+200];
	ld.shared.u64 	%rd425, [_ZN6thrust24THRUST_300001_SM_1000_NS8cuda_cub4core6detail5shmemE+208];
	ld.shared.u8 	%rs408, [_ZN6thrust24THRUST_300001_SM_1000_NS8cuda_cub4core6detail5shmemE+216];
	ld.shared.u64 	%rd427, [_ZN6thrust24THRUST_300001_SM_1000_NS8cuda_cub4core6detail5shmemE+224];
	and.b16  	%rs540, %rs880, 255;
	setp.lt.u16 	%p124, %rs540, %rs404;
	mov.u16 	%rs882, %rs880;
	mov.u64 	%rd626, %rd624;
	@%p124 bra 	$L__BB5_340;
	setp.lt.u16 	%p125, %rs404, %rs540;
	mov.u16 	%rs882, %rs404;
	mov.u64 	%rd626, %rd425;
	@%p125 bra 	$L__BB5_340;
	setp.lt.s64 	%p126, %rd624, %rd425;
	selp.b16 	%rs882, %rs880, %rs404, %p126;
	min.s64 	%rd626, %rd624, %rd425;
$L__BB5_340:
	and.b16  	%rs543, %rs881, 255;
	setp.lt.u16 	%p127, %rs543, %rs408;
	mov.u16 	%rs883, %rs408;
	mov.u64 	%rd627, %rd427;
	@%p127 bra 	$L__BB5_343;
	setp.lt.u16 	%p128, %rs408, %rs543;
	mov.u16 	%rs883, %rs881;
	mov.u64 	%rd627, %rd625;
	@%p128 bra 	$L__BB5_343;
	setp.lt.s64 	%p129, %rd625, %rd427;
	selp.b64 	%rd627, %rd625, %rd427, %p129;
	selp.b16 	%rs883, %rs881, %rs408, %p129;
$L__BB5_343:
	ld.shared.u8 	%rs414, [_ZN6thrust24THRUST_300001_SM_1000_NS8cuda_cub4core6detail5shmemE+232];
	ld.shared.u64 	%rd435, [_ZN6thrust24THRUST_300001_SM_1000_NS8cuda_cub4core6detail5shmemE+240];
	ld.shared.u8 	%rs418, [_ZN6thrust24THRUST_300001_SM_1000_NS8cuda_cub4core6detail5shmemE+248];
	ld.shared.u64 	%rd437, [_ZN6thrust24THRUST_300001_SM_1000_NS8cuda_cub4core6detail5shmemE+256];
	and.b16  	%rs546, %rs882, 255;
	setp.lt.u16 	%p130, %rs546, %rs414;
	mov.u16 	%rs764, %rs882;
	mov.u64 	%rd504, %rd626;
	@%p130 bra 	$L__BB5_346;
	setp.lt.u16 	%p131, %rs414, %rs546;
	mov.u16 	%rs764, %rs414;
	mov.u64 	%rd504, %rd435;
	@%p131 bra 	$L__BB5_346;
	setp.lt.s64 	%p132, %rd626, %rd435;
	selp.b16 	%rs764, %rs882, %rs414, %p132;
	min.s64 	%rd504, %rd626, %rd435;
$L__BB5_346:
	and.b16  	%rs549, %rs883, 255;
	setp.lt.u16 	%p133, %rs549, %rs418;
	mov.u16 	%rs886, %rs418;
	mov.u64 	%rd630, %rd437;
	@%p133 bra 	$L__BB5_349;
	setp.lt.u16 	%p134, %rs418, %rs549;
	mov.u16 	%rs886, %rs883;
	mov.u64 	%rd630, %rd627;
	@%p134 bra 	$L__BB5_349;
	setp.lt.s64 	%p135, %rd627, %rd437;
	selp.b64 	%rd630, %rd627, %rd437, %p135;
	selp.b16 	%rs886, %rs883, %rs418, %p135;
$L__BB5_349:
	mov.u32 	%r714, %tid.x;
	setp.ne.s32 	%p339, %r714, 0;
	@%p339 bra 	$L__BB5_351;
	cvta.to.global.u64 	%rd475, %rd449;
	st.global.u8 	[%rd475], %rs764;
	st.global.u64 	[%rd475+8], %rd504;
	st.global.u8 	[%rd475+16], %rs886;
	st.global.u64 	[%rd475+24], %rd630;
$L__BB5_351:
	ret;

}
	// .globl	_ZN6thrust24THRUST_300001_SM_1000_NS8cuda_cub4core6detail13_kernel_agentINS1_8__reduce11ReduceAgentINS0_18transform_iteratorINS1_9__extrema12arg_minmax_fIhlN4cuda3std3__44lessIhEEE15duplicate_tupleENS0_12zip_iteratorINSC_5tupleIJNS0_10device_ptrIhEENS0_17counting_iteratorIlNS0_11use_defaultESM_SM_EEEEEEENSI_IJNSI_IJhlEEESQ_EEESR_EEPSR_SR_lSF_EEJSS_ST_lN3cub18CUB_300001_SM_100013GridEvenShareIlEENSW_9GridQueueIyEESF_EEEvDpT0_
.visible .entry _ZN6thrust24THRUST_300001_SM_1000_NS8cuda_cub4core6detail13_kernel_agentINS1_8__reduce11ReduceAgentINS0_18transform_iteratorINS1_9__extrema12arg_minmax_fIhlN4cuda3std3__44lessIhEEE15duplicate_tupleENS0_12zip_iteratorINSC_5tupleIJNS0_10device_ptrIhEENS0_17counting_iteratorIlNS0_11use_defaultESM_SM_EEEEEEENSI_IJNSI_IJhlEEESQ_EEESR_EEPSR_SR_lSF_EEJSS_ST_lN3cub18CUB_300001_SM_100013GridEvenShareIlEENSW_9GridQueueIyEESF_EEEvDpT0_(
	.param .align 8 .b8 _ZN6thrust24THRUST_300001_SM_1000_NS8cuda_cub4core6detail13_kernel_agentINS1_8__reduce11ReduceAgentINS0_18transform_iteratorINS1_9__extrema12arg_minmax_fIhlN4cuda3std3__44lessIhEEE15duplicate_tupleENS0_12zip_iteratorINSC_5tupleIJNS0_10device_ptrIhEENS0_17counting_iteratorIlNS0_11use_defaultESM_SM_EEEEEEENSI_IJNSI_IJhlEEESQ_EEESR_EEPSR_SR_lSF_EEJSS_ST_lN3cub18CUB_300001_SM_100013GridEvenShareIlEENSW_9GridQueueIyEESF_EEEvDpT0__param_0[24],
	.param .u64 .ptr .align 1 _ZN6thrust24THRUST_300001_SM_1000_NS8cuda_cub4core6detail13_kernel_agentINS1_8__reduce11ReduceAgentINS0_18transform_iteratorINS1_9__extrema12arg_minmax_fIhlN4cuda3std3__44lessIhEEE15duplicate_tupleENS0_12zip_iteratorINSC_5tupleIJNS0_10device_ptrIhEENS0_17counting_iteratorIlNS0_11use_defaultESM_SM_EEEEEEENSI_IJNSI_IJhlEEESQ_EEESR_EEPSR_SR_lSF_EEJSS_ST_lN3cub18CUB_300001_SM_100013GridEvenShareIlEENSW_9GridQueueIyEESF_EEEvDpT0__param_1,
	.param .u64 _ZN6thrust24THRUST_300001_SM_1000_NS8cuda_cub4core6detail13_kernel_agentINS1_8__reduce11ReduceAgentINS0_18transform_iteratorINS1_9__extrema12arg_minmax_fIhlN4cuda3std3__44lessIhEEE15duplicate_tupleENS0_12zip_iteratorINSC_5tupleIJNS0_10device_ptrIhEENS0_17counting_iteratorIlNS0_11use_defaultESM_SM_EEEEEEENSI_IJNSI_IJhlEEESQ_EEESR_EEPSR_SR_lSF_EEJSS_ST_lN3cub18CUB_300001_SM_100013GridEvenShareIlEENSW_9GridQueueIyEESF_EEEvDpT0__param_2,
	.param .align 8 .b8 _ZN6thrust24THRUST_300001_SM_1000_NS8cuda_cub4core6detail13_kernel_agentINS1_8__reduce11ReduceAgentINS0_18transform_iteratorINS1_9__extrema12arg_minmax_fIhlN4cuda3std3__44lessIhEEE15duplicate_tupleENS0_12zip_iteratorINSC_5tupleIJNS0_10device_ptrIhEENS0_17counting_iteratorIlNS0_11use_defaultESM_SM_EEEEEEENSI_IJNSI_IJhlEEESQ_EEESR_EEPSR_SR_lSF_EEJSS_ST_lN3cub18CUB_300001_SM_100013GridEvenShareIlEENSW_9GridQueueIyEESF_EEEvDpT0__param_3[72],
	.param .align 8 .b8 _ZN6thrust24THRUST_300001_SM_1000_NS8cuda_cub4core6detail13_kernel_agentINS1_8__reduce11ReduceAgentINS0_18transform_iteratorINS1_9__extrema12arg_minmax_fIhlN4cuda3std3__44lessIhEEE15duplicate_tupleENS0_12zip_iteratorINSC_5tupleIJNS0_10device_ptrIhEENS0_17counting_iteratorIlNS0_11use_defaultESM_SM_EEEEEEENSI_IJNSI_IJhlEEESQ_EEESR_EEPSR_SR_lSF_EEJSS_ST_lN3cub18CUB_300001_SM_100013GridEvenShareIlEENSW_9GridQueueIyEESF_EEEvDpT0__param_4[8],
	.param .align 1 .b8 _ZN6thrust24THRUST_300001_SM_1000_NS8cuda_cub4core6detail13_kernel_agentINS1_8__reduce11ReduceAgentINS0_18transform_iteratorINS1_9__extrema12arg_minmax_fIhlN4cuda3std3__44lessIhEEE15duplicate_tupleENS0_12zip_iteratorINSC_5tupleIJNS0_10device_ptrIhEENS0_17counting_iteratorIlNS0_11use_defaultESM_SM_EEEEEEENSI_IJNSI_IJhlEEESQ_EEESR_EEPSR_SR_lSF_EEJSS_ST_lN3cub18CUB_300001_SM_100013GridEvenShareIlEENSW_9GridQueueIyEESF_EEEvDpT0__param_5[1]
)
.maxntid 256
{
	.reg .pred 	%p<342>;
	.reg .b16 	%rs<880>;
	.reg .b32 	%r<722>;
	.reg .b64 	%rd<650>;

	ld.param.u64 	%rd3, [_ZN6thrust24THRUST_300001_SM_1000_NS8cuda_cub4core6detail13_kernel_agentINS1_8__reduce11ReduceAgentINS0_18transform_iteratorINS1_9__extrema12arg_minmax_fIhlN4cuda3std3__44lessIhEEE15duplicate_tupleENS0_12zip_iteratorINSC_5tupleIJNS0_10device_ptrIhEENS0_17counting_iteratorIlNS0_11use_defaultESM_SM_EEEEEEENSI_IJNSI_IJhlEEESQ_EEESR_EEPSR_SR_lSF_EEJSS_ST_lN3cub18CUB_300001_SM_100013GridEvenShareIlEENSW_9GridQueueIyEESF_EEEvDpT0__param_0+8];
	ld.param.u64 	%rd451, [_ZN6thrust24THRUST_300001_SM_1000_NS8cuda_cub4core6detail13_kernel_agentINS1_8__reduce11ReduceAgentINS0_18transform_iteratorINS1_9__extrema12arg_minmax_fIhlN4cuda3std3__44lessIhEEE15duplicate_tupleENS0_12zip_iteratorINSC_5tupleIJNS0_10device_ptrIhEENS0_17counting_iteratorIlNS0_11use_defaultESM_SM_EEEEEEENSI_IJNSI_IJhlEEESQ_EEESR_EEPSR_SR_lSF_EEJSS_ST_lN3cub18CUB_300001_SM_100013GridEvenShareIlEENSW_9GridQueueIyEESF_EEEvDpT0__param_0];
	ld.param.u64 	%rd452, [_ZN6thrust24THRUST_300001_SM_1000_NS8cuda_cub4core6detail13_kernel_agentINS1_8__reduce11ReduceAgentINS0_18transform_iteratorINS1_9__extrema12arg_minmax_fIhlN4cuda3std3__44lessIhEEE15duplicate_tupleENS0_12zip_iteratorINSC_5tupleIJNS0_10device_ptrIhEENS0_17counting_iteratorIlNS0_11use_defaultESM_SM_EEEEEEENSI_IJNSI_IJhlEEESQ_EEESR_EEPSR_SR_lSF_EEJSS_ST_lN3cub18CUB_300001_SM_100013GridEvenShareIlEENSW_9GridQueueIyEESF_EEEvDpT0__param_4];
	ld.param.u64 	%rd449, [_ZN6thrust24THRUST_300001_SM_1000_NS8cuda_cub4core6detail13_kernel_agentINS1_8__reduce11ReduceAgentINS0_18transform_iteratorINS1_9__extrema12arg_minmax_fIhlN4cuda3std3__44lessIhEEE15duplicate_tupleENS0_12zip_iteratorINSC_5tupleIJNS0_10device_ptrIhEENS0_17counting_iteratorIlNS0_11use_defaultESM_SM_EEEEEEENSI_IJNSI_IJhlEEESQ_EEESR_EEPSR_SR_lSF_EEJSS_ST_lN3cub18CUB_300001_SM_100013GridEvenShareIlEENSW_9GridQueueIyEESF_EEEvDpT0__param_1];
	ld.param.u64 	%rd450, [_ZN6thrust24THRUST_300001_SM_1000_NS8cuda_cub4core6detail13_kernel_agentINS1_8__reduce11ReduceAgentINS0_18transform_iteratorINS1_9__extrema12arg_minmax_fIhlN4cuda3std3__44lessIhEEE15duplicate_tupleENS0_12zip_iteratorINSC_5tupleIJNS0_10device_ptrIhEENS0_17counting_iteratorIlNS0_11use_defaultESM_SM_EEEEEEENSI_IJNSI_IJhlEEESQ_EEESR_EEPSR_SR_lSF_EEJSS_ST_lN3cub18CUB_300001_SM_100013GridEvenShareIlEENSW_9GridQueueIyEESF_EEEvDpT0__param_2];
	cvta.to.global.u64 	%rd1, %rd452;
	cvta.to.global.u64 	%rd2, %rd451;
	mov.u32 	%r1, %ctaid.x;
	shl.b32 	%r33, %r1, 9;
	cvt.u64.u32 	%rd4, %r33;
	mov.u32 	%r34, %nctaid.x;
	shl.b32 	%r35, %r34, 9;
	cvt.u64.u32 	%rd5, %r35;
	add.s64 	%rd453, %rd4, 512;
	setp.le.s64 	%p1, %rd453, %rd450;
	@%p1 bra 	$L__BB6_216;
	cvt.u32.u64 	%r264, %rd4;
	cvt.u32.u64 	%r2, %rd450;
	sub.s32 	%r3, %r2, %r264;
	mov.u32 	%r4, %tid.x;
	setp.ge.s32 	%p138, %r4, %r3;
	mov.b16 	%rs748, 0;
	mov.b64 	%rd514, 0;
	mov.u32 	%r716, %r4;
	@%p138 bra 	$L__BB6_3;
	cvt.u64.u32 	%rd477, %r4;
	add.s64 	%rd478, %rd4, %rd477;
	add.s64 	%rd479, %rd2, %rd478;
	add.s64 	%rd514, %rd3, %rd478;
	ld.global.u8 	%rs748, [%rd479];
	add.s32 	%r716, %r4, 256;
$L__BB6_3:
	setp.ge.s32 	%p139, %r716, %r3;
	mov.u64 	%rd513, %rd514;
	mov.u16 	%rs747, %rs748;
	@%p139 bra 	$L__BB6_40;
	not.b32 	%r266, %r716;
	add.s32 	%r267, %r266, %r2;
	sub.s32 	%r7, %r267, %r264;
	and.b32  	%r268, %r7, 768;
	setp.eq.s32 	%p140, %r268, 768;
	mov.u16 	%rs747, %rs748;
	mov.u64 	%rd513, %rd514;
	@%p140 bra 	$L__BB6_13;
	cvt.u64.u32 	%rd481, %r716;
	add.s64 	%rd482, %rd481, %rd4;
	add.s64 	%rd496, %rd482, %rd3;
	add.s64 	%rd495, %rd2, %rd482;
	shr.u32 	%r269, %r7, 8;
	add.s32 	%r270, %r269, 1;
	and.b32  	%r271, %r270, 3;
	neg.s32 	%r714, %r271;
	mov.u16 	%rs747, %rs748;
	mov.u64 	%rd513, %rd514;
$L__BB6_6:
	.pragma "nounroll";
	mov.u64 	%rd13, %rd514;
	mov.u16 	%rs4, %rs748;
	mov.u64 	%rd12, %rd513;
	mov.u16 	%rs3, %rs747;
	ld.global.u8 	%rs5, [%rd495];
	and.b16  	%rs546, %rs3, 255;
	setp.lt.u16 	%p141, %rs546, %rs5;
	@%p141 bra 	$L__BB6_9;
	setp.lt.u16 	%p142, %rs5, %rs546;
	mov.u64 	%rd513, %rd496;
	mov.u16 	%rs747, %rs5;
	@%p142 bra 	$L__BB6_9;
	setp.lt.s64 	%p143, %rd12, %rd496;
	min.s64 	%rd513, %rd12, %rd496;
	selp.b16 	%rs747, %rs3, %rs5, %p143;
$L__BB6_9:
	and.b16  	%rs548, %rs4, 255;
	setp.lt.u16 	%p144, %rs548, %rs5;
	mov.u16 	%rs748, %rs5;
	mov.u64 	%rd514, %rd496;
	@%p144 bra 	$L__BB6_12;
	setp.lt.u16 	%p145, %rs5, %rs548;
	mov.u16 	%rs748, %rs4;
	mov.u64 	%rd514, %rd13;
	@%p145 bra 	$L__BB6_12;
	setp.lt.s64 	%p146, %rd13, %rd496;
	selp.b16 	%rs748, %rs4, %rs5, %p146;
	min.s64 	%rd514, %rd13, %rd496;
$L__BB6_12:
	add.s32 	%r716, %r716, 256;
	add.s64 	%rd496, %rd496, 256;
	add.s64 	%rd495, %rd495, 256;
	add.s32 	%r714, %r714, 1;
	setp.ne.s32 	%p147, %r714, 0;
	@%p147 bra 	$L__BB6_6;
$L__BB6_13:
	setp.lt.u32 	%p148, %r7, 768;
	@%p148 bra 	$L__BB6_40;
	add.s32 	%r717, %r716, 512;
$L__BB6_15:
	mov.u32 	%r15, %r717;
	add.s32 	%r272, %r15, -512;
	cvt.s64.s32 	%rd483, %r272;
	add.s64 	%rd484, %rd483, %rd4;
	add.s64 	%rd26, %rd2, %rd484;
	add.s64 	%rd27, %rd484, %rd3;
	ld.global.u8 	%rs16, [%rd26];
	and.b16  	%rs550, %rs747, 255;
	setp.lt.u16 	%p149, %rs550, %rs16;
	mov.u64 	%rd507, %rd513;
	mov.u16 	%rs741, %rs747;
	@%p149 bra 	$L__BB6_18;
	setp.lt.u16 	%p150, %rs16, %rs550;
	mov.u64 	%rd507, %rd27;
	mov.u16 	%rs741, %rs16;
	@%p150 bra 	$L__BB6_18;
	setp.lt.s64 	%p151, %rd513, %rd27;
	min.s64 	%rd507, %rd513, %rd27;
	selp.b16 	%rs741, %rs747, %rs16, %p151;
$L__BB6_18:
	and.b16  	%rs552, %rs748, 255;
	setp.lt.u16 	%p152, %rs552, %rs16;
	mov.u16 	%rs742, %rs16;
	mov.u64 	%rd508, %rd27;
	@%p152 bra 	$L__BB6_21;
	setp.lt.u16 	%p153, %rs16, %rs552;
	mov.u16 	%rs742, %rs748;
	mov.u64 	%rd508, %rd514;
	@%p153 bra 	$L__BB6_21;
	setp.lt.s64 	%p154, %rd514, %rd27;
	selp.b16 	%rs742, %rs748, %rs16, %p154;
	min.s64 	%rd508, %rd514, %rd27;
$L__BB6_21:
	add.s32 	%r273, %r15, -256;
	cvt.s64.s32 	%rd485, %r273;
	add.s64 	%rd486, %rd485, %rd4;
	add.s64 	%rd32, %rd486, %rd3;
	ld.global.u8 	%rs21, [%rd26+256];
	and.b16  	%rs554, %rs741, 255;
	setp.lt.u16 	%p155, %rs554, %rs21;
	mov.u64 	%rd509, %rd507;
	mov.u16 	%rs743, %rs741;
	@%p155 bra 	$L__BB6_24;
	setp.lt.u16 	%p156, %rs21, %rs554;
	mov.u64 	%rd509, %rd32;
	mov.u16 	%rs743, %rs21;
	@%p156 bra 	$L__BB6_24;
	setp.lt.s64 	%p157, %rd507, %rd32;
	min.s64 	%rd509, %rd507, %rd32;
	selp.b16 	%rs743, %rs741, %rs21, %p157;
$L__BB6_24:
	and.b16  	%rs556, %rs742, 255;
	setp.lt.u16 	%p158, %rs556, %rs21;
	mov.u16 	%rs744, %rs21;
	mov.u64 	%rd510, %rd32;
	@%p158 bra 	$L__BB6_27;
	setp.lt.u16 	%p159, %rs21, %rs556;
	mov.u16 	%rs744, %rs742;
	mov.u64 	%rd510, %rd508;
	@%p159 bra 	$L__BB6_27;
	setp.lt.s64 	%p160, %rd508, %rd32;
	selp.b16 	%rs744, %rs742, %rs21, %p160;
	min.s64 	%rd510, %rd508, %rd32;
$L__BB6_27:
	cvt.s64.s32 	%rd487, %r15;
	add.s64 	%rd488, %rd487, %rd4;
	add.s64 	%rd37, %rd488, %rd3;
	ld.global.u8 	%rs26, [%rd26+512];
	and.b16  	%rs558, %rs743, 255;
	setp.lt.u16 	%p161, %rs558, %rs26;
	mov.u64 	%rd511, %rd509;
	mov.u16 	%rs745, %rs743;
	@%p161 bra 	$L__BB6_30;
	setp.lt.u16 	%p162, %rs26, %rs558;
	mov.u64 	%rd511, %rd37;
	mov.u16 	%rs745, %rs26;
	@%p162 bra 	$L__BB6_30;
	setp.lt.s64 	%p163, %rd509, %rd37;
	min.s64 	%rd511, %rd509, %rd37;
	selp.b16 	%rs745, %rs743, %rs26, %p163;
$L__BB6_30:
	and.b16  	%rs560, %rs744, 255;
	setp.lt.u16 	%p164, %rs560, %rs26;
	mov.u16 	%rs746, %rs26;
	mov.u64 	%rd512, %rd37;
	@%p164 bra 	$L__BB6_33;
	setp.lt.u16 	%p165, %rs26, %rs560;
	mov.u16 	%rs746, %rs744;
	mov.u64 	%rd512, %rd510;
	@%p165 bra 	$L__BB6_33;
	setp.lt.s64 	%p166, %rd510, %rd37;
	selp.b16 	%rs746, %rs744, %rs26, %p166;
	min.s64 	%rd512, %rd510, %rd37;
$L__BB6_33:
	add.s32 	%r274, %r15, 256;
	cvt.s64.s32 	%rd489, %r274;
	add.s64 	%rd490, %rd489, %rd4;
	add.s64 	%rd42, %rd490, %rd3;
	ld.global.u8 	%rs31, [%rd26+768];
	and.b16  	%rs562, %rs745, 255;
	setp.lt.u16 	%p167, %rs562, %rs31;
	mov.u64 	%rd513, %rd511;
	mov.u16 	%rs747, %rs745;
	@%p167 bra 	$L__BB6_36;
	setp.lt.u16 	%p168, %rs31, %rs562;
	mov.u64 	%rd513, %rd42;
	mov.u16 	%rs747, %rs31;
	@%p168 bra 	$L__BB6_36;
	setp.lt.s64 	%p169, %rd511, %rd42;
	min.s64 	%rd513, %rd511, %rd42;
	selp.b16 	%rs747, %rs745, %rs31, %p169;
$L__BB6_36:
	and.b16  	%rs564, %rs746, 255;
	setp.lt.u16 	%p170, %rs564, %rs31;
	mov.u16 	%rs748, %rs31;
	mov.u64 	%rd514, %rd42;
	@%p170 bra 	$L__BB6_39;
	setp.lt.u16 	%p171, %rs31, %rs564;
	mov.u16 	%rs748, %rs746;
	mov.u64 	%rd514, %rd512;
	@%p171 bra 	$L__BB6_39;
	setp.lt.s64 	%p172, %rd512, %rd42;
	selp.b16 	%rs748, %rs746, %rs31, %p172;
	min.s64 	%rd514, %rd512, %rd42;
$L__BB6_39:
	add.s32 	%r717, %r15, 1024;
	add.s32 	%r275, %r15, 512;
	setp.lt.s32 	%p173, %r275, %r3;
	@%p173 bra 	$L__BB6_15;
$L__BB6_40:
	setp.lt.s32 	%p174, %r3, 256;
	@%p174 bra 	$L__BB6_122;
	// begin inline asm
	mov.u32 %r498, %laneid;
	// end inline asm
	cvt.u32.u16 	%r539, %rs747;
	and.b32  	%r500, %r539, 255;
	cvt.u32.u16 	%r540, %rs748;
	and.b32  	%r520, %r540, 255;
	mov.b32 	%r536, 1;
	mov.b32 	%r537, 31;
	mov.b32 	%r538, -1;
	// begin inline asm
	shfl.sync.down.b32 %r499, %r500, %r536, %r537, %r538;
	// end inline asm
	// begin inline asm
	shfl.sync.down.b32 %r504, %r505, %r536, %r537, %r538;
	// end inline asm
	mov.b64 	{%r510, %r515}, %rd513;
	// begin inline asm
	shfl.sync.down.b32 %r509, %r510, %r536, %r537, %r538;
	// end inline asm
	// begin inline asm
	shfl.sync.down.b32 %r514, %r515, %r536, %r537, %r538;
	// end inline asm
	mov.b64 	%rd49, {%r509, %r514};
	// begin inline asm
	shfl.sync.down.b32 %r519, %r520, %r536, %r537, %r538;
	// end inline asm
	// begin inline asm
	shfl.sync.down.b32 %r524, %r525, %r536, %r537, %r538;
	// end inline asm
	mov.b64 	{%r530, %r535}, %rd514;
	// begin inline asm
	shfl.sync.down.b32 %r529, %r530, %r536, %r537, %r538;
	// end inline asm
	// begin inline asm
	shfl.sync.down.b32 %r534, %r535, %r536, %r537, %r538;
	// end inline asm
	mov.b64 	%rd50, {%r529, %r534};
	cvt.u16.u32 	%rs38, %r499;
	cvt.u16.u32 	%rs39, %r519;
	setp.gt.s32 	%p262, %r498, 30;
	mov.u64 	%rd518, %rd514;
	mov.u16 	%rs752, %rs748;
	mov.u64 	%rd522, %rd513;
	mov.u16 	%rs756, %rs747;
	@%p262 bra 	$L__BB6_48;
	and.b16  	%rs648, %rs38, 255;
	and.b16  	%rs649, %rs747, 255;
	setp.lt.u16 	%p263, %rs649, %rs648;
	mov.u64 	%rd522, %rd513;
	mov.u16 	%rs756, %rs747;
	@%p263 bra 	$L__BB6_45;
	setp.gt.u16 	%p264, %rs649, %rs648;
	mov.u64 	%rd522, %rd49;
	mov.u16 	%rs756, %rs38;
	@%p264 bra 	$L__BB6_45;
	setp.lt.s64 	%p265, %rd513, %rd49;
	min.s64 	%rd522, %rd513, %rd49;
	selp.b16 	%rs756, %rs747, %rs38, %p265;
$L__BB6_45:
	and.b16  	%rs652, %rs39, 255;
	and.b16  	%rs653, %rs748, 255;
	setp.lt.u16 	%p266, %rs653, %rs652;
	mov.u64 	%rd518, %rd50;
	mov.u16 	%rs752, %rs39;
	@%p266 bra 	$L__BB6_48;
	setp.gt.u16 	%p267, %rs653, %rs652;
	mov.u64 	%rd518, %rd514;
	mov.u16 	%rs752, %rs748;
	@%p267 bra 	$L__BB6_48;
	setp.lt.s64 	%p268, %rd514, %rd50;
	selp.b16 	%rs752, %rs748, %rs39, %p268;
	min.s64 	%rd518, %rd514, %rd50;
$L__BB6_48:
	cvt.u32.u16 	%r581, %rs756;
	and.b32  	%r542, %r581, 255;
	cvt.u32.u16 	%r582, %rs752;
	and.b32  	%r562, %r582, 255;
	mov.b32 	%r578, 2;
	mov.b32 	%r579, 31;
	mov.b32 	%r580, -1;
	// begin inline asm
	shfl.sync.down.b32 %r541, %r542, %r578, %r579, %r580;
	// end inline asm
	// begin inline asm
	shfl.sync.down.b32 %r546, %r547, %r578, %r579, %r580;
	// end inline asm
	mov.b64 	{%r552, %r557}, %rd522;
	// begin inline asm
	shfl.sync.down.b32 %r551, %r552, %r578, %r579, %r580;
	// end inline asm
	// begin inline asm
	shfl.sync.down.b32 %r556, %r557, %r578, %r579, %r580;
	// end inline asm
	mov.b64 	%rd56, {%r551, %r556};
	// begin inline asm
	shfl.sync.down.b32 %r561, %r562, %r578, %r579, %r580;
	// end inline asm
	// begin inline asm
	shfl.sync.down.b32 %r566, %r567, %r578, %r579, %r580;
	// end inline asm
	mov.b64 	{%r572, %r577}, %rd518;
	// begin inline asm
	shfl.sync.down.b32 %r571, %r572, %r578, %r579, %r580;
	// end inline asm
	// begin inline asm
	shfl.sync.down.b32 %r576, %r577, %r578, %r579, %r580;
	// end inline asm
	mov.b64 	%rd57, {%r571, %r576};
	cvt.u16.u32 	%rs45, %r541;
	cvt.u16.u32 	%rs46, %r561;
	setp.gt.s32 	%p269, %r498, 29;
	mov.u64 	%rd521, %rd518;
	mov.u16 	%rs755, %rs752;
	@%p269 bra 	$L__BB6_55;
	and.b16  	%rs656, %rs45, 255;
	and.b16  	%rs657, %rs756, 255;
	setp.lt.u16 	%p270, %rs657, %rs656;
	mov.u64 	%rd520, %rd522;
	mov.u16 	%rs754, %rs756;
	@%p270 bra 	$L__BB6_52;
	setp.gt.u16 	%p271, %rs657, %rs656;
	mov.u64 	%rd520, %rd56;
	mov.u16 	%rs754, %rs45;
	@%p271 bra 	$L__BB6_52;
	setp.lt.s64 	%p272, %rd522, %rd56;
	min.s64 	%rd520, %rd522, %rd56;
	selp.b16 	%rs754, %rs756, %rs45, %p272;
$L__BB6_52:
	and.b16  	%rs660, %rs46, 255;
	and.b16  	%rs661, %rs752, 255;
	setp.lt.u16 	%p273, %rs661, %rs660;
	mov.u64 	%rd521, %rd57;
	mov.u16 	%rs755, %rs46;
	mov.u64 	%rd522, %rd520;
	mov.u16 	%rs756, %rs754;
	@%p273 bra 	$L__BB6_55;
	setp.gt.u16 	%p274, %rs661, %rs660;
	mov.u64 	%rd521, %rd518;
	mov.u16 	%rs755, %rs752;
	mov.u64 	%rd522, %rd520;
	mov.u16 	%rs756, %rs754;
	@%p274 bra 	$L__BB6_55;
	setp.lt.s64 	%p275, %rd518, %rd57;
	selp.b16 	%rs755, %rs752, %rs46, %p275;
	min.s64 	%rd521, %rd518, %rd57;
	mov.u64 	%rd522, %rd520;
	mov.u16 	%rs756, %rs754;
$L__BB6_55:
	cvt.u32.u16 	%r623, %rs756;
	and.b32  	%r584, %r623, 255;
	cvt.u32.u16 	%r624, %rs755;
	and.b32  	%r604, %r624, 255;
	mov.b32 	%r620, 4;
	mov.b32 	%r621, 31;
	mov.b32 	%r622, -1;
	// begin inline asm
	shfl.sync.down.b32 %r583, %r584, %r620, %r621, %r622;
	// end inline asm
	// begin inline asm
	shfl.sync.down.b32 %r588, %r589, %r620, %r621, %r622;
	// end inline asm
	mov.b64 	{%r594, %r599}, %rd522;
	// begin inline asm
	shfl.sync.down.b32 %r593, %r594, %r620, %r621, %r622;
	// end inline asm
	// begin inline asm
	shfl.sync.down.b32 %r598, %r599, %r620, %r621, %r622;
	// end inline asm
	mov.b64 	%rd63, {%r593, %r598};
	// begin inline asm
	shfl.sync.down.b32 %r603, %r604, %r620, %r621, %r622;
	// end inline asm
	// begin inline asm
	shfl.sync.down.b32 %r608, %r609, %r620, %r621, %r622;
	// end inline asm
	mov.b64 	{%r614, %r619}, %rd521;
	// begin inline asm
	shfl.sync.down.b32 %r613, %r614, %r620, %r621, %r622;
	// end inline asm
	// begin inline asm
	shfl.sync.down.b32 %r618, %r619, %r620, %r621, %r622;
	// end inline asm
	mov.b64 	%rd64, {%r613, %r618};
	cvt.u16.u32 	%rs52, %r583;
	cvt.u16.u32 	%rs53, %r603;
	setp.gt.s32 	%p276, %r498, 27;
	mov.u64 	%rd524, %rd521;
	mov.u16 	%rs758, %rs755;
	@%p276 bra 	$L__BB6_62;
	and.b16  	%rs664, %rs52, 255;
	and.b16  	%rs665, %rs756, 255;
	setp.lt.u16 	%p277, %rs665, %rs664;
	mov.u64 	%rd523, %rd522;
	mov.u16 	%rs757, %rs756;
	@%p277 bra 	$L__BB6_59;
	setp.gt.u16 	%p278, %rs665, %rs664;
	mov.u64 	%rd523, %rd63;
	mov.u16 	%rs757, %rs52;
	@%p278 bra 	$L__BB6_59;
	setp.lt.s64 	%p279, %rd522, %rd63;
	min.s64 	%rd523, %rd522, %rd63;
	selp.b16 	%rs757, %rs756, %rs52, %p279;
$L__BB6_59:
	and.b16  	%rs668, %rs53, 255;
	and.b16  	%rs669, %rs755, 255;
	setp.lt.u16 	%p280, %rs669, %rs668;
	mov.u64 	%rd524, %rd64;
	mov.u16 	%rs758, %rs53;
	mov.u64 	%rd522, %rd523;
	mov.u16 	%rs756, %rs757;
	@%p280 bra 	$L__BB6_62;
	setp.gt.u16 	%p281, %rs669, %rs668;
	mov.u64 	%rd524, %rd521;
	mov.u16 	%rs758, %rs755;
	mov.u64 	%rd522, %rd523;
	mov.u16 	%rs756, %rs757;
	@%p281 bra 	$L__BB6_62;
	setp.lt.s64 	%p282, %rd521, %rd64;
	selp.b16 	%rs758, %rs755, %rs53, %p282;
	min.s64 	%rd524, %rd521, %rd64;
	mov.u64 	%rd522, %rd523;
	mov.u16 	%rs756, %rs757;
$L__BB6_62:
	cvt.u32.u16 	%r665, %rs756;
	and.b32  	%r626, %r665, 255;
	cvt.u32.u16 	%r666, %rs758;
	and.b32  	%r646, %r666, 255;
	mov.b32 	%r662, 8;
	mov.b32 	%r663, 31;
	mov.b32 	%r664, -1;
	// begin inline asm
	shfl.sync.down.b32 %r625, %r626, %r662, %r663, %r664;
	// end inline asm
	// begin inline asm
	shfl.sync.down.b32 %r630, %r631, %r662, %r663, %r664;
	// end inline asm
	mov.b64 	{%r636, %r641}, %rd522;
	// begin inline asm
	shfl.sync.down.b32 %r635, %r636, %r662, %r663, %r664;
	// end inline asm
	// begin inline asm
	shfl.sync.down.b32 %r640, %r641, %r662, %r663, %r664;
	// end inline asm
	mov.b64 	%rd70, {%r635, %r640};
	// begin inline asm
	shfl.sync.down.b32 %r645, %r646, %r662, %r663, %r664;
	// end inline asm
	// begin inline asm
	shfl.sync.down.b32 %r650, %r651, %r662, %r663, %r664;
	// end inline asm
	mov.b64 	{%r656, %r661}, %rd524;
	// begin inline asm
	shfl.sync.down.b32 %r655, %r656, %r662, %r663, %r664;
	// end inline asm
	// begin inline asm
	shfl.sync.down.b32 %r660, %r661, %r662, %r663, %r664;
	// end inline asm
	mov.b64 	%rd71, {%r655, %r660};
	cvt.u16.u32 	%rs59, %r625;
	cvt.u16.u32 	%rs60, %r645;
	setp.gt.s32 	%p283, %r498, 23;
	mov.u64 	%rd527, %rd524;
	mov.u16 	%rs761, %rs758;
	@%p283 bra 	$L__BB6_69;
	and.b16  	%rs672, %rs59, 255;
	and.b16  	%rs673, %rs756, 255;
	setp.lt.u16 	%p284, %rs673, %rs672;
	mov.u64 	%rd526, %rd522;
	mov.u16 	%rs760, %rs756;
	@%p284 bra 	$L__BB6_66;
	setp.gt.u16 	%p285, %rs673, %rs672;
	mov.u64 	%rd526, %rd70;
	mov.u16 	%rs760, %rs59;
	@%p285 bra 	$L__BB6_66;
	setp.lt.s64 	%p286, %rd522, %rd70;
	min.s64 	%rd526, %rd522, %rd70;
	selp.b16 	%rs760, %rs756, %rs59, %p286;
$L__BB6_66:
	and.b16  	%rs676, %rs60, 255;
	and.b16  	%rs677, %rs758, 255;
	setp.lt.u16 	%p287, %rs677, %rs676;
	mov.u64 	%rd527, %rd71;
	mov.u16 	%rs761, %rs60;
	mov.u64 	%rd522, %rd526;
	mov.u16 	%rs756, %rs760;
	@%p287 bra 	$L__BB6_69;
	setp.gt.u16 	%p288, %rs677, %rs676;
	mov.u64 	%rd527, %rd524;
	mov.u16 	%rs761, %rs758;
	mov.u64 	%rd522, %rd526;
	mov.u16 	%rs756, %rs760;
	@%p288 bra 	$L__BB6_69;
	setp.lt.s64 	%p289, %rd524, %rd71;
	selp.b16 	%rs761, %rs758, %rs60, %p289;
	min.s64 	%rd527, %rd524, %rd71;
	mov.u64 	%rd522, %rd526;
	mov.u16 	%rs756, %rs760;
$L__BB6_69:
	cvt.u32.u16 	%r707, %rs756;
	and.b32  	%r668, %r707, 255;
	cvt.u32.u16 	%r708, %rs761;
	and.b32  	%r688, %r708, 255;
	mov.b32 	%r704, 16;
	mov.b32 	%r705, 31;
	mov.b32 	%r706, -1;
	// begin inline asm
	shfl.sync.down.b32 %r667, %r668, %r704, %r705, %r706;
	// end inline asm
	// begin inline asm
	shfl.sync.down.b32 %r672, %r673, %r704, %r705, %r706;
	// end inline asm
	mov.b64 	{%r678, %r683}, %rd522;
	// begin inline asm
	shfl.sync.down.b32 %r677, %r678, %r704, %r705, %r706;
	// end inline asm
	// begin inline asm
	shfl.sync.down.b32 %r682, %r683, %r704, %r705, %r706;
	// end inline asm
	mov.b64 	%rd77, {%r677, %r682};
	// begin inline asm
	shfl.sync.down.b32 %r687, %r688, %r704, %r705, %r706;
	// end inline asm
	// begin inline asm
	shfl.sync.down.b32 %r692, %r693, %r704, %r705, %r706;
	// end inline asm
	mov.b64 	{%r698, %r703}, %rd527;
	// begin inline asm
	shfl.sync.down.b32 %r697, %r698, %r704, %r705, %r706;
	// end inline asm
	// begin inline asm
	shfl.sync.down.b32 %r702, %r703, %r704, %r705, %r706;
	// end inline asm
	mov.b64 	%rd78, {%r697, %r702};
	cvt.u16.u32 	%rs66, %r667;
	cvt.u16.u32 	%rs67, %r687;
	setp.gt.s32 	%p290, %r498, 15;
	mov.u16 	%rs878, %rs761;
	mov.u64 	%rd648, %rd527;
	@%p290 bra 	$L__BB6_76;
	and.b16  	%rs680, %rs66, 255;
	and.b16  	%rs681, %rs756, 255;
	setp.lt.u16 	%p291, %rs681, %rs680;
	mov.u16 	%rs763, %rs756;
	mov.u64 	%rd529, %rd522;
	@%p291 bra 	$L__BB6_73;
	setp.gt.u16 	%p292, %rs681, %rs680;
	mov.u16 	%rs763, %rs66;
	mov.u64 	%rd529, %rd77;
	@%p292 bra 	$L__BB6_73;
	setp.lt.s64 	%p293, %rd522, %rd77;
	selp.b16 	%rs763, %rs756, %rs66, %p293;
	min.s64 	%rd529, %rd522, %rd77;
$L__BB6_73:
	and.b16  	%rs684, %rs67, 255;
	and.b16  	%rs685, %rs761, 255;
	setp.lt.u16 	%p294, %rs685, %rs684;
	mov.u16 	%rs756, %rs763;
	mov.u64 	%rd522, %rd529;
	mov.u16 	%rs878, %rs67;
	mov.u64 	%rd648, %rd78;
	@%p294 bra 	$L__BB6_76;
	setp.gt.u16 	%p295, %rs685, %rs684;
	mov.u16 	%rs756, %rs763;
	mov.u64 	%rd522, %rd529;
	mov.u16 	%rs878, %rs761;
	mov.u64 	%rd648, %rd527;
	@%p295 bra 	$L__BB6_76;
	setp.lt.s64 	%p296, %rd527, %rd78;
	selp.b16 	%rs878, %rs761, %rs67, %p296;
	min.s64 	%rd648, %rd527, %rd78;
	mov.u16 	%rs756, %rs763;
	mov.u64 	%rd522, %rd529;
$L__BB6_76:
	setp.ne.s32 	%p297, %r498, 0;
	@%p297 bra 	$L__BB6_78;
	and.b32  	%r709, %r4, 992;
	mov.u32 	%r710, _ZN6thrust24THRUST_300001_SM_1000_NS8cuda_cub4core6detail5shmemE;
	add.s32 	%r711, %r710, %r709;
	st.shared.u8 	[%r711+8], %rs756;
	st.shared.u64 	[%r711+16], %rd522;
	st.shared.u8 	[%r711+24], %rs878;
	st.shared.u64 	[%r711+32], %rd648;
$L__BB6_78:
	bar.sync 	0;
	setp.ne.s32 	%p298, %r4, 0;
	@%p298 bra 	$L__BB6_353;
	ld.shared.u8 	%rs73, [_ZN6thrust24THRUST_300001_SM_1000_NS8cuda_cub4core6detail5shmemE+40];
	ld.shared.u64 	%rd84, [_ZN6thrust24THRUST_300001_SM_1000_NS8cuda_cub4core6detail5shmemE+48];
	ld.shared.u8 	%rs74, [_ZN6thrust24THRUST_300001_SM_1000_NS8cuda_cub4core6detail5shmemE+56];
	ld.shared.u64 	%rd85, [_ZN6thrust24THRUST_300001_SM_1000_NS8cuda_cub4core6detail5shmemE+64];
	and.b16  	%rs688, %rs756, 255;
	setp.lt.u16 	%p299, %rs688, %rs73;
	mov.u16 	%rs766, %rs756;
	mov.u64 	%rd532, %rd522;
	@%p299 bra 	$L__BB6_82;
	setp.lt.u16 	%p300, %rs73, %rs688;
	mov.u16 	%rs766, %rs73;
	mov.u64 	%rd532, %rd84;
	@%p300 bra 	$L__BB6_82;
	setp.lt.s64 	%p301, %rd522, %rd84;
	selp.b16 	%rs766, %rs756, %rs73, %p301;
	min.s64 	%rd532, %rd522, %rd84;
$L__BB6_82:
	and.b16  	%rs691, %rs878, 255;
	setp.lt.u16 	%p302, %rs691, %rs74;
	mov.u16 	%rs767, %rs74;
	mov.u64 	%rd533, %rd85;
	@%p302 bra 	$L__BB6_86;
	setp.ge.u16 	%p303, %rs74, %rs691;
	mov.u16 	%rs767, %rs878;
	mov.u64 	%rd533, %rd648;
	@%p303 bra 	$L__BB6_84;
	bra.uni 	$L__BB6_86;
$L__BB6_84:
	setp.ge.s64 	%p304, %rd648, %rd85;
	mov.u16 	%rs767, %rs74;
	mov.u64 	%rd533, %rd85;
	@%p304 bra 	$L__BB6_86;
	mov.u16 	%rs767, %rs878;
	mov.u64 	%rd533, %rd648;
$L__BB6_86:
	ld.shared.u8 	%rs83, [_ZN6thrust24THRUST_300001_SM_1000_NS8cuda_cub4core6detail5shmemE+72];
	ld.shared.u64 	%rd95, [_ZN6thrust24THRUST_300001_SM_1000_NS8cuda_cub4core6detail5shmemE+80];
	ld.shared.u8 	%rs87, [_ZN6thrust24THRUST_300001_SM_1000_NS8cuda_cub4core6detail5shmemE+88];
	ld.shared.u64 	%rd97, [_ZN6thrust24THRUST_300001_SM_1000_NS8cuda_cub4core6detail5shmemE+96];
	and.b16  	%rs694, %rs766, 255;
	setp.lt.u16 	%p305, %rs694, %rs83;
	mov.u16 	%rs768, %rs766;
	mov.u64 	%rd534, %rd532;
	@%p305 bra 	$L__BB6_89;
	setp.lt.u16 	%p306, %rs83, %rs694;
	mov.u16 	%rs768, %rs83;
	mov.u64 	%rd534, %rd95;
	@%p306 bra 	$L__BB6_89;
	setp.lt.s64 	%p307, %rd532, %rd95;
	selp.b16 	%rs768, %rs766, %rs83, %p307;
	min.s64 	%rd534, %rd532, %rd95;
$L__BB6_89:
	and.b16  	%rs697, %rs767, 255;
	setp.lt.u16 	%p308, %rs697, %rs87;
	mov.u16 	%rs769, %rs87;
	mov.u64 	%rd535, %rd97;
	@%p308 bra 	$L__BB6_92;
	setp.lt.u16 	%p309, %rs87, %rs697;
	mov.u16 	%rs769, %rs767;
	mov.u64 	%rd535, %rd533;
	@%p309 bra 	$L__BB6_92;
	setp.lt.s64 	%p310, %rd533, %rd97;
	selp.b64 	%rd535, %rd533, %rd97, %p310;
	selp.b16 	%rs769, %rs767, %rs87, %p310;
$L__BB6_92:
	ld.shared.u8 	%rs93, [_ZN6thrust24THRUST_300001_SM_1000_NS8cuda_cub4core6detail5shmemE+104];
	ld.shared.u64 	%rd105, [_ZN6thrust24THRUST_300001_SM_1000_NS8cuda_cub4core6detail5shmemE+112];
	ld.shared.u8 	%rs97, [_ZN6thrust24THRUST_300001_SM_1000_NS8cuda_cub4core6detail5shmemE+120];
	ld.shared.u64 	%rd107, [_ZN6thrust24THRUST_300001_SM_1000_NS8cuda_cub4core6detail5shmemE+128];
	and.b16  	%rs700, %rs768, 255;
	setp.lt.u16 	%p311, %rs700, %rs93;
	mov.u16 	%rs770, %rs768;
	mov.u64 	%rd536, %rd534;
	@%p311 bra 	$L__BB6_95;
	setp.lt.u16 	%p312, %rs93, %rs700;
	mov.u16 	%rs770, %rs93;
	mov.u64 	%rd536, %rd105;
	@%p312 bra 	$L__BB6_95;
	setp.lt.s64 	%p313, %rd534, %rd105;
	selp.b16 	%rs770, %rs768, %rs93, %p313;
	min.s64 	%rd536, %rd534, %rd105;
$L__BB6_95:
	and.b16  	%rs703, %rs769, 255;
	setp.lt.u16 	%p314, %rs703, %rs97;
	mov.u16 	%rs771, %rs97;
	mov.u64 	%rd537, %rd107;
	@%p314 bra 	$L__BB6_98;
	setp.lt.u16 	%p315, %rs97, %rs703;
	mov.u16 	%rs771, %rs769;
	mov.u64 	%rd537, %rd535;
	@%p315 bra 	$L__BB6_98;
	setp.lt.s64 	%p316, %rd535, %rd107;
	selp.b64 	%rd537, %rd535, %rd107, %p316;
	selp.b16 	%rs771, %rs769, %rs97, %p316;
$L__BB6_98:
	ld.shared.u8 	%rs103, [_ZN6thrust24THRUST_300001_SM_1000_NS8cuda_cub4core6detail5shmemE+136];
	ld.shared.u64 	%rd115, [_ZN6thrust24THRUST_300001_SM_1000_NS8cuda_cub4core6detail5shmemE+144];
	ld.shared.u8 	%rs107, [_ZN6thrust24THRUST_300001_SM_1000_NS8cuda_cub4core6detail5shmemE+152];
	ld.shared.u64 	%rd117, [_ZN6thrust24THRUST_300001_SM_1000_NS8cuda_cub4core6detail5shmemE+160];
	and.b16  	%rs706, %rs770, 255;
	setp.lt.u16 	%p317, %rs706, %rs103;
	mov.u16 	%rs772, %rs770;
	mov.u64 	%rd538, %rd536;
	@%p317 bra 	$L__BB6_101;
	setp.lt.u16 	%p318, %rs103, %rs706;
	mov.u16 	%rs772, %rs103;
	mov.u64 	%rd538, %rd115;
	@%p318 bra 	$L__BB6_101;
	setp.lt.s64 	%p319, %rd536, %rd115;
	selp.b16 	%rs772, %rs770, %rs103, %p319;
	min.s64 	%rd538, %rd536, %rd115;
$L__BB6_101:
	and.b16  	%rs709, %rs771, 255;
	setp.lt.u16 	%p320, %rs709, %rs107;
	mov.u16 	%rs773, %rs107;
	mov.u64 	%rd539, %rd117;
	@%p320 bra 	$L__BB6_104;
	setp.lt.u16 	%p321, %rs107, %rs709;
	mov.u16 	%rs773, %rs771;
	mov.u64 	%rd539, %rd537;
	@%p321 bra 	$L__BB6_104;
	setp.lt.s64 	%p322, %rd537, %rd117;
	selp.b64 	%rd539, %rd537, %rd117, %p322;
	selp.b16 	%rs773, %rs771, %rs107, %p322;
$L__BB6_104:
	ld.shared.u8 	%rs113, [_ZN6thrust24THRUST_300001_SM_1000_NS8cuda_cub4core6detail5shmemE+168];
	ld.shared.u64 	%rd125, [_ZN6thrust24THRUST_300001_SM_1000_NS8cuda_cub4core6detail5shmemE+176];
	ld.shared.u8 	%rs117, [_ZN6thrust24THRUST_300001_SM_1000_NS8cuda_cub4core6detail5shmemE+184];
	ld.shared.u64 	%rd127, [_ZN6thrust24THRUST_300001_SM_1000_NS8cuda_cub4core6detail5shmemE+192];
	and.b16  	%rs712, %rs772, 255;
	setp.lt.u16 	%p323, %rs712, %rs113;
	mov.u16 	%rs774, %rs772;
	mov.u64 	%rd540, %rd538;
	@%p323 bra 	$L__BB6_107;
	setp.lt.u16 	%p324, %rs113, %rs712;
	mov.u16 	%rs774, %rs113;
	mov.u64 	%rd540, %rd125;
	@%p324 bra 	$L__BB6_107;
	setp.lt.s64 	%p325, %rd538, %rd125;
	selp.b16 	%rs774, %rs772, %rs113, %p325;
	min.s64 	%rd540, %rd538, %rd125;
$L__BB6_107:
	and.b16  	%rs715, %rs773, 255;
	setp.lt.u16 	%p326, %rs715, %rs117;
	mov.u16 	%rs775, %rs117;
	mov.u64 	%rd541, %rd127;
	@%p326 bra 	$L__BB6_110;
	setp.lt.u16 	%p327, %rs117, %rs715;
	mov.u16 	%rs775, %rs773;
	mov.u64 	%rd541, %rd539;
	@%p327 bra 	$L__BB6_110;
	setp.lt.s64 	%p328, %rd539, %rd127;
	selp.b64 	%rd541, %rd539, %rd127, %p328;
	selp.b16 	%rs775, %rs773, %rs117, %p328;
$L__BB6_110:
	ld.shared.u8 	%rs123, [_ZN6thrust24THRUST_300001_SM_1000_NS8cuda_cub4core6detail5shmemE+200];
	ld.shared.u64 	%rd135, [_ZN6thrust24THRUST_300001_SM_1000_NS8cuda_cub4core6detail5shmemE+208];
	ld.shared.u8 	%rs127, [_ZN6thrust24THRUST_300001_SM_1000_NS8cuda_cub4core6detail5shmemE+216];
	ld.shared.u64 	%rd137, [_ZN6thrust24THRUST_300001_SM_1000_NS8cuda_cub4core6detail5shmemE+224];
	and.b16  	%rs718, %rs774, 255;
	setp.lt.u16 	%p329, %rs718, %rs123;
	mov.u16 	%rs776, %rs774;
	mov.u64 	%rd542, %rd540;
	@%p329 bra 	$L__BB6_113;
	setp.lt.u16 	%p330, %rs123, %rs718;
	mov.u16 	%rs776, %rs123;
	mov.u64 	%rd542, %rd135;
	@%p330 bra 	$L__BB6_113;
	setp.lt.s64 	%p331, %rd540, %rd135;
	selp.b16 	%rs776, %rs774, %rs123, %p331;
	min.s64 	%rd542, %rd540, %rd135;
$L__BB6_113:
	and.b16  	%rs721, %rs775, 255;
	setp.lt.u16 	%p332, %rs721, %rs127;
	mov.u16 	%rs777, %rs127;
	mov.u64 	%rd543, %rd137;
	@%p332 bra 	$L__BB6_116;
	setp.lt.u16 	%p333, %rs127, %rs721;
	mov.u16 	%rs777, %rs775;
	mov.u64 	%rd543, %rd541;
	@%p333 bra 	$L__BB6_116;
	setp.lt.s64 	%p334, %rd541, %rd137;
	selp.b64 	%rd543, %rd541, %rd137, %p334;
	selp.b16 	%rs777, %rs775, %rs127, %p334;
$L__BB6_116:
	ld.shared.u8 	%rs133, [_ZN6thrust24THRUST_300001_SM_1000_NS8cuda_cub4core6detail5shmemE+232];
	ld.shared.u64 	%rd145, [_ZN6thrust24THRUST_300001_SM_1000_NS8cuda_cub4core6detail5shmemE+240];
	ld.shared.u8 	%rs137, [_ZN6thrust24THRUST_300001_SM_1000_NS8cuda_cub4core6detail5shmemE+248];
	ld.shared.u64 	%rd147, [_ZN6thrust24THRUST_300001_SM_1000_NS8cuda_cub4core6detail5shmemE+256];
	and.b16  	%rs724, %rs776, 255;
	setp.lt.u16 	%p335, %rs724, %rs133;
	mov.u16 	%rs756, %rs776;
	mov.u64 	%rd522, %rd542;
	@%p335 bra 	$L__BB6_119;
	setp.lt.u16 	%p336, %rs133, %rs724;
	mov.u16 	%rs756, %rs133;
	mov.u64 	%rd522, %rd145;
	@%p336 bra 	$L__BB6_119;
	setp.lt.s64 	%p337, %rd542, %rd145;
	selp.b16 	%rs756, %rs776, %rs133, %p337;
	min.s64 	%rd522, %rd542, %rd145;
$L__BB6_119:
	and.b16  	%rs727, %rs777, 255;
	setp.lt.u16 	%p338, %rs727, %rs137;
	mov.u16 	%rs878, %rs137;
	mov.u64 	%rd648, %rd147;
	@%p338 bra 	$L__BB6_353;
	setp.lt.u16 	%p339, %rs137, %rs727;
	mov.u16 	%rs878, %rs777;
	mov.u64 	%rd648, %rd543;
	@%p339 bra 	$L__BB6_353;
	setp.lt.s64 	%p340, %rd543, %rd147;
	selp.b64 	%rd648, %rd543, %rd147, %p340;
	selp.b16 	%rs878, %rs777, %rs137, %p340;
	bra.uni 	$L__BB6_353;
$L__BB6_122:
	// begin inline asm
	mov.u32 %r276, %laneid;
	// end inline asm
	and.b32  	%r317, %r4, 992;
	add.s32 	%r318, %r317, 32;
	setp.gt.s32 	%p175, %r318, %r3;
	not.b32 	%r319, %r317;
	add.s32 	%r320, %r3, %r319;
	selp.b32 	%r315, %r320, 31, %p175;
	cvt.u32.u16 	%r321, %rs747;
	and.b32  	%r278, %r321, 255;
	cvt.u32.u16 	%r322, %rs748;
	and.b32  	%r298, %r322, 255;
	mov.b32 	%r314, 1;
	mov.b32 	%r316, -1;
	// begin inline asm
	shfl.sync.down.b32 %r277, %r278, %r314, %r315, %r316;
	// end inline asm
	// begin inline asm
	shfl.sync.down.b32 %r282, %r283, %r314, %r315, %r316;
	// end inline asm
	mov.b64 	{%r288, %r293}, %rd513;
	// begin inline asm
	shfl.sync.down.b32 %r287, %r288, %r314, %r315, %r316;
	// end inline asm
	// begin inline asm
	shfl.sync.down.b32 %r292, %r293, %r314, %r315, %r316;
	// end inline asm
	mov.b64 	%rd155, {%r287, %r292};
	// begin inline asm
	shfl.sync.down.b32 %r297, %r298, %r314, %r315, %r316;
	// end inline asm
	// begin inline asm
	shfl.sync.down.b32 %r302, %r303, %r314, %r315, %r316;
	// end inline asm
	mov.b64 	{%r308, %r313}, %rd514;
	// begin inline asm
	shfl.sync.down.b32 %r307, %r308, %r314, %r315, %r316;
	// end inline asm
	// begin inline asm
	shfl.sync.down.b32 %r312, %r313, %r314, %r315, %r316;
	// end inline asm
	mov.b64 	%rd156, {%r307, %r312};
	cvt.u16.u32 	%rs144, %r277;
	cvt.u16.u32 	%rs145, %r297;
	setp.ge.s32 	%p176, %r276, %r315;
	mov.u16 	%rs756, %rs747;
	mov.u64 	%rd522, %rd513;
	mov.u16 	%rs782, %rs748;
	mov.u64 	%rd548, %rd514;
	@%p176 bra 	$L__BB6_129;
	and.b16  	%rs566, %rs144, 255;
	and.b16  	%rs567, %rs747, 255;
	setp.lt.u16 	%p177, %rs567, %rs566;
	mov.u16 	%rs756, %rs747;
	mov.u64 	%rd522, %rd513;
	@%p177 bra 	$L__BB6_126;
	setp.gt.u16 	%p178, %rs567, %rs566;
	mov.u16 	%rs756, %rs144;
	mov.u64 	%rd522, %rd155;
	@%p178 bra 	$L__BB6_126;
	setp.lt.s64 	%p179, %rd513, %rd155;
	selp.b16 	%rs756, %rs747, %rs144, %p179;
	min.s64 	%rd522, %rd513, %rd155;
$L__BB6_126:
	and.b16  	%rs570, %rs145, 255;
	and.b16  	%rs571, %rs748, 255;
	setp.lt.u16 	%p180, %rs571, %rs570;
	mov.u16 	%rs782, %rs145;
	mov.u64 	%rd548, %rd156;
	@%p180 bra 	$L__BB6_129;
	setp.gt.u16 	%p181, %rs571, %rs570;
	mov.u16 	%rs782, %rs748;
	mov.u64 	%rd548, %rd514;
	@%p181 bra 	$L__BB6_129;
	setp.lt.s64 	%p182, %rd514, %rd156;
	selp.b16 	%rs782, %rs748, %rs145, %p182;
	min.s64 	%rd548, %rd514, %rd156;
$L__BB6_129:
	cvt.u32.u16 	%r363, %rs756;
	and.b32  	%r324, %r363, 255;
	cvt.u32.u16 	%r364, %rs782;
	and.b32  	%r344, %r364, 255;
	mov.b32 	%r360, 2;
	mov.b32 	%r362, -1;
	// begin inline asm
	shfl.sync.down.b32 %r323, %r324, %r360, %r315, %r362;
	// end inline asm
	// begin inline asm
	shfl.sync.down.b32 %r328, %r329, %r360, %r315, %r362;
	// end inline asm
	mov.b64 	{%r334, %r339}, %rd522;
	// begin inline asm
	shfl.sync.down.b32 %r333, %r334, %r360, %r315, %r362;
	// end inline asm
	// begin inline asm
	shfl.sync.down.b32 %r338, %r339, %r360, %r315, %r362;
	// end inline asm
	mov.b64 	%rd162, {%r333, %r338};
	// begin inline asm
	shfl.sync.down.b32 %r343, %r344, %r360, %r315, %r362;
	// end inline asm
	// begin inline asm
	shfl.sync.down.b32 %r348, %r349, %r360, %r315, %r362;
	// end inline asm
	mov.b64 	{%r354, %r359}, %rd548;
	// begin inline asm
	shfl.sync.down.b32 %r353, %r354, %r360, %r315, %r362;
	// end inline asm
	// begin inline asm
	shfl.sync.down.b32 %r358, %r359, %r360, %r315, %r362;
	// end inline asm
	mov.b64 	%rd163, {%r353, %r358};
	cvt.u16.u32 	%rs151, %r323;
	cvt.u16.u32 	%rs152, %r343;
	add.s32 	%r365, %r276, 2;
	setp.gt.s32 	%p183, %r365, %r315;
	mov.u16 	%rs785, %rs782;
	mov.u64 	%rd551, %rd548;
	@%p183 bra 	$L__BB6_136;
	and.b16  	%rs574, %rs151, 255;
	and.b16  	%rs575, %rs756, 255;
	setp.lt.u16 	%p184, %rs575, %rs574;
	mov.u16 	%rs783, %rs756;
	mov.u64 	%rd549, %rd522;
	@%p184 bra 	$L__BB6_133;
	setp.gt.u16 	%p185, %rs575, %rs574;
	mov.u16 	%rs783, %rs151;
	mov.u64 	%rd549, %rd162;
	@%p185 bra 	$L__BB6_133;
	setp.lt.s64 	%p186, %rd522, %rd162;
	selp.b16 	%rs783, %rs756, %rs151, %p186;
	min.s64 	%rd549, %rd522, %rd162;
$L__BB6_133:
	and.b16  	%rs578, %rs152, 255;
	and.b16  	%rs579, %rs782, 255;
	setp.lt.u16 	%p187, %rs579, %rs578;
	mov.u16 	%rs756, %rs783;
	mov.u64 	%rd522, %rd549;
	mov.u16 	%rs785, %rs152;
	mov.u64 	%rd551, %rd163;
	@%p187 bra 	$L__BB6_136;
	setp.gt.u16 	%p188, %rs579, %rs578;
	mov.u16 	%rs756, %rs783;
	mov.u64 	%rd522, %rd549;
	mov.u16 	%rs785, %rs782;
	mov.u64 	%rd551, %rd548;
	@%p188 bra 	$L__BB6_136;
	setp.lt.s64 	%p189, %rd548, %rd163;
	selp.b16 	%rs785, %rs782, %rs152, %p189;
	min.s64 	%rd551, %rd548, %rd163;
	mov.u16 	%rs756, %rs783;
	mov.u64 	%rd522, %rd549;
$L__BB6_136:
	cvt.u32.u16 	%r406, %rs756;
	and.b32  	%r367, %r406, 255;
	cvt.u32.u16 	%r407, %rs785;
	and.b32  	%r387, %r407, 255;
	mov.b32 	%r403, 4;
	mov.b32 	%r405, -1;
	// begin inline asm
	shfl.sync.down.b32 %r366, %r367, %r403, %r315, %r405;
	// end inline asm
	// begin inline asm
	shfl.sync.down.b32 %r371, %r372, %r403, %r315, %r405;
	// end inline asm
	mov.b64 	{%r377, %r382}, %rd522;
	// begin inline asm
	shfl.sync.down.b32 %r376, %r377, %r403, %r315, %r405;
	// end inline asm
	// begin inline asm
	shfl.sync.down.b32 %r381, %r382, %r403, %r315, %r405;
	// end inline asm
	mov.b64 	%rd169, {%r376, %r381};
	// begin inline asm
	shfl.sync.down.b32 %r386, %r387, %r403, %r315, %r405;
	// end inline asm
	// begin inline asm
	shfl.sync.down.b32 %r391, %r392, %r403, %r315, %r405;
	// end inline asm
	mov.b64 	{%r397, %r402}, %rd551;
	// begin inline asm
	shfl.sync.down.b32 %r396, %r397, %r403, %r315, %r405;
	// end inline asm
	// begin inline asm
	shfl.sync.down.b32 %r401, %r402, %r403, %r315, %r405;
	// end inline asm
	mov.b64 	%rd170, {%r396, %r401};
	cvt.u16.u32 	%rs158, %r366;
	cvt.u16.u32 	%rs159, %r386;
	add.s32 	%r408, %r276, 4;
	setp.gt.s32 	%p190, %r408, %r315;
	mov.u16 	%rs788, %rs785;
	mov.u64 	%rd554, %rd551;
	@%p190 bra 	$L__BB6_143;
	and.b16  	%rs582, %rs158, 255;
	and.b16  	%rs583, %rs756, 255;
	setp.lt.u16 	%p191, %rs583, %rs582;
	mov.u16 	%rs786, %rs756;
	mov.u64 	%rd552, %rd522;
	@%p191 bra 	$L__BB6_140;
	setp.gt.u16 	%p192, %rs583, %rs582;
	mov.u16 	%rs786, %rs158;
	mov.u64 	%rd552, %rd169;
	@%p192 bra 	$L__BB6_140;
	setp.lt.s64 	%p193, %rd522, %rd169;
	selp.b16 	%rs786, %rs756, %rs158, %p193;
	min.s64 	%rd552, %rd522, %rd169;
$L__BB6_140:
	and.b16  	%rs586, %rs159, 255;
	and.b16  	%rs587, %rs785, 255;
	setp.lt.u16 	%p194, %rs587, %rs586;
	mov.u16 	%rs756, %rs786;
	mov.u64 	%rd522, %rd552;
	mov.u16 	%rs788, %rs159;
	mov.u64 	%rd554, %rd170;
	@%p194 bra 	$L__BB6_143;
	setp.gt.u16 	%p195, %rs587, %rs586;
	mov.u16 	%rs756, %rs786;
	mov.u64 	%rd522, %rd552;
	mov.u16 	%rs788, %rs785;
	mov.u64 	%rd554, %rd551;
	@%p195 bra 	$L__BB6_143;
	setp.lt.s64 	%p196, %rd551, %rd170;
	selp.b16 	%rs788, %rs785, %rs159, %p196;
	min.s64 	%rd554, %rd551, %rd170;
	mov.u16 	%rs756, %rs786;
	mov.u64 	%rd522, %rd552;
$L__BB6_143:
	cvt.u32.u16 	%r449, %rs756;
	and.b32  	%r410, %r449, 255;
	cvt.u32.u16 	%r450, %rs788;
	and.b32  	%r430, %r450, 255;
	mov.b32 	%r446, 8;
	mov.b32 	%r448, -1;
	// begin inline asm
	shfl.sync.down.b32 %r409, %r410, %r446, %r315, %r448;
	// end inline asm
	// begin inline asm
	shfl.sync.down.b32 %r414, %r415, %r446, %r315, %r448;
	// end inline asm
	mov.b64 	{%r420, %r425}, %rd522;
	// begin inline asm
	shfl.sync.down.b32 %r419, %r420, %r446, %r315, %r448;
	// end inline asm
	// begin inline asm
	shfl.sync.down.b32 %r424, %r425, %r446, %r315, %r448;
	// end inline asm
	mov.b64 	%rd176, {%r419, %r424};
	// begin inline asm
	shfl.sync.down.b32 %r429, %r430, %r446, %r315, %r448;
	// end inline asm
	// begin inline asm
	shfl.sync.down.b32 %r434, %r435, %r446, %r315, %r448;
	// end inline asm
	mov.b64 	{%r440, %r445}, %rd554;
	// begin inline asm
	shfl.sync.down.b32 %r439, %r440, %r446, %r315, %r448;
	// end inline asm
	// begin inline asm
	shfl.sync.down.b32 %r444, %r445, %r446, %r315, %r448;
	// end inline asm
	mov.b64 	%rd177, {%r439, %r444};
	cvt.u16.u32 	%rs165, %r409;
	cvt.u16.u32 	%rs166, %r429;
	add.s32 	%r451, %r276, 8;
	setp.gt.s32 	%p197, %r451, %r315;
	mov.u16 	%rs791, %rs788;
	mov.u64 	%rd557, %rd554;
	@%p197 bra 	$L__BB6_150;
	and.b16  	%rs590, %rs165, 255;
	and.b16  	%rs591, %rs756, 255;
	setp.lt.u16 	%p198, %rs591, %rs590;
	mov.u16 	%rs789, %rs756;
	mov.u64 	%rd555, %rd522;
	@%p198 bra 	$L__BB6_147;
	setp.gt.u16 	%p199, %rs591, %rs590;
	mov.u16 	%rs789, %rs165;
	mov.u64 	%rd555, %rd176;
	@%p199 bra 	$L__BB6_147;
	setp.lt.s64 	%p200, %rd522, %rd176;
	selp.b16 	%rs789, %rs756, %rs165, %p200;
	min.s64 	%rd555, %rd522, %rd176;
$L__BB6_147:
	and.b16  	%rs594, %rs166, 255;
	and.b16  	%rs595, %rs788, 255;
	setp.lt.u16 	%p201, %rs595, %rs594;
	mov.u16 	%rs756, %rs789;
	mov.u64 	%rd522, %rd555;
	mov.u16 	%rs791, %rs166;
	mov.u64 	%rd557, %rd177;
	@%p201 bra 	$L__BB6_150;
	setp.gt.u16 	%p202, %rs595, %rs594;
	mov.u16 	%rs756, %rs789;
	mov.u64 	%rd522, %rd555;
	mov.u16 	%rs791, %rs788;
	mov.u64 	%rd557, %rd554;
	@%p202 bra 	$L__BB6_150;
	setp.lt.s64 	%p203, %rd554, %rd177;
	selp.b16 	%rs791, %rs788, %rs166, %p203;
	min.s64 	%rd557, %rd554, %rd177;
	mov.u16 	%rs756, %rs789;
	mov.u64 	%rd522, %rd555;
$L__BB6_150:
	cvt.u32.u16 	%r492, %rs756;
	and.b32  	%r453, %r492, 255;
	cvt.u32.u16 	%r493, %rs791;
	and.b32  	%r473, %r493, 255;
	mov.b32 	%r489, 16;
	mov.b32 	%r491, -1;
	// begin inline asm
	shfl.sync.down.b32 %r452, %r453, %r489, %r315, %r491;
	// end inline asm
	// begin inline asm
	shfl.sync.down.b32 %r457, %r458, %r489, %r315, %r491;
	// end inline asm
	mov.b64 	{%r463, %r468}, %rd522;
	// begin inline asm
	shfl.sync.down.b32 %r462, %r463, %r489, %r315, %r491;
	// end inline asm
	// begin inline asm
	shfl.sync.down.b32 %r467, %r468, %r489, %r315, %r491;
	// end inline asm
	mov.b64 	%rd183, {%r462, %r467};
	// begin inline asm
	shfl.sync.down.b32 %r472, %r473, %r489, %r315, %r491;
	// end inline asm
	// begin inline asm
	shfl.sync.down.b32 %r477, %r478, %r489, %r315, %r491;
	// end inline asm
	mov.b64 	{%r483, %r488}, %rd557;
	// begin inline asm
	shfl.sync.down.b32 %r482, %r483, %r489, %r315, %r491;
	// end inline asm
	// begin inline asm
	shfl.sync.down.b32 %r487, %r488, %r489, %r315, %r491;
	// end inline asm
	mov.b64 	%rd184, {%r482, %r487};
	cvt.u16.u32 	%rs172, %r452;
	cvt.u16.u32 	%rs173, %r472;
	add.s32 	%r494, %r276, 16;
	setp.gt.s32 	%p204, %r494, %r315;
	mov.u16 	%rs878, %rs791;
	mov.u64 	%rd648, %rd557;
	@%p204 bra 	$L__BB6_157;
	and.b16  	%rs598, %rs172, 255;
	and.b16  	%rs599, %rs756, 255;
	setp.lt.u16 	%p205, %rs599, %rs598;
	mov.u16 	%rs792, %rs756;
	mov.u64 	%rd558, %rd522;
	@%p205 bra 	$L__BB6_154;
	setp.gt.u16 	%p206, %rs599, %rs598;
	mov.u16 	%rs792, %rs172;
	mov.u64 	%rd558, %rd183;
	@%p206 bra 	$L__BB6_154;
	setp.lt.s64 	%p207, %rd522, %rd183;
	selp.b16 	%rs792, %rs756, %rs172, %p207;
	min.s64 	%rd558, %rd522, %rd183;
$L__BB6_154:
	and.b16  	%rs602, %rs173, 255;
	and.b16  	%rs603, %rs791, 255;
	setp.lt.u16 	%p208, %rs603, %rs602;
	mov.u16 	%rs756, %rs792;
	mov.u64 	%rd522, %rd558;
	mov.u16 	%rs878, %rs173;
	mov.u64 	%rd648, %rd184;
	@%p208 bra 	$L__BB6_157;
	setp.gt.u16 	%p209, %rs603, %rs602;
	mov.u16 	%rs756, %rs792;
	mov.u64 	%rd522, %rd558;
	mov.u16 	%rs878, %rs791;
	mov.u64 	%rd648, %rd557;
	@%p209 bra 	$L__BB6_157;
	setp.lt.s64 	%p210, %rd557, %rd184;
	selp.b16 	%rs878, %rs791, %rs173, %p210;
	min.s64 	%rd648, %rd557, %rd184;
	mov.u16 	%rs756, %rs792;
	mov.u64 	%rd522, %rd558;
$L__BB6_157:
	setp.ne.s32 	%p211, %r276, 0;
	@%p211 bra 	$L__BB6_159;
	mov.u32 	%r496, _ZN6thrust24THRUST_300001_SM_1000_NS8cuda_cub4core6detail5shmemE;
	add.s32 	%r497, %r496, %r317;
	st.shared.u8 	[%r497+8], %rs756;
	st.shared.u64 	[%r497+16], %rd522;
	st.shared.u8 	[%r497+24], %rs878;
	st.shared.u64 	[%r497+32], %rd648;
$L__BB6_159:
	bar.sync 	0;
	setp.ne.s32 	%p212, %r4, 0;
	@%p212 bra 	$L__BB6_353;
	setp.lt.s32 	%p213, %r3, 33;
	mov.u16 	%rs795, %rs756;
	mov.u64 	%rd561, %rd522;
	mov.u16 	%rs796, %rs878;
	mov.u64 	%rd562, %rd648;
	@%p213 bra 	$L__BB6_168;
	ld.shared.u8 	%rs179, [_ZN6thrust24THRUST_300001_SM_1000_NS8cuda_cub4core6detail5shmemE+40];
	ld.shared.u64 	%rd190, [_ZN6thrust24THRUST_300001_SM_1000_NS8cuda_cub4core6detail5shmemE+48];
	ld.shared.u8 	%rs180, [_ZN6thrust24THRUST_300001_SM_1000_NS8cuda_cub4core6detail5shmemE+56];
	ld.shared.u64 	%rd191, [_ZN6thrust24THRUST_300001_SM_1000_NS8cuda_cub4core6detail5shmemE+64];
	and.b16  	%rs606, %rs756, 255;
	setp.lt.u16 	%p214, %rs606, %rs179;
	mov.u16 	%rs795, %rs756;
	mov.u64 	%rd561, %rd522;
	@%p214 bra 	$L__BB6_164;
	setp.lt.u16 	%p215, %rs179, %rs606;
	mov.u16 	%rs795, %rs179;
	mov.u64 	%rd561, %rd190;
	@%p215 bra 	$L__BB6_164;
	setp.lt.s64 	%p216, %rd522, %rd190;
	selp.b16 	%rs795, %rs756, %rs179, %p216;
	min.s64 	%rd561, %rd522, %rd190;
$L__BB6_164:
	and.b16  	%rs609, %rs878, 255;
	setp.lt.u16 	%p217, %rs609, %rs180;
	mov.u16 	%rs796, %rs180;
	mov.u64 	%rd562, %rd191;
	@%p217 bra 	$L__BB6_168;
	setp.ge.u16 	%p218, %rs180, %rs609;
	mov.u16 	%rs796, %rs878;
	mov.u64 	%rd562, %rd648;
	@%p218 bra 	$L__BB6_166;
	bra.uni 	$L__BB6_168;
$L__BB6_166:
	setp.ge.s64 	%p219, %rd648, %rd191;
	mov.u16 	%rs796, %rs180;
	mov.u64 	%rd562, %rd191;
	@%p219 bra 	$L__BB6_168;
	mov.u16 	%rs796, %rs878;
	mov.u64 	%rd562, %rd648;
$L__BB6_168:
	setp.lt.s32 	%p220, %r3, 65;
	mov.u16 	%rs799, %rs795;
	mov.u64 	%rd565, %rd561;
	mov.u16 	%rs800, %rs796;
	mov.u64 	%rd566, %rd562;
	@%p220 bra 	$L__BB6_176;
	ld.shared.u8 	%rs192, [_ZN6thrust24THRUST_300001_SM_1000_NS8cuda_cub4core6detail5shmemE+72];
	ld.shared.u64 	%rd203, [_ZN6thrust24THRUST_300001_SM_1000_NS8cuda_cub4core6detail5shmemE+80];
	ld.shared.u8 	%rs193, [_ZN6thrust24THRUST_300001_SM_1000_NS8cuda_cub4core6detail5shmemE+88];
	ld.shared.u64 	%rd204, [_ZN6thrust24THRUST_300001_SM_1000_NS8cuda_cub4core6detail5shmemE+96];
	and.b16  	%rs612, %rs795, 255;
	setp.lt.u16 	%p221, %rs612, %rs192;
	mov.u16 	%rs799, %rs795;
	mov.u64 	%rd565, %rd561;
	@%p221 bra 	$L__BB6_172;
	setp.lt.u16 	%p222, %rs192, %rs612;
	mov.u16 	%rs799, %rs192;
	mov.u64 	%rd565, %rd203;
	@%p222 bra 	$L__BB6_172;
	setp.lt.s64 	%p223, %rd561, %rd203;
	selp.b16 	%rs799, %rs795, %rs192, %p223;
	min.s64 	%rd565, %rd561, %rd203;
$L__BB6_172:
	and.b16  	%rs615, %rs796, 255;
	setp.lt.u16 	%p224, %rs615, %rs193;
	mov.u16 	%rs800, %rs193;
	mov.u64 	%rd566, %rd204;
	@%p224 bra 	$L__BB6_176;
	setp.ge.u16 	%p225, %rs193, %rs615;
	mov.u16 	%rs800, %rs796;
	mov.u64 	%rd566, %rd562;
	@%p225 bra 	$L__BB6_174;
	bra.uni 	$L__BB6_176;
$L__BB6_174:
	setp.ge.s64 	%p226, %rd562, %rd204;
	mov.u16 	%rs800, %rs193;
	mov.u64 	%rd566, %rd204;
	@%p226 bra 	$L__BB6_176;
	mov.u16 	%rs800, %rs796;
	mov.u64 	%rd566, %rd562;
$L__BB6_176:
	setp.lt.s32 	%p227, %r3, 97;
	mov.u16 	%rs803, %rs799;
	mov.u64 	%rd569, %rd565;
	mov.u16 	%rs804, %rs800;
	mov.u64 	%rd570, %rd566;
	@%p227 bra 	$L__BB6_184;
	ld.shared.u8 	%rs205, [_ZN6thrust24THRUST_300001_SM_1000_NS8cuda_cub4core6detail5shmemE+104];
	ld.shared.u64 	%rd216, [_ZN6thrust24THRUST_300001_SM_1000_NS8cuda_cub4core6detail5shmemE+112];
	ld.shared.u8 	%rs206, [_ZN6thrust24THRUST_300001_SM_1000_NS8cuda_cub4core6detail5shmemE+120];
	ld.shared.u64 	%rd217, [_ZN6thrust24THRUST_300001_SM_1000_NS8cuda_cub4core6detail5shmemE+128];
	and.b16  	%rs618, %rs799, 255;
	setp.lt.u16 	%p228, %rs618, %rs205;
	mov.u16 	%rs803, %rs799;
	mov.u64 	%rd569, %rd565;
	@%p228 bra 	$L__BB6_180;
	setp.lt.u16 	%p229, %rs205, %rs618;
	mov.u16 	%rs803, %rs205;
	mov.u64 	%rd569, %rd216;
	@%p229 bra 	$L__BB6_180;
	setp.lt.s64 	%p230, %rd565, %rd216;
	selp.b16 	%rs803, %rs799, %rs205, %p230;
	min.s64 	%rd569, %rd565, %rd216;
$L__BB6_180:
	and.b16  	%rs621, %rs800, 255;
	setp.lt.u16 	%p231, %rs621, %rs206;
	mov.u16 	%rs804, %rs206;
	mov.u64 	%rd570, %rd217;
	@%p231 bra 	$L__BB6_184;
	setp.ge.u16 	%p232, %rs206, %rs621;
	mov.u16 	%rs804, %rs800;
	mov.u64 	%rd570, %rd566;
	@%p232 bra 	$L__BB6_182;
	bra.uni 	$L__BB6_184;
$L__BB6_182:
	setp.ge.s64 	%p233, %rd566, %rd217;
	mov.u16 	%rs804, %rs206;
	mov.u64 	%rd570, %rd217;
	@%p233 bra 	$L__BB6_184;
	mov.u16 	%rs804, %rs800;
	mov.u64 	%rd570, %rd566;
$L__BB6_184:
	setp.lt.s32 	%p234, %r3, 129;
	mov.u16 	%rs807, %rs803;
	mov.u64 	%rd573, %rd569;
	mov.u16 	%rs808, %rs804;
	mov.u64 	%rd574, %rd570;
	@%p234 bra 	$L__BB6_192;
	ld.shared.u8 	%rs218, [_ZN6thrust24THRUST_300001_SM_1000_NS8cuda_cub4core6detail5shmemE+136];
	ld.shared.u64 	%rd229, [_ZN6thrust24THRUST_300001_SM_1000_NS8cuda_cub4core6detail5shmemE+144];
	ld.shared.u8 	%rs219, [_ZN6thrust24THRUST_300001_SM_1000_NS8cuda_cub4core6detail5shmemE+152];
	ld.shared.u64 	%rd230, [_ZN6thrust24THRUST_300001_SM_1000_NS8cuda_cub4core6detail5shmemE+160];
	and.b16  	%rs624, %rs803, 255;
	setp.lt.u16 	%p235, %rs624, %rs218;
	mov.u16 	%rs807, %rs803;
	mov.u64 	%rd573, %rd569;
	@%p235 bra 	$L__BB6_188;
	setp.lt.u16 	%p236, %rs218, %rs624;
	mov.u16 	%rs807, %rs218;
	mov.u64 	%rd573, %rd229;
	@%p236 bra 	$L__BB6_188;
	setp.lt.s64 	%p237, %rd569, %rd229;
	selp.b16 	%rs807, %rs803, %rs218, %p237;
	min.s64 	%rd573, %rd569, %rd229;
$L__BB6_188:
	and.b16  	%rs627, %rs804, 255;
	setp.lt.u16 	%p238, %rs627, %rs219;
	mov.u16 	%rs808, %rs219;
	mov.u64 	%rd574, %rd230;
	@%p238 bra 	$L__BB6_192;
	setp.ge.u16 	%p239, %rs219, %rs627;
	mov.u16 	%rs808, %rs804;
	mov.u64 	%rd574, %rd570;
	@%p239 bra 	$L__BB6_190;
	bra.uni 	$L__BB6_192;
$L__BB6_190:
	setp.ge.s64 	%p240, %rd570, %rd230;
	mov.u16 	%rs808, %rs219;
	mov.u64 	%rd574, %rd230;
	@%p240 bra 	$L__BB6_192;
	mov.u16 	%rs808, %rs804;
	mov.u64 	%rd574, %rd570;
$L__BB6_192:
	setp.lt.s32 	%p241, %r3, 161;
	mov.u16 	%rs811, %rs807;
	mov.u64 	%rd577, %rd573;
	mov.u16 	%rs812, %rs808;
	mov.u64 	%rd578, %rd574;
	@%p241 bra 	$L__BB6_200;
	ld.shared.u8 	%rs231, [_ZN6thrust24THRUST_300001_SM_1000_NS8cuda_cub4core6detail5shmemE+168];
	ld.shared.u64 	%rd242, [_ZN6thrust24THRUST_300001_SM_1000_NS8cuda_cub4core6detail5shmemE+176];
	ld.shared.u8 	%rs232, [_ZN6thrust24THRUST_300001_SM_1000_NS8cuda_cub4core6detail5shmemE+184];
	ld.shared.u64 	%rd243, [_ZN6thrust24THRUST_300001_SM_1000_NS8cuda_cub4core6detail5shmemE+192];
	and.b16  	%rs630, %rs807, 255;
	setp.lt.u16 	%p242, %rs630, %rs231;
	mov.u16 	%rs811, %rs807;
	mov.u64 	%rd577, %rd573;
	@%p242 bra 	$L__BB6_196;
	setp.lt.u16 	%p243, %rs231, %rs630;
	mov.u16 	%rs811, %rs231;
	mov.u64 	%rd577, %rd242;
	@%p243 bra 	$L__BB6_196;
	setp.lt.s64 	%p244, %rd573, %rd242;
	selp.b16 	%rs811, %rs807, %rs231, %p244;
	min.s64 	%rd577, %rd573, %rd242;
$L__BB6_196:
	and.b16  	%rs633, %rs808, 255;
	setp.lt.u16 	%p245, %rs633, %rs232;
	mov.u16 	%rs812, %rs232;
	mov.u64 	%rd578, %rd243;
	@%p245 bra 	$L__BB6_200;
	setp.ge.u16 	%p246, %rs232, %rs633;
	mov.u16 	%rs812, %rs808;
	mov.u64 	%rd578, %rd574;
	@%p246 bra 	$L__BB6_198;
	bra.uni 	$L__BB6_200;
$L__BB6_198:
	setp.ge.s64 	%p247, %rd574, %rd243;
	mov.u16 	%rs812, %rs232;
	mov.u64 	%rd578, %rd243;
	@%p247 bra 	$L__BB6_200;
	mov.u16 	%rs812, %rs808;
	mov.u64 	%rd578, %rd574;
$L__BB6_200:
	setp.lt.s32 	%p248, %r3, 193;
	mov.u16 	%rs815, %rs811;
	mov.u64 	%rd581, %rd577;
	mov.u16 	%rs816, %rs812;
	mov.u64 	%rd582, %rd578;
	@%p248 bra 	$L__BB6_208;
	ld.shared.u8 	%rs244, [_ZN6thrust24THRUST_300001_SM_1000_NS8cuda_cub4core6detail5shmemE+200];
	ld.shared.u64 	%rd255, [_ZN6thrust24THRUST_300001_SM_1000_NS8cuda_cub4core6detail5shmemE+208];
	ld.shared.u8 	%rs245, [_ZN6thrust24THRUST_300001_SM_1000_NS8cuda_cub4core6detail5shmemE+216];
	ld.shared.u64 	%rd256, [_ZN6thrust24THRUST_300001_SM_1000_NS8cuda_cub4core6detail5shmemE+224];
	and.b16  	%rs636, %rs811, 255;
	setp.lt.u16 	%p249, %rs636, %rs244;
	mov.u16 	%rs815, %rs811;
	mov.u64 	%rd581, %rd577;
	@%p249 bra 	$L__BB6_204;
	setp.lt.u16 	%p250, %rs244, %rs636;
	mov.u16 	%rs815, %rs244;
	mov.u64 	%rd581, %rd255;
	@%p250 bra 	$L__BB6_204;
	setp.lt.s64 	%p251, %rd577, %rd255;
	selp.b16 	%rs815, %rs811, %rs244, %p251;
	min.s64 	%rd581, %rd577, %rd255;
$L__BB6_204:
	and.b16  	%rs639, %rs812, 255;
	setp.lt.u16 	%p252, %rs639, %rs245;
	mov.u16 	%rs816, %rs245;
	mov.u64 	%rd582, %rd256;
	@%p252 bra 	$L__BB6_208;
	setp.ge.u16 	%p253, %rs245, %rs639;
	mov.u16 	%rs816, %rs812;
	mov.u64 	%rd582, %rd578;
	@%p253 bra 	$L__BB6_206;
	bra.uni 	$L__BB6_208;
$L__BB6_206:
	setp.ge.s64 	%p254, %rd578, %rd256;
	mov.u16 	%rs816, %rs245;
	mov.u64 	%rd582, %rd256;
	@%p254 bra 	$L__BB6_208;
	mov.u16 	%rs816, %rs812;
	mov.u64 	%rd582, %rd578;
$L__BB6_208:
	setp.lt.s32 	%p255, %r3, 225;
	mov.u64 	%rd648, %rd582;
	mov.u16 	%rs878, %rs816;
	mov.u64 	%rd522, %rd581;
	mov.u16 	%rs756, %rs815;
	@%p255 bra 	$L__BB6_353;
	ld.shared.u8 	%rs257, [_ZN6thrust24THRUST_300001_SM_1000_NS8cuda_cub4core6detail5shmemE+232];
	ld.shared.u64 	%rd268, [_ZN6thrust24THRUST_300001_SM_1000_NS8cuda_cub4core6detail5shmemE+240];
	ld.shared.u8 	%rs258, [_ZN6thrust24THRUST_300001_SM_1000_NS8cuda_cub4core6detail5shmemE+248];
	ld.shared.u64 	%rd269, [_ZN6thrust24THRUST_300001_SM_1000_NS8cuda_cub4core6detail5shmemE+256];
	and.b16  	%rs642, %rs815, 255;
	setp.lt.u16 	%p256, %rs642, %rs257;
	mov.u16 	%rs756, %rs815;
	mov.u64 	%rd522, %rd581;
	@%p256 bra 	$L__BB6_212;
	setp.lt.u16 	%p257, %rs257, %rs642;
	mov.u16 	%rs756, %rs257;
	mov.u64 	%rd522, %rd268;
	@%p257 bra 	$L__BB6_212;
	setp.lt.s64 	%p258, %rd581, %rd268;
	selp.b16 	%rs756, %rs815, %rs257, %p258;
	min.s64 	%rd522, %rd581, %rd268;
$L__BB6_212:
	and.b16  	%rs645, %rs816, 255;
	setp.lt.u16 	%p259, %rs645, %rs258;
	mov.u16 	%rs878, %rs258;
	mov.u64 	%rd648, %rd269;
	@%p259 bra 	$L__BB6_353;
	setp.ge.u16 	%p260, %rs258, %rs645;
	mov.u16 	%rs878, %rs816;
	mov.u64 	%rd648, %rd582;
	@%p260 bra 	$L__BB6_214;
	bra.uni 	$L__BB6_353;
$L__BB6_214:
	setp.ge.s64 	%p261, %rd582, %rd269;
	mov.u16 	%rs878, %rs258;
	mov.u64 	%rd648, %rd269;
	@%p261 bra 	$L__BB6_353;
	mov.u16 	%rs878, %rs816;
	mov.u64 	%rd648, %rd582;
	bra.uni 	$L__BB6_353;
$L__BB6_216:
	mov.u32 	%r20, %tid.x;
	cvt.u64.u32 	%rd279, %r20;
	add.s64 	%rd454, %rd279, %rd4;
	add.s64 	%rd455, %rd2, %rd454;
	add.s64 	%rd456, %rd454, %rd3;
	ld.global.u8 	%rs427, [%rd455];
	add.s64 	%rd457, %rd456, 256;
	ld.global.u8 	%rs428, [%rd455+256];
	setp.lt.u16 	%p2, %rs427, %rs428;
	setp.lt.u16 	%p3, %rs428, %rs427;
	min.u16 	%rs756, %rs428, %rs427;
	selp.b64 	%rd522, %rd457, %rd456, %p3;
	max.u16 	%rs847, %rs427, %rs428;
	selp.b64 	%rd617, %rd457, %rd456, %p2;
	setp.le.u64 	%p4, %rd450, %rd5;
	@%p4 bra 	$L__BB6_272;
	setp.ne.s32 	%p5, %r20, 0;
	@%p5 bra 	$L__BB6_219;
	atom.global.add.u64 	%rd458, [%rd1+8], 512;
	add.s64 	%rd459, %rd458, %rd5;
	st.shared.u64 	[_ZN6thrust24THRUST_300001_SM_1000_NS8cuda_cub4core6detail5shmemE+296], %rd459;
$L__BB6_219:
	bar.sync 	0;
	ld.shared.u64 	%rd596, [_ZN6thrust24THRUST_300001_SM_1000_NS8cuda_cub4core6detail5shmemE+296];
	add.s64 	%rd460, %rd596, 512;
	setp.gt.s64 	%p6, %rd460, %rd450;
	@%p6 bra 	$L__BB6_234;
	mov.u16 	%rs822, %rs847;
	mov.u64 	%rd589, %rd617;
$L__BB6_221:
	add.s64 	%rd461, %rd596, %rd279;
	add.s64 	%rd462, %rd2, %rd461;
	add.s64 	%rd591, %rd461, %rd3;
	ld.global.u8 	%rs824, [%rd462];
	add.s64 	%rd617, %rd591, 256;
	ld.global.u8 	%rs847, [%rd462+256];
	and.b16  	%rs429, %rs756, 255;
	setp.lt.u16 	%p7, %rs429, %rs824;
	mov.u16 	%rs823, %rs756;
	mov.u64 	%rd590, %rd522;
	@%p7 bra 	$L__BB6_224;
	setp.lt.u16 	%p8, %rs824, %rs429;
	mov.u16 	%rs823, %rs824;
	mov.u64 	%rd590, %rd591;
	@%p8 bra 	$L__BB6_224;
	setp.lt.s64 	%p9, %rd522, %rd591;
	selp.b16 	%rs823, %rs756, %rs824, %p9;
	min.s64 	%rd590, %rd522, %rd591;
$L__BB6_224:
	and.b16  	%rs431, %rs822, 255;
	setp.lt.u16 	%p10, %rs431, %rs824;
	@%p10 bra 	$L__BB6_226;
	setp.lt.u16 	%p11, %rs824, %rs431;
	setp.lt.s64 	%p12, %rd589, %rd591;
	or.pred  	%p13, %p11, %p12;
	selp.b16 	%rs824, %rs822, %rs824, %p13;
	selp.b64 	%rd591, %rd589, %rd591, %p13;
$L__BB6_226:
	and.b16  	%rs434, %rs823, 255;
	setp.lt.u16 	%p14, %rs434, %rs847;
	mov.u16 	%rs756, %rs823;
	mov.u64 	%rd522, %rd590;
	@%p14 bra 	$L__BB6_229;
	setp.lt.u16 	%p15, %rs847, %rs434;
	mov.u16 	%rs756, %rs847;
	mov.u64 	%rd522, %rd617;
	@%p15 bra 	$L__BB6_229;
	setp.lt.s64 	%p16, %rd590, %rd617;
	selp.b16 	%rs756, %rs823, %rs847, %p16;
	min.s64 	%rd522, %rd590, %rd617;
$L__BB6_229:
	and.b16  	%rs438, %rs824, 255;
	setp.lt.u16 	%p17, %rs438, %rs847;
	@%p17 bra 	$L__BB6_231;
	setp.lt.u16 	%p18, %rs847, %rs438;
	setp.lt.s64 	%p19, %rd591, %rd617;
	or.pred  	%p20, %p18, %p19;
	selp.b16 	%rs847, %rs824, %rs847, %p20;
	selp.b64 	%rd617, %rd591, %rd617, %p20;
$L__BB6_231:
	setp.ne.s32 	%p21, %r20, 0;
	bar.sync 	0;
	@%p21 bra 	$L__BB6_233;
	atom.global.add.u64 	%rd463, [%rd1+8], 512;
	add.s64 	%rd464, %rd463, %rd5;
	st.shared.u64 	[_ZN6thrust24THRUST_300001_SM_1000_NS8cuda_cub4core6detail5shmemE+296], %rd464;
$L__BB6_233:
	bar.sync 	0;
	ld.shared.u64 	%rd596, [_ZN6thrust24THRUST_300001_SM_1000_NS8cuda_cub4core6detail5shmemE+296];
	add.s64 	%rd465, %rd596, 512;
	setp.le.s64 	%p22, %rd465, %rd450;
	mov.u16 	%rs822, %rs847;
	mov.u64 	%rd589, %rd617;
	@%p22 bra 	$L__BB6_221;
$L__BB6_234:
	setp.le.s64 	%p23, %rd450, %rd596;
	@%p23 bra 	$L__BB6_272;
	cvt.u32.u64 	%r36, %rd596;
	cvt.u32.u64 	%r37, %rd450;
	sub.s32 	%r21, %r37, %r36;
	setp.ge.s32 	%p24, %r20, %r21;
	@%p24 bra 	$L__BB6_272;
	not.b32 	%r39, %r20;
	add.s32 	%r40, %r39, %r37;
	sub.s32 	%r22, %r40, %r36;
	and.b32  	%r42, %r22, 768;
	setp.eq.s32 	%p25, %r42, 768;
	mov.u32 	%r720, %r20;
	@%p25 bra 	$L__BB6_245;
	add.s64 	%rd467, %rd596, %rd279;
	add.s64 	%rd598, %rd467, %rd3;
	add.s64 	%rd597, %rd2, %rd467;
	shr.u32 	%r43, %r22, 8;
	add.s32 	%r44, %r43, 1;
	and.b32  	%r45, %r44, 3;
	neg.s32 	%r718, %r45;
	mov.u32 	%r720, %r20;
$L__BB6_238:
	.pragma "nounroll";
	mov.u64 	%rd305, %rd617;
	mov.u16 	%rs285, %rs847;
	mov.u64 	%rd304, %rd522;
	mov.u16 	%rs284, %rs756;
	ld.global.u8 	%rs286, [%rd597];
	and.b16  	%rs442, %rs284, 255;
	setp.lt.u16 	%p26, %rs442, %rs286;
	@%p26 bra 	$L__BB6_241;
	setp.lt.u16 	%p27, %rs286, %rs442;
	mov.u16 	%rs756, %rs286;
	mov.u64 	%rd522, %rd598;
	@%p27 bra 	$L__BB6_241;
	setp.lt.s64 	%p28, %rd304, %rd598;
	selp.b16 	%rs756, %rs284, %rs286, %p28;
	min.s64 	%rd522, %rd304, %rd598;
$L__BB6_241:
	and.b16  	%rs444, %rs285, 255;
	setp.lt.u16 	%p29, %rs444, %rs286;
	mov.u16 	%rs847, %rs286;
	mov.u64 	%rd617, %rd598;
	@%p29 bra 	$L__BB6_244;
	setp.lt.u16 	%p30, %rs286, %rs444;
	mov.u16 	%rs847, %rs285;
	mov.u64 	%rd617, %rd305;
	@%p30 bra 	$L__BB6_244;
	setp.lt.s64 	%p31, %rd305, %rd598;
	selp.b16 	%rs847, %rs285, %rs286, %p31;
	min.s64 	%rd617, %rd305, %rd598;
$L__BB6_244:
	add.s32 	%r720, %r720, 256;
	add.s64 	%rd598, %rd598, 256;
	add.s64 	%rd597, %rd597, 256;
	add.s32 	%r718, %r718, 1;
	setp.ne.s32 	%p32, %r718, 0;
	@%p32 bra 	$L__BB6_238;
$L__BB6_245:
	setp.lt.u32 	%p33, %r22, 768;
	@%p33 bra 	$L__BB6_272;
	add.s32 	%r721, %r720, 512;
$L__BB6_247:
	mov.u32 	%r30, %r721;
	add.s32 	%r46, %r30, -512;
	cvt.u64.u32 	%rd468, %r46;
	add.s64 	%rd469, %rd596, %rd468;
	add.s64 	%rd318, %rd2, %rd469;
	add.s64 	%rd319, %rd469, %rd3;
	ld.global.u8 	%rs297, [%rd318];
	and.b16  	%rs446, %rs756, 255;
	setp.lt.u16 	%p34, %rs446, %rs297;
	mov.u16 	%rs839, %rs756;
	mov.u64 	%rd609, %rd522;
	@%p34 bra 	$L__BB6_250;
	setp.lt.u16 	%p35, %rs297, %rs446;
	mov.u16 	%rs839, %rs297;
	mov.u64 	%rd609, %rd319;
	@%p35 bra 	$L__BB6_250;
	setp.lt.s64 	%p36, %rd522, %rd319;
	selp.b16 	%rs839, %rs756, %rs297, %p36;
	min.s64 	%rd609, %rd522, %rd319;
$L__BB6_250:
	and.b16  	%rs448, %rs847, 255;
	setp.lt.u16 	%p37, %rs448, %rs297;
	mov.u16 	%rs840, %rs297;
	mov.u64 	%rd610, %rd319;
	@%p37 bra 	$L__BB6_253;
	setp.lt.u16 	%p38, %rs297, %rs448;
	mov.u16 	%rs840, %rs847;
	mov.u64 	%rd610, %rd617;
	@%p38 bra 	$L__BB6_253;
	setp.lt.s64 	%p39, %rd617, %rd319;
	selp.b16 	%rs840, %rs847, %rs297, %p39;
	min.s64 	%rd610, %rd617, %rd319;
$L__BB6_253:
	add.s32 	%r47, %r30, -256;
	cvt.u64.u32 	%rd470, %r47;
	add.s64 	%rd471, %rd596, %rd470;
	add.s64 	%rd324, %rd471, %rd3;
	ld.global.u8 	%rs302, [%rd318+256];
	and.b16  	%rs450, %rs839, 255;
	setp.lt.u16 	%p40, %rs450, %rs302;
	mov.u16 	%rs841, %rs839;
	mov.u64 	%rd611, %rd609;
	@%p40 bra 	$L__BB6_256;
	setp.lt.u16 	%p41, %rs302, %rs450;
	mov.u16 	%rs841, %rs302;
	mov.u64 	%rd611, %rd324;
	@%p41 bra 	$L__BB6_256;
	setp.lt.s64 	%p42, %rd609, %rd324;
	selp.b16 	%rs841, %rs839, %rs302, %p42;
	min.s64 	%rd611, %rd609, %rd324;
$L__BB6_256:
	and.b16  	%rs452, %rs840, 255;
	setp.lt.u16 	%p43, %rs452, %rs302;
	mov.u16 	%rs842, %rs302;
	mov.u64 	%rd612, %rd324;
	@%p43 bra 	$L__BB6_259;
	setp.lt.u16 	%p44, %rs302, %rs452;
	mov.u16 	%rs842, %rs840;
	mov.u64 	%rd612, %rd610;
	@%p44 bra 	$L__BB6_259;
	setp.lt.s64 	%p45, %rd610, %rd324;
	selp.b16 	%rs842, %rs840, %rs302, %p45;
	min.s64 	%rd612, %rd610, %rd324;
$L__BB6_259:
	cvt.u64.u32 	%rd472, %r30;
	add.s64 	%rd473, %rd596, %rd472;
	add.s64 	%rd329, %rd473, %rd3;
	ld.global.u8 	%rs307, [%rd318+512];
	and.b16  	%rs454, %rs841, 255;
	setp.lt.u16 	%p46, %rs454, %rs307;
	mov.u16 	%rs843, %rs841;
	mov.u64 	%rd613, %rd611;
	@%p46 bra 	$L__BB6_262;
	setp.lt.u16 	%p47, %rs307, %rs454;
	mov.u16 	%rs843, %rs307;
	mov.u64 	%rd613, %rd329;
	@%p47 bra 	$L__BB6_262;
	setp.lt.s64 	%p48, %rd611, %rd329;
	selp.b16 	%rs843, %rs841, %rs307, %p48;
	min.s64 	%rd613, %rd611, %rd329;
$L__BB6_262:
	and.b16  	%rs456, %rs842, 255;
	setp.lt.u16 	%p49, %rs456, %rs307;
	mov.u16 	%rs844, %rs307;
	mov.u64 	%rd614, %rd329;
	@%p49 bra 	$L__BB6_265;
	setp.lt.u16 	%p50, %rs307, %rs456;
	mov.u16 	%rs844, %rs842;
	mov.u64 	%rd614, %rd612;
	@%p50 bra 	$L__BB6_265;
	setp.lt.s64 	%p51, %rd612, %rd329;
	selp.b16 	%rs844, %rs842, %rs307, %p51;
	min.s64 	%rd614, %rd612, %rd329;
$L__BB6_265:
	add.s32 	%r48, %r30, 256;
	cvt.u64.u32 	%rd474, %r48;
	add.s64 	%rd475, %rd596, %rd474;
	add.s64 	%rd334, %rd475, %rd3;
	ld.global.u8 	%rs312, [%rd318+768];
	and.b16  	%rs458, %rs843, 255;
	setp.lt.u16 	%p52, %rs458, %rs312;
	mov.u16 	%rs756, %rs843;
	mov.u64 	%rd522, %rd613;
	@%p52 bra 	$L__BB6_268;
	setp.lt.u16 	%p53, %rs312, %rs458;
	mov.u16 	%rs756, %rs312;
	mov.u64 	%rd522, %rd334;
	@%p53 bra 	$L__BB6_268;
	setp.lt.s64 	%p54, %rd613, %rd334;
	selp.b16 	%rs756, %rs843, %rs312, %p54;
	min.s64 	%rd522, %rd613, %rd334;
$L__BB6_268:
	and.b16  	%rs460, %rs844, 255;
	setp.lt.u16 	%p55, %rs460, %rs312;
	mov.u16 	%rs847, %rs312;
	mov.u64 	%rd617, %rd334;
	@%p55 bra 	$L__BB6_271;
	setp.lt.u16 	%p56, %rs312, %rs460;
	mov.u16 	%rs847, %rs844;
	mov.u64 	%rd617, %rd614;
	@%p56 bra 	$L__BB6_271;
	setp.lt.s64 	%p57, %rd614, %rd334;
	selp.b16 	%rs847, %rs844, %rs312, %p57;
	min.s64 	%rd617, %rd614, %rd334;
$L__BB6_271:
	add.s32 	%r721, %r30, 1024;
	add.s32 	%r49, %r30, 512;
	setp.lt.s32 	%p58, %r49, %r21;
	@%p58 bra 	$L__BB6_247;
$L__BB6_272:
	// begin inline asm
	mov.u32 %r50, %laneid;
	// end inline asm
	cvt.u32.u16 	%r91, %rs756;
	and.b32  	%r52, %r91, 255;
	cvt.u32.u16 	%r92, %rs847;
	and.b32  	%r72, %r92, 255;
	mov.b32 	%r88, 1;
	mov.b32 	%r89, 31;
	mov.b32 	%r90, -1;
	// begin inline asm
	shfl.sync.down.b32 %r51, %r52, %r88, %r89, %r90;
	// end inline asm
	// begin inline asm
	shfl.sync.down.b32 %r56, %r57, %r88, %r89, %r90;
	// end inline asm
	mov.b64 	{%r62, %r67}, %rd522;
	// begin inline asm
	shfl.sync.down.b32 %r61, %r62, %r88, %r89, %r90;
	// end inline asm
	// begin inline asm
	shfl.sync.down.b32 %r66, %r67, %r88, %r89, %r90;
	// end inline asm
	mov.b64 	%rd341, {%r61, %r66};
	// begin inline asm
	shfl.sync.down.b32 %r71, %r72, %r88, %r89, %r90;
	// end inline asm
	// begin inline asm
	shfl.sync.down.b32 %r76, %r77, %r88, %r89, %r90;
	// end inline asm
	mov.b64 	{%r82, %r87}, %rd617;
	// begin inline asm
	shfl.sync.down.b32 %r81, %r82, %r88, %r89, %r90;
	// end inline asm
	// begin inline asm
	shfl.sync.down.b32 %r86, %r87, %r88, %r89, %r90;
	// end inline asm
	mov.b64 	%rd342, {%r81, %r86};
	cvt.u16.u32 	%rs319, %r51;
	cvt.u16.u32 	%rs320, %r71;
	setp.gt.s32 	%p59, %r50, 30;
	mov.u16 	%rs851, %rs847;
	mov.u64 	%rd621, %rd617;
	@%p59 bra 	$L__BB6_279;
	and.b16  	%rs462, %rs319, 255;
	and.b16  	%rs463, %rs756, 255;
	setp.lt.u16 	%p60, %rs463, %rs462;
	mov.u16 	%rs849, %rs756;
	mov.u64 	%rd619, %rd522;
	@%p60 bra 	$L__BB6_276;
	setp.gt.u16 	%p61, %rs463, %rs462;
	mov.u16 	%rs849, %rs319;
	mov.u64 	%rd619, %rd341;
	@%p61 bra 	$L__BB6_276;
	setp.lt.s64 	%p62, %rd522, %rd341;
	selp.b16 	%rs849, %rs756, %rs319, %p62;
	min.s64 	%rd619, %rd522, %rd341;
$L__BB6_276:
	and.b16  	%rs466, %rs320, 255;
	and.b16  	%rs467, %rs847, 255;
	setp.lt.u16 	%p63, %rs467, %rs466;
	mov.u16 	%rs756, %rs849;
	mov.u64 	%rd522, %rd619;
	mov.u16 	%rs851, %rs320;
	mov.u64 	%rd621, %rd342;
	@%p63 bra 	$L__BB6_279;
	setp.gt.u16 	%p64, %rs467, %rs466;
	mov.u16 	%rs756, %rs849;
	mov.u64 	%rd522, %rd619;
	mov.u16 	%rs851, %rs847;
	mov.u64 	%rd621, %rd617;
	@%p64 bra 	$L__BB6_279;
	setp.lt.s64 	%p65, %rd617, %rd342;
	selp.b16 	%rs851, %rs847, %rs320, %p65;
	min.s64 	%rd621, %rd617, %rd342;
	mov.u16 	%rs756, %rs849;
	mov.u64 	%rd522, %rd619;
$L__BB6_279:
	cvt.u32.u16 	%r133, %rs756;
	and.b32  	%r94, %r133, 255;
	cvt.u32.u16 	%r134, %rs851;
	and.b32  	%r114, %r134, 255;
	mov.b32 	%r130, 2;
	mov.b32 	%r131, 31;
	mov.b32 	%r132, -1;
	// begin inline asm
	shfl.sync.down.b32 %r93, %r94, %r130, %r131, %r132;
	// end inline asm
	// begin inline asm
	shfl.sync.down.b32 %r98, %r99, %r130, %r131, %r132;
	// end inline asm
	mov.b64 	{%r104, %r109}, %rd522;
	// begin inline asm
	shfl.sync.down.b32 %r103, %r104, %r130, %r131, %r132;
	// end inline asm
	// begin inline asm
	shfl.sync.down.b32 %r108, %r109, %r130, %r131, %r132;
	// end inline asm
	mov.b64 	%rd348, {%r103, %r108};
	// begin inline asm
	shfl.sync.down.b32 %r113, %r114, %r130, %r131, %r132;
	// end inline asm
	// begin inline asm
	shfl.sync.down.b32 %r118, %r119, %r130, %r131, %r132;
	// end inline asm
	mov.b64 	{%r124, %r129}, %rd621;
	// begin inline asm
	shfl.sync.down.b32 %r123, %r124, %r130, %r131, %r132;
	// end inline asm
	// begin inline asm
	shfl.sync.down.b32 %r128, %r129, %r130, %r131, %r132;
	// end inline asm
	mov.b64 	%rd349, {%r123, %r128};
	cvt.u16.u32 	%rs326, %r93;
	cvt.u16.u32 	%rs327, %r113;
	setp.gt.s32 	%p66, %r50, 29;
	mov.u16 	%rs854, %rs851;
	mov.u64 	%rd624, %rd621;
	@%p66 bra 	$L__BB6_286;
	and.b16  	%rs470, %rs326, 255;
	and.b16  	%rs471, %rs756, 255;
	setp.lt.u16 	%p67, %rs471, %rs470;
	mov.u16 	%rs852, %rs756;
	mov.u64 	%rd622, %rd522;
	@%p67 bra 	$L__BB6_283;
	setp.gt.u16 	%p68, %rs471, %rs470;
	mov.u16 	%rs852, %rs326;
	mov.u64 	%rd622, %rd348;
	@%p68 bra 	$L__BB6_283;
	setp.lt.s64 	%p69, %rd522, %rd348;
	selp.b16 	%rs852, %rs756, %rs326, %p69;
	min.s64 	%rd622, %rd522, %rd348;
$L__BB6_283:
	and.b16  	%rs474, %rs327, 255;
	and.b16  	%rs475, %rs851, 255;
	setp.lt.u16 	%p70, %rs475, %rs474;
	mov.u16 	%rs756, %rs852;
	mov.u64 	%rd522, %rd622;
	mov.u16 	%rs854, %rs327;
	mov.u64 	%rd624, %rd349;
	@%p70 bra 	$L__BB6_286;
	setp.gt.u16 	%p71, %rs475, %rs474;
	mov.u16 	%rs756, %rs852;
	mov.u64 	%rd522, %rd622;
	mov.u16 	%rs854, %rs851;
	mov.u64 	%rd624, %rd621;
	@%p71 bra 	$L__BB6_286;
	setp.lt.s64 	%p72, %rd621, %rd349;
	selp.b16 	%rs854, %rs851, %rs327, %p72;
	min.s64 	%rd624, %rd621, %rd349;
	mov.u16 	%rs756, %rs852;
	mov.u64 	%rd522, %rd622;
$L__BB6_286:
	cvt.u32.u16 	%r175, %rs756;
	and.b32  	%r136, %r175, 255;
	cvt.u32.u16 	%r176, %rs854;
	and.b32  	%r156, %r176, 255;
	mov.b32 	%r172, 4;
	mov.b32 	%r173, 31;
	mov.b32 	%r174, -1;
	// begin inline asm
	shfl.sync.down.b32 %r135, %r136, %r172, %r173, %r174;
	// end inline asm
	// begin inline asm
	shfl.sync.down.b32 %r140, %r141, %r172, %r173, %r174;
	// end inline asm
	mov.b64 	{%r146, %r151}, %rd522;
	// begin inline asm
	shfl.sync.down.b32 %r145, %r146, %r172, %r173, %r174;
	// end inline asm
	// begin inline asm
	shfl.sync.down.b32 %r150, %r151, %r172, %r173, %r174;
	// end inline asm
	mov.b64 	%rd355, {%r145, %r150};
	// begin inline asm
	shfl.sync.down.b32 %r155, %r156, %r172, %r173, %r174;
	// end inline asm
	// begin inline asm
	shfl.sync.down.b32 %r160, %r161, %r172, %r173, %r174;
	// end inline asm
	mov.b64 	{%r166, %r171}, %rd624;
	// begin inline asm
	shfl.sync.down.b32 %r165, %r166, %r172, %r173, %r174;
	// end inline asm
	// begin inline asm
	shfl.sync.down.b32 %r170, %r171, %r172, %r173, %r174;
	// end inline asm
	mov.b64 	%rd356, {%r165, %r170};
	cvt.u16.u32 	%rs333, %r135;
	cvt.u16.u32 	%rs334, %r155;
	setp.gt.s32 	%p73, %r50, 27;
	mov.u16 	%rs857, %rs854;
	mov.u64 	%rd627, %rd624;
	@%p73 bra 	$L__BB6_293;
	and.b16  	%rs478, %rs333, 255;
	and.b16  	%rs479, %rs756, 255;
	setp.lt.u16 	%p74, %rs479, %rs478;
	mov.u16 	%rs855, %rs756;
	mov.u64 	%rd625, %rd522;
	@%p74 bra 	$L__BB6_290;
	setp.gt.u16 	%p75, %rs479, %rs478;
	mov.u16 	%rs855, %rs333;
	mov.u64 	%rd625, %rd355;
	@%p75 bra 	$L__BB6_290;
	setp.lt.s64 	%p76, %rd522, %rd355;
	selp.b16 	%rs855, %rs756, %rs333, %p76;
	min.s64 	%rd625, %rd522, %rd355;
$L__BB6_290:
	and.b16  	%rs482, %rs334, 255;
	and.b16  	%rs483, %rs854, 255;
	setp.lt.u16 	%p77, %rs483, %rs482;
	mov.u16 	%rs756, %rs855;
	mov.u64 	%rd522, %rd625;
	mov.u16 	%rs857, %rs334;
	mov.u64 	%rd627, %rd356;
	@%p77 bra 	$L__BB6_293;
	setp.gt.u16 	%p78, %rs483, %rs482;
	mov.u16 	%rs756, %rs855;
	mov.u64 	%rd522, %rd625;
	mov.u16 	%rs857, %rs854;
	mov.u64 	%rd627, %rd624;
	@%p78 bra 	$L__BB6_293;
	setp.lt.s64 	%p79, %rd624, %rd356;
	selp.b16 	%rs857, %rs854, %rs334, %p79;
	min.s64 	%rd627, %rd624, %rd356;
	mov.u16 	%rs756, %rs855;
	mov.u64 	%rd522, %rd625;
$L__BB6_293:
	cvt.u32.u16 	%r217, %rs756;
	and.b32  	%r178, %r217, 255;
	cvt.u32.u16 	%r218, %rs857;
	and.b32  	%r198, %r218, 255;
	mov.b32 	%r214, 8;
	mov.b32 	%r215, 31;
	mov.b32 	%r216, -1;
	// begin inline asm
	shfl.sync.down.b32 %r177, %r178, %r214, %r215, %r216;
	// end inline asm
	// begin inline asm
	shfl.sync.down.b32 %r182, %r183, %r214, %r215, %r216;
	// end inline asm
	mov.b64 	{%r188, %r193}, %rd522;
	// begin inline asm
	shfl.sync.down.b32 %r187, %r188, %r214, %r215, %r216;
	// end inline asm
	// begin inline asm
	shfl.sync.down.b32 %r192, %r193, %r214, %r215, %r216;
	// end inline asm
	mov.b64 	%rd362, {%r187, %r192};
	// begin inline asm
	shfl.sync.down.b32 %r197, %r198, %r214, %r215, %r216;
	// end inline asm
	// begin inline asm
	shfl.sync.down.b32 %r202, %r203, %r214, %r215, %r216;
	// end inline asm
	mov.b64 	{%r208, %r213}, %rd627;
	// begin inline asm
	shfl.sync.down.b32 %r207, %r208, %r214, %r215, %r216;
	// end inline asm
	// begin inline asm
	shfl.sync.down.b32 %r212, %r213, %r214, %r215, %r216;
	// end inline asm
	mov.b64 	%rd363, {%r207, %r212};
	cvt.u16.u32 	%rs340, %r177;
	cvt.u16.u32 	%rs341, %r197;
	setp.gt.s32 	%p80, %r50, 23;
	mov.u16 	%rs860, %rs857;
	mov.u64 	%rd630, %rd627;
	@%p80 bra 	$L__BB6_300;
	and.b16  	%rs486, %rs340, 255;
	and.b16  	%rs487, %rs756, 255;
	setp.lt.u16 	%p81, %rs487, %rs486;
	mov.u16 	%rs858, %rs756;
	mov.u64 	%rd628, %rd522;
	@%p81 bra 	$L__BB6_297;
	setp.gt.u16 	%p82, %rs487, %rs486;
	mov.u16 	%rs858, %rs340;
	mov.u64 	%rd628, %rd362;
	@%p82 bra 	$L__BB6_297;
	setp.lt.s64 	%p83, %rd522, %rd362;
	selp.b16 	%rs858, %rs756, %rs340, %p83;
	min.s64 	%rd628, %rd522, %rd362;
$L__BB6_297:
	and.b16  	%rs490, %rs341, 255;
	and.b16  	%rs491, %rs857, 255;
	setp.lt.u16 	%p84, %rs491, %rs490;
	mov.u16 	%rs756, %rs858;
	mov.u64 	%rd522, %rd628;
	mov.u16 	%rs860, %rs341;
	mov.u64 	%rd630, %rd363;
	@%p84 bra 	$L__BB6_300;
	setp.gt.u16 	%p85, %rs491, %rs490;
	mov.u16 	%rs756, %rs858;
	mov.u64 	%rd522, %rd628;
	mov.u16 	%rs860, %rs857;
	mov.u64 	%rd630, %rd627;
	@%p85 bra 	$L__BB6_300;
	setp.lt.s64 	%p86, %rd627, %rd363;
	selp.b16 	%rs860, %rs857, %rs341, %p86;
	min.s64 	%rd630, %rd627, %rd363;
	mov.u16 	%rs756, %rs858;
	mov.u64 	%rd522, %rd628;
$L__BB6_300:
	cvt.u32.u16 	%r259, %rs756;
	and.b32  	%r220, %r259, 255;
	cvt.u32.u16 	%r260, %rs860;
	and.b32  	%r240, %r260, 255;
	mov.b32 	%r256, 16;
	mov.b32 	%r257, 31;
	mov.b32 	%r258, -1;
	// begin inline asm
	shfl.sync.down.b32 %r219, %r220, %r256, %r257, %r258;
	// end inline asm
	// begin inline asm
	shfl.sync.down.b32 %r224, %r225, %r256, %r257, %r258;
	// end inline asm
	mov.b64 	{%r230, %r235}, %rd522;
	// begin inline asm
	shfl.sync.down.b32 %r229, %r230, %r256, %r257, %r258;
	// end inline asm
	// begin inline asm
	shfl.sync.down.b32 %r234, %r235, %r256, %r257, %r258;
	// end inline asm
	mov.b64 	%rd369, {%r229, %r234};
	// begin inline asm
	shfl.sync.down.b32 %r239, %r240, %r256, %r257, %r258;
	// end inline asm
	// begin inline asm
	shfl.sync.down.b32 %r244, %r245, %r256, %r257, %r258;
	// end inline asm
	mov.b64 	{%r250, %r255}, %rd630;
	// begin inline asm
	shfl.sync.down.b32 %r249, %r250, %r256, %r257, %r258;
	// end inline asm
	// begin inline asm
	shfl.sync.down.b32 %r254, %r255, %r256, %r257, %r258;
	// end inline asm
	mov.b64 	%rd370, {%r249, %r254};
	cvt.u16.u32 	%rs347, %r219;
	cvt.u16.u32 	%rs348, %r239;
	setp.gt.s32 	%p87, %r50, 15;
	mov.u16 	%rs878, %rs860;
	mov.u64 	%rd648, %rd630;
	@%p87 bra 	$L__BB6_307;
	and.b16  	%rs494, %rs347, 255;
	and.b16  	%rs495, %rs756, 255;
	setp.lt.u16 	%p88, %rs495, %rs494;
	mov.u16 	%rs861, %rs756;
	mov.u64 	%rd631, %rd522;
	@%p88 bra 	$L__BB6_304;
	setp.gt.u16 	%p89, %rs495, %rs494;
	mov.u16 	%rs861, %rs347;
	mov.u64 	%rd631, %rd369;
	@%p89 bra 	$L__BB6_304;
	setp.lt.s64 	%p90, %rd522, %rd369;
	selp.b16 	%rs861, %rs756, %rs347, %p90;
	min.s64 	%rd631, %rd522, %rd369;
$L__BB6_304:
	and.b16  	%rs498, %rs348, 255;
	and.b16  	%rs499, %rs860, 255;
	setp.lt.u16 	%p91, %rs499, %rs498;
	mov.u16 	%rs756, %rs861;
	mov.u64 	%rd522, %rd631;
	mov.u16 	%rs878, %rs348;
	mov.u64 	%rd648, %rd370;
	@%p91 bra 	$L__BB6_307;
	setp.gt.u16 	%p92, %rs499, %rs498;
	mov.u16 	%rs756, %rs861;
	mov.u64 	%rd522, %rd631;
	mov.u16 	%rs878, %rs860;
	mov.u64 	%rd648, %rd630;
	@%p92 bra 	$L__BB6_307;
	setp.lt.s64 	%p93, %rd630, %rd370;
	selp.b16 	%rs878, %rs860, %rs348, %p93;
	min.s64 	%rd648, %rd630, %rd370;
	mov.u16 	%rs756, %rs861;
	mov.u64 	%rd522, %rd631;
$L__BB6_307:
	setp.ne.s32 	%p94, %r50, 0;
	@%p94 bra 	$L__BB6_309;
	and.b32  	%r261, %r20, 992;
	mov.u32 	%r262, _ZN6thrust24THRUST_300001_SM_1000_NS8cuda_cub4core6detail5shmemE;
	add.s32 	%r263, %r262, %r261;
	st.shared.u8 	[%r263+8], %rs756;
	st.shared.u64 	[%r263+16], %rd522;
	st.shared.u8 	[%r263+24], %rs878;
	st.shared.u64 	[%r263+32], %rd648;
$L__BB6_309:
	bar.sync 	0;
	setp.ne.s32 	%p95, %r20, 0;
	@%p95 bra 	$L__BB6_353;
	ld.shared.u8 	%rs354, [_ZN6thrust24THRUST_300001_SM_1000_NS8cuda_cub4core6detail5shmemE+40];
	ld.shared.u64 	%rd376, [_ZN6thrust24THRUST_300001_SM_1000_NS8cuda_cub4core6detail5shmemE+48];
	ld.shared.u8 	%rs355, [_ZN6thrust24THRUST_300001_SM_1000_NS8cuda_cub4core6detail5shmemE+56];
	ld.shared.u64 	%rd377, [_ZN6thrust24THRUST_300001_SM_1000_NS8cuda_cub4core6detail5shmemE+64];
	and.b16  	%rs502, %rs756, 255;
	setp.lt.u16 	%p96, %rs502, %rs354;
	mov.u16 	%rs864, %rs756;
	mov.u64 	%rd634, %rd522;
	@%p96 bra 	$L__BB6_313;
	setp.lt.u16 	%p97, %rs354, %rs502;
	mov.u16 	%rs864, %rs354;
	mov.u64 	%rd634, %rd376;
	@%p97 bra 	$L__BB6_313;
	setp.lt.s64 	%p98, %rd522, %rd376;
	selp.b16 	%rs864, %rs756, %rs354, %p98;
	min.s64 	%rd634, %rd522, %rd376;
$L__BB6_313:
	and.b16  	%rs505, %rs878, 255;
	setp.lt.u16 	%p99, %rs505, %rs355;
	mov.u16 	%rs865, %rs355;
	mov.u64 	%rd635, %rd377;
	@%p99 bra 	$L__BB6_317;
	setp.ge.u16 	%p100, %rs355, %rs505;
	mov.u16 	%rs865, %rs878;
	mov.u64 	%rd635, %rd648;
	@%p100 bra 	$L__BB6_315;
	bra.uni 	$L__BB6_317;
$L__BB6_315:
	setp.ge.s64 	%p101, %rd648, %rd377;
	mov.u16 	%rs865, %rs355;
	mov.u64 	%rd635, %rd377;
	@%p101 bra 	$L__BB6_317;
	mov.u16 	%rs865, %rs878;
	mov.u64 	%rd635, %rd648;
$L__BB6_317:
	ld.shared.u8 	%rs364, [_ZN6thrust24THRUST_300001_SM_1000_NS8cuda_cub4core6detail5shmemE+72];
	ld.shared.u64 	%rd387, [_ZN6thrust24THRUST_300001_SM_1000_NS8cuda_cub4core6detail5shmemE+80];
	ld.shared.u8 	%rs368, [_ZN6thrust24THRUST_300001_SM_1000_NS8cuda_cub4core6detail5shmemE+88];
	ld.shared.u64 	%rd389, [_ZN6thrust24THRUST_300001_SM_1000_NS8cuda_cub4core6detail5shmemE+96];
	and.b16  	%rs508, %rs864, 255;
	setp.lt.u16 	%p102, %rs508, %rs364;
	mov.u16 	%rs866, %rs864;
	mov.u64 	%rd636, %rd634;
	@%p102 bra 	$L__BB6_320;
	setp.lt.u16 	%p103, %rs364, %rs508;
	mov.u16 	%rs866, %rs364;
	mov.u64 	%rd636, %rd387;
	@%p103 bra 	$L__BB6_320;
	setp.lt.s64 	%p104, %rd634, %rd387;
	selp.b16 	%rs866, %rs864, %rs364, %p104;
	min.s64 	%rd636, %rd634, %rd387;
$L__BB6_320:
	and.b16  	%rs511, %rs865, 255;
	setp.lt.u16 	%p105, %rs511, %rs368;
	mov.u16 	%rs867, %rs368;
	mov.u64 	%rd637, %rd389;
	@%p105 bra 	$L__BB6_323;
	setp.lt.u16 	%p106, %rs368, %rs511;
	mov.u16 	%rs867, %rs865;
	mov.u64 	%rd637, %rd635;
	@%p106 bra 	$L__BB6_323;
	setp.lt.s64 	%p107, %rd635, %rd389;
	selp.b64 	%rd637, %rd635, %rd389, %p107;
	selp.b16 	%rs867, %rs865, %rs368, %p107;
$L__BB6_323:
	ld.shared.u8 	%rs374, [_ZN6thrust24THRUST_300001_SM_1000_NS8cuda_cub4core6detail5shmemE+104];
	ld.shared.u64 	%rd397, [_ZN6thrust24THRUST_300001_SM_1000_NS8cuda_cub4core6detail5shmemE+112];
	ld.shared.u8 	%rs378, [_ZN6thrust24THRUST_300001_SM_1000_NS8cuda_cub4core6detail5shmemE+120];
	ld.shared.u64 	%rd399, [_ZN6thrust24THRUST_300001_SM_1000_NS8cuda_cub4core6detail5shmemE+128];
	and.b16  	%rs514, %rs866, 255;
	setp.lt.u16 	%p108, %rs514, %rs374;
	mov.u16 	%rs868, %rs866;
	mov.u64 	%rd638, %rd636;
	@%p108 bra 	$L__BB6_326;
	setp.lt.u16 	%p109, %rs374, %rs514;
	mov.u16 	%rs868, %rs374;
	mov.u64 	%rd638, %rd397;
	@%p109 bra 	$L__BB6_326;
	setp.lt.s64 	%p110, %rd636, %rd397;
	selp.b16 	%rs868, %rs866, %rs374, %p110;
	min.s64 	%rd638, %rd636, %rd397;
$L__BB6_326:
	and.b16  	%rs517, %rs867, 255;
	setp.lt.u16 	%p111, %rs517, %rs378;
	mov.u16 	%rs869, %rs378;
	mov.u64 	%rd639, %rd399;
	@%p111 bra 	$L__BB6_329;
	setp.lt.u16 	%p112, %rs378, %rs517;
	mov.u16 	%rs869, %rs867;
	mov.u64 	%rd639, %rd637;
	@%p112 bra 	$L__BB6_329;
	setp.lt.s64 	%p113, %rd637, %rd399;
	selp.b64 	%rd639, %rd637, %rd399, %p113;
	selp.b16 	%rs869, %rs867, %rs378, %p113;
$L__BB6_329:
	ld.shared.u8 	%rs384, [_ZN6thrust24THRUST_300001_SM_1000_NS8cuda_cub4core6detail5shmemE+136];
	ld.shared.u64 	%rd407, [_ZN6thrust24THRUST_300001_SM_1000_NS8cuda_cub4core6detail5shmemE+144];
	ld.shared.u8 	%rs388, [_ZN6thrust24THRUST_300001_SM_1000_NS8cuda_cub4core6detail5shmemE+152];
	ld.shared.u64 	%rd409, [_ZN6thrust24THRUST_300001_SM_1000_NS8cuda_cub4core6detail5shmemE+160];
	and.b16  	%rs520, %rs868, 255;
	setp.lt.u16 	%p114, %rs520, %rs384;
	mov.u16 	%rs870, %rs868;
	mov.u64 	%rd640, %rd638;
	@%p114 bra 	$L__BB6_332;
	setp.lt.u16 	%p115, %rs384, %rs520;
	mov.u16 	%rs870, %rs384;
	mov.u64 	%rd640, %rd407;
	@%p115 bra 	$L__BB6_332;
	setp.lt.s64 	%p116, %rd638, %rd407;
	selp.b16 	%rs870, %rs868, %rs384, %p116;
	min.s64 	%rd640, %rd638, %rd407;
$L__BB6_332:
	and.b16  	%rs523, %rs869, 255;
	setp.lt.u16 	%p117, %rs523, %rs388;
	mov.u16 	%rs871, %rs388;
	mov.u64 	%rd641, %rd409;
	@%p117 bra 	$L__BB6_335;
	setp.lt.u16 	%p118, %rs388, %rs523;
	mov.u16 	%rs871, %rs869;
	mov.u64 	%rd641, %rd639;
	@%p118 bra 	$L__BB6_335;
	setp.lt.s64 	%p119, %rd639, %rd409;
	selp.b64 	%rd641, %rd639, %rd409, %p119;
	selp.b16 	%rs871, %rs869, %rs388, %p119;
$L__BB6_335:
	ld.shared.u8 	%rs394, [_ZN6thrust24THRUST_300001_SM_1000_NS8cuda_cub4core6detail5shmemE+168];
	ld.shared.u64 	%rd417, [_ZN6thrust24THRUST_300001_SM_1000_NS8cuda_cub4core6detail5shmemE+176];
	ld.shared.u8 	%rs398, [_ZN6thrust24THRUST_300001_SM_1000_NS8cuda_cub4core6detail5shmemE+184];
	ld.shared.u64 	%rd419, [_ZN6thrust24THRUST_300001_SM_1000_NS8cuda_cub4core6detail5shmemE+192];
	and.b16  	%rs526, %rs870, 255;
	setp.lt.u16 	%p120, %rs526, %rs394;
	mov.u16 	%rs872, %rs870;
	mov.u64 	%rd642, %rd640;
	@%p120 bra 	$L__BB6_338;
	setp.lt.u16 	%p121, %rs394, %rs526;
	mov.u16 	%rs872, %rs394;
	mov.u64 	%rd642, %rd417;
	@%p121 bra 	$L__BB6_338;
	setp.lt.s64 	%p122, %rd640, %rd417;
	selp.b16 	%rs872, %rs870, %rs394, %p122;
	min.s64 	%rd642, %rd640, %rd417;
$L__BB6_338:
	and.b16  	%rs529, %rs871, 255;
	setp.lt.u16 	%p123, %rs529, %rs398;
	mov.u16 	%rs873, %rs398;
	mov.u64 	%rd643, %rd419;
	@%p123 bra 	$L__BB6_341;
	setp.lt.u16 	%p124, %rs398, %rs529;
	mov.u16 	%rs873, %rs871;
	mov.u64 	%rd643, %rd641;
	@%p124 bra 	$L__BB6_341;
	setp.lt.s64 	%p125, %rd641, %rd419;
	selp.b64 	%rd643, %rd641, %rd419, %p125;
	selp.b16 	%rs873, %rs871, %rs398, %p125;
$L__BB6_341:
	ld.shared.u8 	%rs404, [_ZN6thrust24THRUST_300001_SM_1000_NS8cuda_cub4core6detail5shmemE+200];
	ld.shared.u64 	%rd427, [_ZN6thrust24THRUST_300001_SM_1000_NS8cuda_cub4core6detail5shmemE+208];
	ld.shared.u8 	%rs408, [_ZN6thrust24THRUST_300001_SM_1000_NS8cuda_cub4core6detail5shmemE+216];
	ld.shared.u64 	%rd429, [_ZN6thrust24THRUST_300001_SM_1000_NS8cuda_cub4core6detail5shmemE+224];
	and.b16  	%rs532, %rs872, 255;
	setp.lt.u16 	%p126, %rs532, %rs404;
	mov.u16 	%rs874, %rs872;
	mov.u64 	%rd644, %rd642;
	@%p126 bra 	$L__BB6_344;
	setp.lt.u16 	%p127, %rs404, %rs532;
	mov.u16 	%rs874, %rs404;
	mov.u64 	%rd644, %rd427;
	@%p127 bra 	$L__BB6_344;
	setp.lt.s64 	%p128, %rd642, %rd427;
	selp.b16 	%rs874, %rs872, %rs404, %p128;
	min.s64 	%rd644, %rd642, %rd427;
$L__BB6_344:
	and.b16  	%rs535, %rs873, 255;
	setp.lt.u16 	%p129, %rs535, %rs408;
	mov.u16 	%rs875, %rs408;
	mov.u64 	%rd645, %rd429;
	@%p129 bra 	$L__BB6_347;
	setp.lt.u16 	%p130, %rs408, %rs535;
	mov.u16 	%rs875, %rs873;
	mov.u64 	%rd645, %rd643;
	@%p130 bra 	$L__BB6_347;
	setp.lt.s64 	%p131, %rd643, %rd429;
	selp.b64 	%rd645, %rd643, %rd429, %p131;
	selp.b16 	%rs875, %rs873, %rs408, %p131;
$L__BB6_347:
	ld.shared.u8 	%rs414, [_ZN6thrust24THRUST_300001_SM_1000_NS8cuda_cub4core6detail5shmemE+232];
	ld.shared.u64 	%rd437, [_ZN6thrust24THRUST_300001_SM_1000_NS8cuda_cub4core6detail5shmemE+240];
	ld.shared.u8 	%rs418, [_ZN6thrust24THRUST_300001_SM_1000_NS8cuda_cub4core6detail5shmemE+248];
	ld.shared.u64 	%rd439, [_ZN6thrust24THRUST_300001_SM_1000_NS8cuda_cub4core6detail5shmemE+256];
	and.b16  	%rs538, %rs874, 255;
	setp.lt.u16 	%p132, %rs538, %rs414;
	mov.u16 	%rs756, %rs874;
	mov.u64 	%rd522, %rd644;
	@%p132 bra 	$L__BB6_350;
	setp.lt.u16 	%p133, %rs414, %rs538;
	mov.u16 	%rs756, %rs414;
	mov.u64 	%rd522, %rd437;
	@%p133 bra 	$L__BB6_350;
	setp.lt.s64 	%p134, %rd644, %rd437;
	selp.b16 	%rs756, %rs874, %rs414, %p134;
	min.s64 	%rd522, %rd644, %rd437;
$L__BB6_350:
	and.b16  	%rs541, %rs875, 255;
	setp.lt.u16 	%p135, %rs541, %rs418;
	mov.u16 	%rs878, %rs418;
	mov.u64 	%rd648, %rd439;
	@%p135 bra 	$L__BB6_353;
	setp.lt.u16 	%p136, %rs418, %rs541;
	mov.u16 	%rs878, %rs875;
	mov.u64 	%rd648, %rd645;
	@%p136 bra 	$L__BB6_353;
	setp.lt.s64 	%p137, %rd645, %rd439;
	selp.b64 	%rd648, %rd645, %rd439, %p137;
	selp.b16 	%rs878, %rs875, %rs418, %p137;
$L__BB6_353:
	mov.u32 	%r712, %tid.x;
	setp.ne.s32 	%p341, %r712, 0;
	@%p341 bra 	$L__BB6_355;
	cvta.to.global.u64 	%rd491, %rd449;
	mul.wide.u32 	%rd492, %r1, 32;
	add.s64 	%rd493, %rd491, %rd492;
	st.global.u8 	[%rd493], %rs756;
	st.global.u64 	[%rd493+8], %rd522;
	st.global.u8 	[%rd493+16], %rs878;
	st.global.u64 	[%rd493+24], %rd648;
$L__BB6_355:
	ret;

}
	// .globl	_ZN6thrust24THRUST_300001_SM_1000_NS8cuda_cub4core6detail13_kernel_agentINS1_8__reduce10DrainAgentIlEEJN3cub18CUB_300001_SM_10009GridQueueIyEElEEEvDpT0_
.visible .entry _ZN6thrust24THRUST_300001_SM_1000_NS8cuda_cub4core6detail13_kernel_agentINS1_8__reduce10DrainAgentIlEEJN3cub18CUB_300001_SM_10009GridQueueIyEElEEEvDpT0_(
	.param .align 8 .b8 _ZN6thrust24THRUST_300001_SM_1000_NS8cuda_cub4core6detail13_kernel_agentINS1_8__reduce10DrainAgentIlEEJN3cub18CUB_300001_SM_10009GridQueueIyEElEEEvDpT0__param_0[8],
	.param .u64 _ZN6thrust24THRUST_300001_SM_1000_NS8cuda_cub4core6detail13_kernel_agentINS1_8__reduce10DrainAgentIlEEJN3cub18CUB_300001_SM_10009GridQueueIyEElEEEvDpT0__param_1
)
.maxntid 1
{
	.reg .b64 	%rd<5>;

	ld.param.u64 	%rd1, [_ZN6thrust24THRUST_300001_SM_1000_NS8cuda_cub4core6detail13_kernel_agentINS1_8__reduce10DrainAgentIlEEJN3cub18CUB_300001_SM_10009GridQueueIyEElEEEvDpT0__param_0];
	ld.param.u64 	%rd2, [_ZN6thrust24THRUST_300001_SM_1000_NS8cuda_cub4core6detail13_kernel_agentINS1_8__reduce10DrainAgentIlEEJN3cub18CUB_300001_SM_10009GridQueueIyEElEEEvDpT0__param_1];
	cvta.to.global.u64 	%rd3, %rd1;
	st.global.u64 	[%rd3], %rd2;
	mov.b64 	%rd4, 0;
	st.global.u64 	[%rd3+8], %rd4;
	ret;

}
	// .globl	_ZN6thrust24THRUST_300001_SM_1000_NS8cuda_cub4core6detail13_kernel_agentINS1_8__reduce11ReduceAgentIPN4cuda3std3__45tupleIJNSA_IJhlEEESB_EEESD_SC_lNS1_9__extrema12arg_minmax_fIhlNS9_4lessIhEEEEEEJSD_SD_iSI_EEEvDpT0_
.visible .entry _ZN6thrust24THRUST_300001_SM_1000_NS8cuda_cub4core6detail13_kernel_agentINS1_8__reduce11ReduceAgentIPN4cuda3std3__45tupleIJNSA_IJhlEEESB_EEESD_SC_lNS1_9__extrema12arg_minmax_fIhlNS9_4lessIhEEEEEEJSD_SD_iSI_EEEvDpT0_(
	.param .u64 .ptr .align 1 _ZN6thrust24THRUST_300001_SM_1000_NS8cuda_cub4core6detail13_kernel_agentINS1_8__reduce11ReduceAgentIPN4cuda3std3__45tupleIJNSA_IJhlEEESB_EEESD_SC_lNS1_9__extrema12arg_minmax_fIhlNS9_4lessIhEEEEEEJSD_SD_iSI_EEEvDpT0__param_0,
	.param .u64 .ptr .align 1 _ZN6thrust24THRUST_300001_SM_1000_NS8cuda_cub4core6detail13_kernel_agentINS1_8__reduce11ReduceAgentIPN4cuda3std3__45tupleIJNSA_IJhlEEESB_EEESD_SC_lNS1_9__extrema12arg_minmax_fIhlNS9_4lessIhEEEEEEJSD_SD_iSI_EEEvDpT0__param_1,
	.param .u32 _ZN6thrust24THRUST_300001_SM_1000_NS8cuda_cub4core6detail13_kernel_agentINS1_8__reduce11ReduceAgentIPN4cuda3std3__45tupleIJNSA_IJhlEEESB_EEESD_SC_lNS1_9__extrema12arg_minmax_fIhlNS9_4lessIhEEEEEEJSD_SD_iSI_EEEvDpT0__param_2,
	.param .align 1 .b8 _ZN6thrust24THRUST_300001_SM_1000_NS8cuda_cub4core6detail13_kernel_agentINS1_8__reduce11ReduceAgentIPN4cuda3std3__45tupleIJNSA_IJhlEEESB_EEESD_SC_lNS1_9__extrema12arg_minmax_fIhlNS9_4lessIhEEEEEEJSD_SD_iSI_EEEvDpT0__param_3[1]
)
.maxntid 256
{
	.reg .pred 	%p<396>;
	.reg .b16 	%rs<1094>;
	.reg .b32 	%r<701>;
	.reg .b64 	%rd<939>;

	ld.param.u64 	%rd533, [_ZN6thrust24THRUST_300001_SM_1000_NS8cuda_cub4core6detail13_kernel_agentINS1_8__reduce11ReduceAgentIPN4cuda3std3__45tupleIJNSA_IJhlEEESB_EEESD_SC_lNS1_9__extrema12arg_minmax_fIhlNS9_4lessIhEEEEEEJSD_SD_iSI_EEEvDpT0__param_0];
	ld.param.u32 	%r29, [_ZN6thrust24THRUST_300001_SM_1000_NS8cuda_cub4core6detail13_kernel_agentINS1_8__reduce11ReduceAgentIPN4cuda3std3__45tupleIJNSA_IJhlEEESB_EEESD_SC_lNS1_9__extrema12arg_minmax_fIhlNS9_4lessIhEEEEEEJSD_SD_iSI_EEEvDpT0__param_2];
	cvt.s64.s32 	%rd1, %r29;
	setp.eq.s32 	%p1, %r29, 0;
	@%p1 bra 	$L__BB8_407;
	setp.gt.s32 	%p2, %r29, 511;
	@%p2 bra 	$L__BB8_216;
	mov.u32 	%r1, %tid.x;
	setp.ge.s32 	%p192, %r1, %r29;
	mov.b16 	%rs938, 0;
	mov.b64 	%rd772, 0;
	mov.u64 	%rd771, %rd772;
	mov.u16 	%rs937, %rs938;
	mov.u32 	%r695, %r1;
	@%p192 bra 	$L__BB8_4;
	mul.wide.u32 	%rd706, %r1, 32;
	add.s64 	%rd699, %rd533, %rd706;
	// begin inline asm
	ld.global.nc.u64 %rd698, [%rd699];
	// end inline asm
	add.s64 	%rd701, %rd699, 8;
	// begin inline asm
	ld.global.nc.u64 %rd771, [%rd701];
	// end inline asm
	add.s64 	%rd703, %rd699, 16;
	// begin inline asm
	ld.global.nc.u64 %rd702, [%rd703];
	// end inline asm
	add.s64 	%rd705, %rd699, 24;
	// begin inline asm
	ld.global.nc.u64 %rd772, [%rd705];
	// end inline asm
	cvt.u16.u64 	%rs937, %rd698;
	cvt.u16.u64 	%rs938, %rd702;
	add.s32 	%r695, %r1, 256;
$L__BB8_4:
	setp.ge.s32 	%p193, %r695, %r29;
	@%p193 bra 	$L__BB8_40;
	not.b32 	%r250, %r695;
	add.s32 	%r4, %r29, %r250;
	and.b32  	%r251, %r4, 768;
	setp.eq.s32 	%p194, %r251, 768;
	@%p194 bra 	$L__BB8_14;
	mul.wide.u32 	%rd708, %r695, 32;
	add.s64 	%rd754, %rd533, %rd708;
	shr.u32 	%r252, %r4, 8;
	add.s32 	%r253, %r252, 1;
	and.b32  	%r254, %r253, 3;
	neg.s32 	%r693, %r254;
$L__BB8_7:
	.pragma "nounroll";
	mov.u64 	%rd9, %rd772;
	mov.u16 	%rs6, %rs938;
	mov.u64 	%rd8, %rd771;
	mov.u16 	%rs5, %rs937;
	// begin inline asm
	ld.global.nc.u64 %rd709, [%rd754];
	// end inline asm
	add.s64 	%rd712, %rd754, 8;
	// begin inline asm
	ld.global.nc.u64 %rd711, [%rd712];
	// end inline asm
	add.s64 	%rd714, %rd754, 16;
	// begin inline asm
	ld.global.nc.u64 %rd713, [%rd714];
	// end inline asm
	add.s64 	%rd716, %rd754, 24;
	// begin inline asm
	ld.global.nc.u64 %rd715, [%rd716];
	// end inline asm
	cvt.u16.u64 	%rs7, %rd709;
	and.b16  	%rs715, %rs7, 255;
	cvt.u16.u64 	%rs8, %rd713;
	and.b16  	%rs716, %rs5, 255;
	setp.lt.u16 	%p195, %rs716, %rs715;
	@%p195 bra 	$L__BB8_10;
	setp.gt.u16 	%p196, %rs716, %rs715;
	mov.u64 	%rd771, %rd711;
	mov.u16 	%rs937, %rs7;
	@%p196 bra 	$L__BB8_10;
	setp.lt.s64 	%p197, %rd8, %rd711;
	min.s64 	%rd771, %rd8, %rd711;
	selp.b16 	%rs937, %rs5, %rs7, %p197;
$L__BB8_10:
	and.b16  	%rs719, %rs8, 255;
	and.b16  	%rs720, %rs6, 255;
	setp.lt.u16 	%p198, %rs720, %rs719;
	mov.u16 	%rs938, %rs8;
	mov.u64 	%rd772, %rd715;
	@%p198 bra 	$L__BB8_13;
	setp.gt.u16 	%p199, %rs720, %rs719;
	mov.u16 	%rs938, %rs6;
	mov.u64 	%rd772, %rd9;
	@%p199 bra 	$L__BB8_13;
	setp.lt.s64 	%p200, %rd9, %rd715;
	selp.b16 	%rs938, %rs6, %rs8, %p200;
	min.s64 	%rd772, %rd9, %rd715;
$L__BB8_13:
	add.s32 	%r695, %r695, 256;
	add.s64 	%rd754, %rd754, 8192;
	add.s32 	%r693, %r693, 1;
	setp.ne.s32 	%p201, %r693, 0;
	@%p201 bra 	$L__BB8_7;
$L__BB8_14:
	setp.lt.u32 	%p202, %r4, 768;
	@%p202 bra 	$L__BB8_40;
$L__BB8_15:
	mul.wide.s32 	%rd725, %r695, 32;
	add.s64 	%rd718, %rd533, %rd725;
	// begin inline asm
	ld.global.nc.u64 %rd717, [%rd718];
	// end inline asm
	add.s64 	%rd720, %rd718, 8;
	// begin inline asm
	ld.global.nc.u64 %rd719, [%rd720];
	// end inline asm
	add.s64 	%rd722, %rd718, 16;
	// begin inline asm
	ld.global.nc.u64 %rd721, [%rd722];
	// end inline asm
	add.s64 	%rd724, %rd718, 24;
	// begin inline asm
	ld.global.nc.u64 %rd723, [%rd724];
	// end inline asm
	cvt.u16.u64 	%rs19, %rd717;
	and.b16  	%rs723, %rs19, 255;
	cvt.u16.u64 	%rs20, %rd721;
	and.b16  	%rs724, %rs937, 255;
	setp.lt.u16 	%p203, %rs724, %rs723;
	mov.u64 	%rd765, %rd771;
	mov.u16 	%rs931, %rs937;
	@%p203 bra 	$L__BB8_18;
	setp.gt.u16 	%p204, %rs724, %rs723;
	mov.u64 	%rd765, %rd719;
	mov.u16 	%rs931, %rs19;
	@%p204 bra 	$L__BB8_18;
	setp.lt.s64 	%p205, %rd771, %rd719;
	min.s64 	%rd765, %rd771, %rd719;
	selp.b16 	%rs931, %rs937, %rs19, %p205;
$L__BB8_18:
	and.b16  	%rs727, %rs20, 255;
	and.b16  	%rs728, %rs938, 255;
	setp.lt.u16 	%p206, %rs728, %rs727;
	mov.u16 	%rs932, %rs20;
	mov.u64 	%rd766, %rd723;
	@%p206 bra 	$L__BB8_21;
	setp.gt.u16 	%p207, %rs728, %rs727;
	mov.u16 	%rs932, %rs938;
	mov.u64 	%rd766, %rd772;
	@%p207 bra 	$L__BB8_21;
	setp.lt.s64 	%p208, %rd772, %rd723;
	selp.b16 	%rs932, %rs938, %rs20, %p208;
	min.s64 	%rd766, %rd772, %rd723;
$L__BB8_21:
	add.s64 	%rd727, %rd718, 8192;
	// begin inline asm
	ld.global.nc.u64 %rd726, [%rd727];
	// end inline asm
	add.s64 	%rd729, %rd718, 8200;
	// begin inline asm
	ld.global.nc.u64 %rd728, [%rd729];
	// end inline asm
	add.s64 	%rd731, %rd718, 8208;
	// begin inline asm
	ld.global.nc.u64 %rd730, [%rd731];
	// end inline asm
	add.s64 	%rd733, %rd718, 8216;
	// begin inline asm
	ld.global.nc.u64 %rd732, [%rd733];
	// end inline asm
	cvt.u16.u64 	%rs25, %rd726;
	and.b16  	%rs731, %rs25, 255;
	cvt.u16.u64 	%rs26, %rd730;
	and.b16  	%rs732, %rs931, 255;
	setp.lt.u16 	%p209, %rs732, %rs731;
	mov.u64 	%rd767, %rd765;
	mov.u16 	%rs933, %rs931;
	@%p209 bra 	$L__BB8_24;
	setp.gt.u16 	%p210, %rs732, %rs731;
	mov.u64 	%rd767, %rd728;
	mov.u16 	%rs933, %rs25;
	@%p210 bra 	$L__BB8_24;
	setp.lt.s64 	%p211, %rd765, %rd728;
	min.s64 	%rd767, %rd765, %rd728;
	selp.b16 	%rs933, %rs931, %rs25, %p211;
$L__BB8_24:
	and.b16  	%rs735, %rs26, 255;
	and.b16  	%rs736, %rs932, 255;
	setp.lt.u16 	%p212, %rs736, %rs735;
	mov.u16 	%rs934, %rs26;
	mov.u64 	%rd768, %rd732;
	@%p212 bra 	$L__BB8_27;
	setp.gt.u16 	%p213, %rs736, %rs735;
	mov.u16 	%rs934, %rs932;
	mov.u64 	%rd768, %rd766;
	@%p213 bra 	$L__BB8_27;
	setp.lt.s64 	%p214, %rd766, %rd732;
	selp.b16 	%rs934, %rs932, %rs26, %p214;
	min.s64 	%rd768, %rd766, %rd732;
$L__BB8_27:
	add.s64 	%rd735, %rd718, 16384;
	// begin inline asm
	ld.global.nc.u64 %rd734, [%rd735];
	// end inline asm
	add.s64 	%rd737, %rd718, 16392;
	// begin inline asm
	ld.global.nc.u64 %rd736, [%rd737];
	// end inline asm
	add.s64 	%rd739, %rd718, 16400;
	// begin inline asm
	ld.global.nc.u64 %rd738, [%rd739];
	// end inline asm
	add.s64 	%rd741, %rd718, 16408;
	// begin inline asm
	ld.global.nc.u64 %rd740, [%rd741];
	// end inline asm
	cvt.u16.u64 	%rs31, %rd734;
	and.b16  	%rs739, %rs31, 255;
	cvt.u16.u64 	%rs32, %rd738;
	and.b16  	%rs740, %rs933, 255;
	setp.lt.u16 	%p215, %rs740, %rs739;
	mov.u64 	%rd769, %rd767;
	mov.u16 	%rs935, %rs933;
	@%p215 bra 	$L__BB8_30;
	setp.gt.u16 	%p216, %rs740, %rs739;
	mov.u64 	%rd769, %rd736;
	mov.u16 	%rs935, %rs31;
	@%p216 bra 	$L__BB8_30;
	setp.lt.s64 	%p217, %rd767, %rd736;
	min.s64 	%rd769, %rd767, %rd736;
	selp.b16 	%rs935, %rs933, %rs31, %p217;
$L__BB8_30:
	and.b16  	%rs743, %rs32, 255;
	and.b16  	%rs744, %rs934, 255;
	setp.lt.u16 	%p218, %rs744, %rs743;
	mov.u16 	%rs936, %rs32;
	mov.u64 	%rd770, %rd740;
	@%p218 bra 	$L__BB8_33;
	setp.gt.u16 	%p219, %rs744, %rs743;
	mov.u16 	%rs936, %rs934;
	mov.u64 	%rd770, %rd768;
	@%p219 bra 	$L__BB8_33;
	setp.lt.s64 	%p220, %rd768, %rd740;
	selp.b16 	%rs936, %rs934, %rs32, %p220;
	min.s64 	%rd770, %rd768, %rd740;
$L__BB8_33:
	add.s64 	%rd743, %rd718, 24576;
	// begin inline asm
	ld.global.nc.u64 %rd742, [%rd743];
	// end inline asm
	add.s64 	%rd745, %rd718, 24584;
	// begin inline asm
	ld.global.nc.u64 %rd744, [%rd745];
	// end inline asm
	add.s64 	%rd747, %rd718, 24592;
	// begin inline asm
	ld.global.nc.u64 %rd746, [%rd747];
	// end inline asm
	add.s64 	%rd749, %rd718, 24600;
	// begin inline asm
	ld.global.nc.u64 %rd748, [%rd749];
	// end inline asm
	cvt.u16.u64 	%rs37, %rd742;
	and.b16  	%rs747, %rs37, 255;
	cvt.u16.u64 	%rs38, %rd746;
	and.b16  	%rs748, %rs935, 255;
	setp.lt.u16 	%p221, %rs748, %rs747;
	mov.u64 	%rd771, %rd769;
	mov.u16 	%rs937, %rs935;
	@%p221 bra 	$L__BB8_36;
	setp.gt.u16 	%p222, %rs748, %rs747;
	mov.u64 	%rd771, %rd744;
	mov.u16 	%rs937, %rs37;
	@%p222 bra 	$L__BB8_36;
	setp.lt.s64 	%p223, %rd769, %rd744;
	min.s64 	%rd771, %rd769, %rd744;
	selp.b16 	%rs937, %rs935, %rs37, %p223;
$L__BB8_36:
	and.b16  	%rs751, %rs38, 255;
	and.b16  	%rs752, %rs936, 255;
	setp.lt.u16 	%p224, %rs752, %rs751;
	mov.u16 	%rs938, %rs38;
	mov.u64 	%rd772, %rd748;
	@%p224 bra 	$L__BB8_39;
	setp.gt.u16 	%p225, %rs752, %rs751;
	mov.u16 	%rs938, %rs936;
	mov.u64 	%rd772, %rd770;
	@%p225 bra 	$L__BB8_39;
	setp.lt.s64 	%p226, %rd770, %rd748;
	selp.b16 	%rs938, %rs936, %rs38, %p226;
	min.s64 	%rd772, %rd770, %rd748;
$L__BB8_39:
	add.s32 	%r695, %r695, 1024;
	setp.lt.s32 	%p227, %r695, %r29;
	@%p227 bra 	$L__BB8_15;
$L__BB8_40:
	setp.lt.s32 	%p228, %r29, 256;
	@%p228 bra 	$L__BB8_122;
	// begin inline asm
	mov.u32 %r477, %laneid;
	// end inline asm
	cvt.u32.u16 	%r518, %rs937;
	and.b32  	%r479, %r518, 255;
	cvt.u32.u16 	%r519, %rs938;
	and.b32  	%r499, %r519, 255;
	mov.b32 	%r515, 1;
	mov.b32 	%r516, 31;
	mov.b32 	%r517, -1;
	// begin inline asm
	shfl.sync.down.b32 %r478, %r479, %r515, %r516, %r517;
	// end inline asm
	// begin inline asm
	shfl.sync.down.b32 %r483, %r484, %r515, %r516, %r517;
	// end inline asm
	mov.b64 	{%r489, %r494}, %rd771;
	// begin inline asm
	shfl.sync.down.b32 %r488, %r489, %r515, %r516, %r517;
	// end inline asm
	// begin inline asm
	shfl.sync.down.b32 %r493, %r494, %r515, %r516, %r517;
	// end inline asm
	mov.b64 	%rd50, {%r488, %r493};
	// begin inline asm
	shfl.sync.down.b32 %r498, %r499, %r515, %r516, %r517;
	// end inline asm
	// begin inline asm
	shfl.sync.down.b32 %r503, %r504, %r515, %r516, %r517;
	// end inline asm
	mov.b64 	{%r509, %r514}, %rd772;
	// begin inline asm
	shfl.sync.down.b32 %r508, %r509, %r515, %r516, %r517;
	// end inline asm
	// begin inline asm
	shfl.sync.down.b32 %r513, %r514, %r515, %r516, %r517;
	// end inline asm
	mov.b64 	%rd51, {%r508, %r513};
	cvt.u16.u32 	%rs45, %r478;
	cvt.u16.u32 	%rs46, %r498;
	setp.gt.s32 	%p316, %r477, 30;
	mov.u64 	%rd776, %rd772;
	mov.u16 	%rs942, %rs938;
	mov.u64 	%rd780, %rd771;
	mov.u16 	%rs946, %rs937;
	@%p316 bra 	$L__BB8_48;
	and.b16  	%rs837, %rs45, 255;
	and.b16  	%rs838, %rs937, 255;
	setp.lt.u16 	%p317, %rs838, %rs837;
	mov.u64 	%rd780, %rd771;
	mov.u16 	%rs946, %rs937;
	@%p317 bra 	$L__BB8_45;
	setp.gt.u16 	%p318, %rs838, %rs837;
	mov.u64 	%rd780, %rd50;
	mov.u16 	%rs946, %rs45;
	@%p318 bra 	$L__BB8_45;
	setp.lt.s64 	%p319, %rd771, %rd50;
	min.s64 	%rd780, %rd771, %rd50;
	selp.b16 	%rs946, %rs937, %rs45, %p319;
$L__BB8_45:
	and.b16  	%rs841, %rs46, 255;
	and.b16  	%rs842, %rs938, 255;
	setp.lt.u16 	%p320, %rs842, %rs841;
	mov.u64 	%rd776, %rd51;
	mov.u16 	%rs942, %rs46;
	@%p320 bra 	$L__BB8_48;
	setp.gt.u16 	%p321, %rs842, %rs841;
	mov.u64 	%rd776, %rd772;
	mov.u16 	%rs942, %rs938;
	@%p321 bra 	$L__BB8_48;
	setp.lt.s64 	%p322, %rd772, %rd51;
	selp.b16 	%rs942, %rs938, %rs46, %p322;
	min.s64 	%rd776, %rd772, %rd51;
$L__BB8_48:
	cvt.u32.u16 	%r560, %rs946;
	and.b32  	%r521, %r560, 255;
	cvt.u32.u16 	%r561, %rs942;
	and.b32  	%r541, %r561, 255;
	mov.b32 	%r557, 2;
	mov.b32 	%r558, 31;
	mov.b32 	%r559, -1;
	// begin inline asm
	shfl.sync.down.b32 %r520, %r521, %r557, %r558, %r559;
	// end inline asm
	// begin inline asm
	shfl.sync.down.b32 %r525, %r526, %r557, %r558, %r559;
	// end inline asm
	mov.b64 	{%r531, %r536}, %rd780;
	// begin inline asm
	shfl.sync.down.b32 %r530, %r531, %r557, %r558, %r559;
	// end inline asm
	// begin inline asm
	shfl.sync.down.b32 %r535, %r536, %r557, %r558, %r559;
	// end inline asm
	mov.b64 	%rd57, {%r530, %r535};
	// begin inline asm
	shfl.sync.down.b32 %r540, %r541, %r557, %r558, %r559;
	// end inline asm
	// begin inline asm
	shfl.sync.down.b32 %r545, %r546, %r557, %r558, %r559;
	// end inline asm
	mov.b64 	{%r551, %r556}, %rd776;
	// begin inline asm
	shfl.sync.down.b32 %r550, %r551, %r557, %r558, %r559;
	// end inline asm
	// begin inline asm
	shfl.sync.down.b32 %r555, %r556, %r557, %r558, %r559;
	// end inline asm
	mov.b64 	%rd58, {%r550, %r555};
	cvt.u16.u32 	%rs52, %r520;
	cvt.u16.u32 	%rs53, %r540;
	setp.gt.s32 	%p323, %r477, 29;
	mov.u64 	%rd779, %rd776;
	mov.u16 	%rs945, %rs942;
	@%p323 bra 	$L__BB8_55;
	and.b16  	%rs845, %rs52, 255;
	and.b16  	%rs846, %rs946, 255;
	setp.lt.u16 	%p324, %rs846, %rs845;
	mov.u64 	%rd778, %rd780;
	mov.u16 	%rs944, %rs946;
	@%p324 bra 	$L__BB8_52;
	setp.gt.u16 	%p325, %rs846, %rs845;
	mov.u64 	%rd778, %rd57;
	mov.u16 	%rs944, %rs52;
	@%p325 bra 	$L__BB8_52;
	setp.lt.s64 	%p326, %rd780, %rd57;
	min.s64 	%rd778, %rd780, %rd57;
	selp.b16 	%rs944, %rs946, %rs52, %p326;
$L__BB8_52:
	and.b16  	%rs849, %rs53, 255;
	and.b16  	%rs850, %rs942, 255;
	setp.lt.u16 	%p327, %rs850, %rs849;
	mov.u64 	%rd779, %rd58;
	mov.u16 	%rs945, %rs53;
	mov.u64 	%rd780, %rd778;
	mov.u16 	%rs946, %rs944;
	@%p327 bra 	$L__BB8_55;
	setp.gt.u16 	%p328, %rs850, %rs849;
	mov.u64 	%rd779, %rd776;
	mov.u16 	%rs945, %rs942;
	mov.u64 	%rd780, %rd778;
	mov.u16 	%rs946, %rs944;
	@%p328 bra 	$L__BB8_55;
	setp.lt.s64 	%p329, %rd776, %rd58;
	selp.b16 	%rs945, %rs942, %rs53, %p329;
	min.s64 	%rd779, %rd776, %rd58;
	mov.u64 	%rd780, %rd778;
	mov.u16 	%rs946, %rs944;
$L__BB8_55:
	cvt.u32.u16 	%r602, %rs946;
	and.b32  	%r563, %r602, 255;
	cvt.u32.u16 	%r603, %rs945;
	and.b32  	%r583, %r603, 255;
	mov.b32 	%r599, 4;
	mov.b32 	%r600, 31;
	mov.b32 	%r601, -1;
	// begin inline asm
	shfl.sync.down.b32 %r562, %r563, %r599, %r600, %r601;
	// end inline asm
	// begin inline asm
	shfl.sync.down.b32 %r567, %r568, %r599, %r600, %r601;
	// end inline asm
	mov.b64 	{%r573, %r578}, %rd780;
	// begin inline asm
	shfl.sync.down.b32 %r572, %r573, %r599, %r600, %r601;
	// end inline asm
	// begin inline asm
	shfl.sync.down.b32 %r577, %r578, %r599, %r600, %r601;
	// end inline asm
	mov.b64 	%rd64, {%r572, %r577};
	// begin inline asm
	shfl.sync.down.b32 %r582, %r583, %r599, %r600, %r601;
	// end inline asm
	// begin inline asm
	shfl.sync.down.b32 %r587, %r588, %r599, %r600, %r601;
	// end inline asm
	mov.b64 	{%r593, %r598}, %rd779;
	// begin inline asm
	shfl.sync.down.b32 %r592, %r593, %r599, %r600, %r601;
	// end inline asm
	// begin inline asm
	shfl.sync.down.b32 %r597, %r598, %r599, %r600, %r601;
	// end inline asm
	mov.b64 	%rd65, {%r592, %r597};
	cvt.u16.u32 	%rs59, %r562;
	cvt.u16.u32 	%rs60, %r582;
	setp.gt.s32 	%p330, %r477, 27;
	mov.u64 	%rd782, %rd779;
	mov.u16 	%rs948, %rs945;
	@%p330 bra 	$L__BB8_62;
	and.b16  	%rs853, %rs59, 255;
	and.b16  	%rs854, %rs946, 255;
	setp.lt.u16 	%p331, %rs854, %rs853;
	mov.u64 	%rd781, %rd780;
	mov.u16 	%rs947, %rs946;
	@%p331 bra 	$L__BB8_59;
	setp.gt.u16 	%p332, %rs854, %rs853;
	mov.u64 	%rd781, %rd64;
	mov.u16 	%rs947, %rs59;
	@%p332 bra 	$L__BB8_59;
	setp.lt.s64 	%p333, %rd780, %rd64;
	min.s64 	%rd781, %rd780, %rd64;
	selp.b16 	%rs947, %rs946, %rs59, %p333;
$L__BB8_59:
	and.b16  	%rs857, %rs60, 255;
	and.b16  	%rs858, %rs945, 255;
	setp.lt.u16 	%p334, %rs858, %rs857;
	mov.u64 	%rd782, %rd65;
	mov.u16 	%rs948, %rs60;
	mov.u64 	%rd780, %rd781;
	mov.u16 	%rs946, %rs947;
	@%p334 bra 	$L__BB8_62;
	setp.gt.u16 	%p335, %rs858, %rs857;
	mov.u64 	%rd782, %rd779;
	mov.u16 	%rs948, %rs945;
	mov.u64 	%rd780, %rd781;
	mov.u16 	%rs946, %rs947;
	@%p335 bra 	$L__BB8_62;
	setp.lt.s64 	%p336, %rd779, %rd65;
	selp.b16 	%rs948, %rs945, %rs60, %p336;
	min.s64 	%rd782, %rd779, %rd65;
	mov.u64 	%rd780, %rd781;
	mov.u16 	%rs946, %rs947;
$L__BB8_62:
	cvt.u32.u16 	%r644, %rs946;
	and.b32  	%r605, %r644, 255;
	cvt.u32.u16 	%r645, %rs948;
	and.b32  	%r625, %r645, 255;
	mov.b32 	%r641, 8;
	mov.b32 	%r642, 31;
	mov.b32 	%r643, -1;
	// begin inline asm
	shfl.sync.down.b32 %r604, %r605, %r641, %r642, %r643;
	// end inline asm
	// begin inline asm
	shfl.sync.down.b32 %r609, %r610, %r641, %r642, %r643;
	// end inline asm
	mov.b64 	{%r615, %r620}, %rd780;
	// begin inline asm
	shfl.sync.down.b32 %r614, %r615, %r641, %r642, %r643;
	// end inline asm
	// begin inline asm
	shfl.sync.down.b32 %r619, %r620, %r641, %r642, %r643;
	// end inline asm
	mov.b64 	%rd71, {%r614, %r619};
	// begin inline asm
	shfl.sync.down.b32 %r624, %r625, %r641, %r642, %r643;
	// end inline asm
	// begin inline asm
	shfl.sync.down.b32 %r629, %r630, %r641, %r642, %r643;
	// end inline asm
	mov.b64 	{%r635, %r640}, %rd782;
	// begin inline asm
	shfl.sync.down.b32 %r634, %r635, %r641, %r642, %r643;
	// end inline asm
	// begin inline asm
	shfl.sync.down.b32 %r639, %r640, %r641, %r642, %r643;
	// end inline asm
	mov.b64 	%rd72, {%r634, %r639};
	cvt.u16.u32 	%rs66, %r604;
	cvt.u16.u32 	%rs67, %r624;
	setp.gt.s32 	%p337, %r477, 23;
	mov.u64 	%rd785, %rd782;
	mov.u16 	%rs951, %rs948;
	@%p337 bra 	$L__BB8_69;
	and.b16  	%rs861, %rs66, 255;
	and.b16  	%rs862, %rs946, 255;
	setp.lt.u16 	%p338, %rs862, %rs861;
	mov.u64 	%rd784, %rd780;
	mov.u16 	%rs950, %rs946;
	@%p338 bra 	$L__BB8_66;
	setp.gt.u16 	%p339, %rs862, %rs861;
	mov.u64 	%rd784, %rd71;
	mov.u16 	%rs950, %rs66;
	@%p339 bra 	$L__BB8_66;
	setp.lt.s64 	%p340, %rd780, %rd71;
	min.s64 	%rd784, %rd780, %rd71;
	selp.b16 	%rs950, %rs946, %rs66, %p340;
$L__BB8_66:
	and.b16  	%rs865, %rs67, 255;
	and.b16  	%rs866, %rs948, 255;
	setp.lt.u16 	%p341, %rs866, %rs865;
	mov.u64 	%rd785, %rd72;
	mov.u16 	%rs951, %rs67;
	mov.u64 	%rd780, %rd784;
	mov.u16 	%rs946, %rs950;
	@%p341 bra 	$L__BB8_69;
	setp.gt.u16 	%p342, %rs866, %rs865;
	mov.u64 	%rd785, %rd782;
	mov.u16 	%rs951, %rs948;
	mov.u64 	%rd780, %rd784;
	mov.u16 	%rs946, %rs950;
	@%p342 bra 	$L__BB8_69;
	setp.lt.s64 	%p343, %rd782, %rd72;
	selp.b16 	%rs951, %rs948, %rs67, %p343;
	min.s64 	%rd785, %rd782, %rd72;
	mov.u64 	%rd780, %rd784;
	mov.u16 	%rs946, %rs950;
$L__BB8_69:
	cvt.u32.u16 	%r686, %rs946;
	and.b32  	%r647, %r686, 255;
	cvt.u32.u16 	%r687, %rs951;
	and.b32  	%r667, %r687, 255;
	mov.b32 	%r683, 16;
	mov.b32 	%r684, 31;
	mov.b32 	%r685, -1;
	// begin inline asm
	shfl.sync.down.b32 %r646, %r647, %r683, %r684, %r685;
	// end inline asm
	// begin inline asm
	shfl.sync.down.b32 %r651, %r652, %r683, %r684, %r685;
	// end inline asm
	mov.b64 	{%r657, %r662}, %rd780;
	// begin inline asm
	shfl.sync.down.b32 %r656, %r657, %r683, %r684, %r685;
	// end inline asm
	// begin inline asm
	shfl.sync.down.b32 %r661, %r662, %r683, %r684, %r685;
	// end inline asm
	mov.b64 	%rd78, {%r656, %r661};
	// begin inline asm
	shfl.sync.down.b32 %r666, %r667, %r683, %r684, %r685;
	// end inline asm
	// begin inline asm
	shfl.sync.down.b32 %r671, %r672, %r683, %r684, %r685;
	// end inline asm
	mov.b64 	{%r677, %r682}, %rd785;
	// begin inline asm
	shfl.sync.down.b32 %r676, %r677, %r683, %r684, %r685;
	// end inline asm
	// begin inline asm
	shfl.sync.down.b32 %r681, %r682, %r683, %r684, %r685;
	// end inline asm
	mov.b64 	%rd79, {%r676, %r681};
	cvt.u16.u32 	%rs73, %r646;
	cvt.u16.u32 	%rs74, %r666;
	setp.gt.s32 	%p344, %r477, 15;
	mov.u64 	%rd937, %rd785;
	mov.u16 	%rs1092, %rs951;
	@%p344 bra 	$L__BB8_76;
	and.b16  	%rs869, %rs73, 255;
	and.b16  	%rs870, %rs946, 255;
	setp.lt.u16 	%p345, %rs870, %rs869;
	mov.u64 	%rd787, %rd780;
	mov.u16 	%rs953, %rs946;
	@%p345 bra 	$L__BB8_73;
	setp.gt.u16 	%p346, %rs870, %rs869;
	mov.u64 	%rd787, %rd78;
	mov.u16 	%rs953, %rs73;
	@%p346 bra 	$L__BB8_73;
	setp.lt.s64 	%p347, %rd780, %rd78;
	min.s64 	%rd787, %rd780, %rd78;
	selp.b16 	%rs953, %rs946, %rs73, %p347;
$L__BB8_73:
	and.b16  	%rs873, %rs74, 255;
	and.b16  	%rs874, %rs951, 255;
	setp.lt.u16 	%p348, %rs874, %rs873;
	mov.u64 	%rd937, %rd79;
	mov.u16 	%rs1092, %rs74;
	mov.u64 	%rd780, %rd787;
	mov.u16 	%rs946, %rs953;
	@%p348 bra 	$L__BB8_76;
	setp.gt.u16 	%p349, %rs874, %rs873;
	mov.u64 	%rd937, %rd785;
	mov.u16 	%rs1092, %rs951;
	mov.u64 	%rd780, %rd787;
	mov.u16 	%rs946, %rs953;
	@%p349 bra 	$L__BB8_76;
	setp.lt.s64 	%p350, %rd785, %rd79;
	selp.b16 	%rs1092, %rs951, %rs74, %p350;
	min.s64 	%rd937, %rd785, %rd79;
	mov.u64 	%rd780, %rd787;
	mov.u16 	%rs946, %rs953;
$L__BB8_76:
	setp.ne.s32 	%p351, %r477, 0;
	@%p351 bra 	$L__BB8_78;
	and.b32  	%r688, %r1, 992;
	mov.u32 	%r689, _ZN6thrust24THRUST_300001_SM_1000_NS8cuda_cub4core6detail5shmemE;
	add.s32 	%r690, %r689, %r688;
	st.shared.u8 	[%r690+8], %rs946;
	st.shared.u64 	[%r690+16], %rd780;
	st.shared.u8 	[%r690+24], %rs1092;
	st.shared.u64 	[%r690+32], %rd937;
$L__BB8_78:
	bar.sync 	0;
	setp.ne.s32 	%p352, %r1, 0;
	@%p352 bra 	$L__BB8_405;
	ld.shared.u8 	%rs80, [_ZN6thrust24THRUST_300001_SM_1000_NS8cuda_cub4core6detail5shmemE+40];
	ld.shared.u64 	%rd85, [_ZN6thrust24THRUST_300001_SM_1000_NS8cuda_cub4core6detail5shmemE+48];
	ld.shared.u8 	%rs81, [_ZN6thrust24THRUST_300001_SM_1000_NS8cuda_cub4core6detail5shmemE+56];
	ld.shared.u64 	%rd86, [_ZN6thrust24THRUST_300001_SM_1000_NS8cuda_cub4core6detail5shmemE+64];
	and.b16  	%rs877, %rs946, 255;
	setp.lt.u16 	%p353, %rs877, %rs80;
	mov.u64 	%rd790, %rd780;
	mov.u16 	%rs956, %rs946;
	@%p353 bra 	$L__BB8_82;
	setp.lt.u16 	%p354, %rs80, %rs877;
	mov.u64 	%rd790, %rd85;
	mov.u16 	%rs956, %rs80;
	@%p354 bra 	$L__BB8_82;
	setp.lt.s64 	%p355, %rd780, %rd85;
	min.s64 	%rd790, %rd780, %rd85;
	selp.b16 	%rs956, %rs946, %rs80, %p355;
$L__BB8_82:
	and.b16  	%rs880, %rs1092, 255;
	setp.lt.u16 	%p356, %rs880, %rs81;
	mov.u16 	%rs957, %rs81;
	mov.u64 	%rd791, %rd86;
	@%p356 bra 	$L__BB8_86;
	setp.ge.u16 	%p357, %rs81, %rs880;
	mov.u16 	%rs957, %rs1092;
	mov.u64 	%rd791, %rd937;
	@%p357 bra 	$L__BB8_84;
	bra.uni 	$L__BB8_86;
$L__BB8_84:
	setp.ge.s64 	%p358, %rd937, %rd86;
	mov.u16 	%rs957, %rs81;
	mov.u64 	%rd791, %rd86;
	@%p358 bra 	$L__BB8_86;
	mov.u16 	%rs957, %rs1092;
	mov.u64 	%rd791, %rd937;
$L__BB8_86:
	ld.shared.u8 	%rs90, [_ZN6thrust24THRUST_300001_SM_1000_NS8cuda_cub4core6detail5shmemE+72];
	ld.shared.u64 	%rd96, [_ZN6thrust24THRUST_300001_SM_1000_NS8cuda_cub4core6detail5shmemE+80];
	ld.shared.u8 	%rs94, [_ZN6thrust24THRUST_300001_SM_1000_NS8cuda_cub4core6detail5shmemE+88];
	ld.shared.u64 	%rd98, [_ZN6thrust24THRUST_300001_SM_1000_NS8cuda_cub4core6detail5shmemE+96];
	and.b16  	%rs883, %rs956, 255;
	setp.lt.u16 	%p359, %rs883, %rs90;
	mov.u64 	%rd792, %rd790;
	mov.u16 	%rs958, %rs956;
	@%p359 bra 	$L__BB8_89;
	setp.lt.u16 	%p360, %rs90, %rs883;
	mov.u64 	%rd792, %rd96;
	mov.u16 	%rs958, %rs90;
	@%p360 bra 	$L__BB8_89;
	setp.lt.s64 	%p361, %rd790, %rd96;
	min.s64 	%rd792, %rd790, %rd96;
	selp.b16 	%rs958, %rs956, %rs90, %p361;
$L__BB8_89:
	and.b16  	%rs886, %rs957, 255;
	setp.lt.u16 	%p362, %rs886, %rs94;
	mov.u16 	%rs959, %rs94;
	mov.u64 	%rd793, %rd98;
	@%p362 bra 	$L__BB8_92;
	setp.lt.u16 	%p363, %rs94, %rs886;
	mov.u16 	%rs959, %rs957;
	mov.u64 	%rd793, %rd791;
	@%p363 bra 	$L__BB8_92;
	setp.lt.s64 	%p364, %rd791, %rd98;
	selp.b64 	%rd793, %rd791, %rd98, %p364;
	selp.b16 	%rs959, %rs957, %rs94, %p364;
$L__BB8_92:
	ld.shared.u8 	%rs100, [_ZN6thrust24THRUST_300001_SM_1000_NS8cuda_cub4core6detail5shmemE+104];
	ld.shared.u64 	%rd106, [_ZN6thrust24THRUST_300001_SM_1000_NS8cuda_cub4core6detail5shmemE+112];
	ld.shared.u8 	%rs104, [_ZN6thrust24THRUST_300001_SM_1000_NS8cuda_cub4core6detail5shmemE+120];
	ld.shared.u64 	%rd108, [_ZN6thrust24THRUST_300001_SM_1000_NS8cuda_cub4core6detail5shmemE+128];
	and.b16  	%rs889, %rs958, 255;
	setp.lt.u16 	%p365, %rs889, %rs100;
	mov.u16 	%rs960, %rs958;
	mov.u64 	%rd794, %rd792;
	@%p365 bra 	$L__BB8_95;
	setp.lt.u16 	%p366, %rs100, %rs889;
	mov.u16 	%rs960, %rs100;
	mov.u64 	%rd794, %rd106;
	@%p366 bra 	$L__BB8_95;
	setp.lt.s64 	%p367, %rd792, %rd106;
	selp.b16 	%rs960, %rs958, %rs100, %p367;
	min.s64 	%rd794, %rd792, %rd106;
$L__BB8_95:
	and.b16  	%rs892, %rs959, 255;
	setp.lt.u16 	%p368, %rs892, %rs104;
	mov.u16 	%rs961, %rs104;
	mov.u64 	%rd795, %rd108;
	@%p368 bra 	$L__BB8_98;
	setp.lt.u16 	%p369, %rs104, %rs892;
	mov.u16 	%rs961, %rs959;
	mov.u64 	%rd795, %rd793;
	@%p369 bra 	$L__BB8_98;
	setp.lt.s64 	%p370, %rd793, %rd108;
	selp.b64 	%rd795, %rd793, %rd108, %p370;
	selp.b16 	%rs961, %rs959, %rs104, %p370;
$L__BB8_98:
	ld.shared.u8 	%rs110, [_ZN6thrust24THRUST_300001_SM_1000_NS8cuda_cub4core6detail5shmemE+136];
	ld.shared.u64 	%rd116, [_ZN6thrust24THRUST_300001_SM_1000_NS8cuda_cub4core6detail5shmemE+144];
	ld.shared.u8 	%rs114, [_ZN6thrust24THRUST_300001_SM_1000_NS8cuda_cub4core6detail5shmemE+152];
	ld.shared.u64 	%rd118, [_ZN6thrust24THRUST_300001_SM_1000_NS8cuda_cub4core6detail5shmemE+160];
	and.b16  	%rs895, %rs960, 255;
	setp.lt.u16 	%p371, %rs895, %rs110;
	mov.u16 	%rs962, %rs960;
	mov.u64 	%rd796, %rd794;
	@%p371 bra 	$L__BB8_101;
	setp.lt.u16 	%p372, %rs110, %rs895;
	mov.u16 	%rs962, %rs110;
	mov.u64 	%rd796, %rd116;
	@%p372 bra 	$L__BB8_101;
	setp.lt.s64 	%p373, %rd794, %rd116;
	selp.b16 	%rs962, %rs960, %rs110, %p373;
	min.s64 	%rd796, %rd794, %rd116;
$L__BB8_101:
	and.b16  	%rs898, %rs961, 255;
	setp.lt.u16 	%p374, %rs898, %rs114;
	mov.u16 	%rs963, %rs114;
	mov.u64 	%rd797, %rd118;
	@%p374 bra 	$L__BB8_104;
	setp.lt.u16 	%p375, %rs114, %rs898;
	mov.u16 	%rs963, %rs961;
	mov.u64 	%rd797, %rd795;
	@%p375 bra 	$L__BB8_104;
	setp.lt.s64 	%p376, %rd795, %rd118;
	selp.b64 	%rd797, %rd795, %rd118, %p376;
	selp.b16 	%rs963, %rs961, %rs114, %p376;
$L__BB8_104:
	ld.shared.u8 	%rs120, [_ZN6thrust24THRUST_300001_SM_1000_NS8cuda_cub4core6detail5shmemE+168];
	ld.shared.u64 	%rd126, [_ZN6thrust24THRUST_300001_SM_1000_NS8cuda_cub4core6detail5shmemE+176];
	ld.shared.u8 	%rs124, [_ZN6thrust24THRUST_300001_SM_1000_NS8cuda_cub4core6detail5shmemE+184];
	ld.shared.u64 	%rd128, [_ZN6thrust24THRUST_300001_SM_1000_NS8cuda_cub4core6detail5shmemE+192];
	and.b16  	%rs901, %rs962, 255;
	setp.lt.u16 	%p377, %rs901, %rs120;
	mov.u16 	%rs964, %rs962;
	mov.u64 	%rd798, %rd796;
	@%p377 bra 	$L__BB8_107;
	setp.lt.u16 	%p378, %rs120, %rs901;
	mov.u16 	%rs964, %rs120;
	mov.u64 	%rd798, %rd126;
	@%p378 bra 	$L__BB8_107;
	setp.lt.s64 	%p379, %rd796, %rd126;
	selp.b16 	%rs964, %rs962, %rs120, %p379;
	min.s64 	%rd798, %rd796, %rd126;
$L__BB8_107:
	and.b16  	%rs904, %rs963, 255;
	setp.lt.u16 	%p380, %rs904, %rs124;
	mov.u16 	%rs965, %rs124;
	mov.u64 	%rd799, %rd128;
	@%p380 bra 	$L__BB8_110;
	setp.lt.u16 	%p381, %rs124, %rs904;
	mov.u16 	%rs965, %rs963;
	mov.u64 	%rd799, %rd797;
	@%p381 bra 	$L__BB8_110;
	setp.lt.s64 	%p382, %rd797, %rd128;
	selp.b64 	%rd799, %rd797, %rd128, %p382;
	selp.b16 	%rs965, %rs963, %rs124, %p382;
$L__BB8_110:
	ld.shared.u8 	%rs130, [_ZN6thrust24THRUST_300001_SM_1000_NS8cuda_cub4core6detail5shmemE+200];
	ld.shared.u64 	%rd136, [_ZN6thrust24THRUST_300001_SM_1000_NS8cuda_cub4core6detail5shmemE+208];
	ld.shared.u8 	%rs134, [_ZN6thrust24THRUST_300001_SM_1000_NS8cuda_cub4core6detail5shmemE+216];
	ld.shared.u64 	%rd138, [_ZN6thrust24THRUST_300001_SM_1000_NS8cuda_cub4core6detail5shmemE+224];
	and.b16  	%rs907, %rs964, 255;
	setp.lt.u16 	%p383, %rs907, %rs130;
	mov.u16 	%rs966, %rs964;
	mov.u64 	%rd800, %rd798;
	@%p383 bra 	$L__BB8_113;
	setp.lt.u16 	%p384, %rs130, %rs907;
	mov.u16 	%rs966, %rs130;
	mov.u64 	%rd800, %rd136;
	@%p384 bra 	$L__BB8_113;
	setp.lt.s64 	%p385, %rd798, %rd136;
	selp.b16 	%rs966, %rs964, %rs130, %p385;
	min.s64 	%rd800, %rd798, %rd136;
$L__BB8_113:
	and.b16  	%rs910, %rs965, 255;
	setp.lt.u16 	%p386, %rs910, %rs134;
	mov.u16 	%rs967, %rs134;
	mov.u64 	%rd801, %rd138;
	@%p386 bra 	$L__BB8_116;
	setp.lt.u16 	%p387, %rs134, %rs910;
	mov.u16 	%rs967, %rs965;
	mov.u64 	%rd801, %rd799;
	@%p387 bra 	$L__BB8_116;
	setp.lt.s64 	%p388, %rd799, %rd138;
	selp.b64 	%rd801, %rd799, %rd138, %p388;
	selp.b16 	%rs967, %rs965, %rs134, %p388;
$L__BB8_116:
	ld.shared.u8 	%rs140, [_ZN6thrust24THRUST_300001_SM_1000_NS8cuda_cub4core6detail5shmemE+232];
	ld.shared.u64 	%rd146, [_ZN6thrust24THRUST_300001_SM_1000_NS8cuda_cub4core6detail5shmemE+240];
	ld.shared.u8 	%rs144, [_ZN6thrust24THRUST_300001_SM_1000_NS8cuda_cub4core6detail5shmemE+248];
	ld.shared.u64 	%rd148, [_ZN6thrust24THRUST_300001_SM_1000_NS8cuda_cub4core6detail5shmemE+256];
	and.b16  	%rs913, %rs966, 255;
	setp.lt.u16 	%p389, %rs913, %rs140;
	mov.u16 	%rs946, %rs966;
	mov.u64 	%rd780, %rd800;
	@%p389 bra 	$L__BB8_119;
	setp.lt.u16 	%p390, %rs140, %rs913;
	mov.u16 	%rs946, %rs140;
	mov.u64 	%rd780, %rd146;
	@%p390 bra 	$L__BB8_119;
	setp.lt.s64 	%p391, %rd800, %rd146;
	selp.b16 	%rs946, %rs966, %rs140, %p391;
	min.s64 	%rd780, %rd800, %rd146;
$L__BB8_119:
	and.b16  	%rs916, %rs967, 255;
	setp.lt.u16 	%p392, %rs916, %rs144;
	mov.u16 	%rs1092, %rs144;
	mov.u64 	%rd937, %rd148;
	@%p392 bra 	$L__BB8_405;
	setp.lt.u16 	%p393, %rs144, %rs916;
	mov.u16 	%rs1092, %rs967;
	mov.u64 	%rd937, %rd801;
	@%p393 bra 	$L__BB8_405;
	setp.lt.s64 	%p394, %rd801, %rd148;
	selp.b64 	%rd937, %rd801, %rd148, %p394;
	selp.b16 	%rs1092, %rs967, %rs144, %p394;
	bra.uni 	$L__BB8_405;
$L__BB8_122:
	// begin inline asm
	mov.u32 %r255, %laneid;
	// end inline asm
	and.b32  	%r296, %r1, 992;
	add.s32 	%r297, %r296, 32;
	setp.gt.s32 	%p229, %r297, %r29;
	not.b32 	%r298, %r296;
	add.s32 	%r299, %r29, %r298;
	selp.b32 	%r294, %r299, 31, %p229;
	cvt.u32.u16 	%r300, %rs937;
	and.b32  	%r257, %r300, 255;
	cvt.u32.u16 	%r301, %rs938;
	and.b32  	%r277, %r301, 255;
	mov.b32 	%r293, 1;
	mov.b32 	%r295, -1;
	// begin inline asm
	shfl.sync.down.b32 %r256, %r257, %r293, %r294, %r295;
	// end inline asm
	// begin inline asm
	shfl.sync.down.b32 %r261, %r262, %r293, %r294, %r295;
	// end inline asm
	mov.b64 	{%r267, %r272}, %rd771;
	// begin inline asm
	shfl.sync.down.b32 %r266, %r267, %r293, %r294, %r295;
	// end inline asm
	// begin inline asm
	shfl.sync.down.b32 %r271, %r272, %r293, %r294, %r295;
	// end inline asm
	mov.b64 	%rd156, {%r266, %r271};
	// begin inline asm
	shfl.sync.down.b32 %r276, %r277, %r293, %r294, %r295;
	// end inline asm
	// begin inline asm
	shfl.sync.down.b32 %r281, %r282, %r293, %r294, %r295;
	// end inline asm
	mov.b64 	{%r287, %r292}, %rd772;
	// begin inline asm
	shfl.sync.down.b32 %r286, %r287, %r293, %r294, %r295;
	// end inline asm
	// begin inline asm
	shfl.sync.down.b32 %r291, %r292, %r293, %r294, %r295;
	// end inline asm
	mov.b64 	%rd157, {%r286, %r291};
	cvt.u16.u32 	%rs151, %r256;
	cvt.u16.u32 	%rs152, %r276;
	setp.ge.s32 	%p230, %r255, %r294;
	mov.u16 	%rs946, %rs937;
	mov.u64 	%rd780, %rd771;
	mov.u16 	%rs972, %rs938;
	mov.u64 	%rd806, %rd772;
	@%p230 bra 	$L__BB8_129;
	and.b16  	%rs755, %rs151, 255;
	and.b16  	%rs756, %rs937, 255;
	setp.lt.u16 	%p231, %rs756, %rs755;
	mov.u16 	%rs946, %rs937;
	mov.u64 	%rd780, %rd771;
	@%p231 bra 	$L__BB8_126;
	setp.gt.u16 	%p232, %rs756, %rs755;
	mov.u16 	%rs946, %rs151;
	mov.u64 	%rd780, %rd156;
	@%p232 bra 	$L__BB8_126;
	setp.lt.s64 	%p233, %rd771, %rd156;
	selp.b16 	%rs946, %rs937, %rs151, %p233;
	min.s64 	%rd780, %rd771, %rd156;
$L__BB8_126:
	and.b16  	%rs759, %rs152, 255;
	and.b16  	%rs760, %rs938, 255;
	setp.lt.u16 	%p234, %rs760, %rs759;
	mov.u16 	%rs972, %rs152;
	mov.u64 	%rd806, %rd157;
	@%p234 bra 	$L__BB8_129;
	setp.gt.u16 	%p235, %rs760, %rs759;
	mov.u16 	%rs972, %rs938;
	mov.u64 	%rd806, %rd772;
	@%p235 bra 	$L__BB8_129;
	setp.lt.s64 	%p236, %rd772, %rd157;
	selp.b16 	%rs972, %rs938, %rs152, %p236;
	min.s64 	%rd806, %rd772, %rd157;
$L__BB8_129:
	cvt.u32.u16 	%r342, %rs946;
	and.b32  	%r303, %r342, 255;
	cvt.u32.u16 	%r343, %rs972;
	and.b32  	%r323, %r343, 255;
	mov.b32 	%r339, 2;
	mov.b32 	%r341, -1;
	// begin inline asm
	shfl.sync.down.b32 %r302, %r303, %r339, %r294, %r341;
	// end inline asm
	// begin inline asm
	shfl.sync.down.b32 %r307, %r308, %r339, %r294, %r341;
	// end inline asm
	mov.b64 	{%r313, %r318}, %rd780;
	// begin inline asm
	shfl.sync.down.b32 %r312, %r313, %r339, %r294, %r341;
	// end inline asm
	// begin inline asm
	shfl.sync.down.b32 %r317, %r318, %r339, %r294, %r341;
	// end inline asm
	mov.b64 	%rd163, {%r312, %r317};
	// begin inline asm
	shfl.sync.down.b32 %r322, %r323, %r339, %r294, %r341;
	// end inline asm
	// begin inline asm
	shfl.sync.down.b32 %r327, %r328, %r339, %r294, %r341;
	// end inline asm
	mov.b64 	{%r333, %r338}, %rd806;
	// begin inline asm
	shfl.sync.down.b32 %r332, %r333, %r339, %r294, %r341;
	// end inline asm
	// begin inline asm
	shfl.sync.down.b32 %r337, %r338, %r339, %r294, %r341;
	// end inline asm
	mov.b64 	%rd164, {%r332, %r337};
	cvt.u16.u32 	%rs158, %r302;
	cvt.u16.u32 	%rs159, %r322;
	add.s32 	%r344, %r255, 2;
	setp.gt.s32 	%p237, %r344, %r294;
	mov.u16 	%rs975, %rs972;
	mov.u64 	%rd809, %rd806;
	@%p237 bra 	$L__BB8_136;
	and.b16  	%rs763, %rs158, 255;
	and.b16  	%rs764, %rs946, 255;
	setp.lt.u16 	%p238, %rs764, %rs763;
	mov.u16 	%rs973, %rs946;
	mov.u64 	%rd807, %rd780;
	@%p238 bra 	$L__BB8_133;
	setp.gt.u16 	%p239, %rs764, %rs763;
	mov.u16 	%rs973, %rs158;
	mov.u64 	%rd807, %rd163;
	@%p239 bra 	$L__BB8_133;
	setp.lt.s64 	%p240, %rd780, %rd163;
	selp.b16 	%rs973, %rs946, %rs158, %p240;
	min.s64 	%rd807, %rd780, %rd163;
$L__BB8_133:
	and.b16  	%rs767, %rs159, 255;
	and.b16  	%rs768, %rs972, 255;
	setp.lt.u16 	%p241, %rs768, %rs767;
	mov.u16 	%rs946, %rs973;
	mov.u64 	%rd780, %rd807;
	mov.u16 	%rs975, %rs159;
	mov.u64 	%rd809, %rd164;
	@%p241 bra 	$L__BB8_136;
	setp.gt.u16 	%p242, %rs768, %rs767;
	mov.u16 	%rs946, %rs973;
	mov.u64 	%rd780, %rd807;
	mov.u16 	%rs975, %rs972;
	mov.u64 	%rd809, %rd806;
	@%p242 bra 	$L__BB8_136;
	setp.lt.s64 	%p243, %rd806, %rd164;
	selp.b16 	%rs975, %rs972, %rs159, %p243;
	min.s64 	%rd809, %rd806, %rd164;
	mov.u16 	%rs946, %rs973;
	mov.u64 	%rd780, %rd807;
$L__BB8_136:
	cvt.u32.u16 	%r385, %rs946;
	and.b32  	%r346, %r385, 255;
	cvt.u32.u16 	%r386, %rs975;
	and.b32  	%r366, %r386, 255;
	mov.b32 	%r382, 4;
	mov.b32 	%r384, -1;
	// begin inline asm
	shfl.sync.down.b32 %r345, %r346, %r382, %r294, %r384;
	// end inline asm
	// begin inline asm
	shfl.sync.down.b32 %r350, %r351, %r382, %r294, %r384;
	// end inline asm
	mov.b64 	{%r356, %r361}, %rd780;
	// begin inline asm
	shfl.sync.down.b32 %r355, %r356, %r382, %r294, %r384;
	// end inline asm
	// begin inline asm
	shfl.sync.down.b32 %r360, %r361, %r382, %r294, %r384;
	// end inline asm
	mov.b64 	%rd170, {%r355, %r360};
	// begin inline asm
	shfl.sync.down.b32 %r365, %r366, %r382, %r294, %r384;
	// end inline asm
	// begin inline asm
	shfl.sync.down.b32 %r370, %r371, %r382, %r294, %r384;
	// end inline asm
	mov.b64 	{%r376, %r381}, %rd809;
	// begin inline asm
	shfl.sync.down.b32 %r375, %r376, %r382, %r294, %r384;
	// end inline asm
	// begin inline asm
	shfl.sync.down.b32 %r380, %r381, %r382, %r294, %r384;
	// end inline asm
	mov.b64 	%rd171, {%r375, %r380};
	cvt.u16.u32 	%rs165, %r345;
	cvt.u16.u32 	%rs166, %r365;
	add.s32 	%r387, %r255, 4;
	setp.gt.s32 	%p244, %r387, %r294;
	mov.u16 	%rs978, %rs975;
	mov.u64 	%rd812, %rd809;
	@%p244 bra 	$L__BB8_143;
	and.b16  	%rs771, %rs165, 255;
	and.b16  	%rs772, %rs946, 255;
	setp.lt.u16 	%p245, %rs772, %rs771;
	mov.u16 	%rs976, %rs946;
	mov.u64 	%rd810, %rd780;
	@%p245 bra 	$L__BB8_140;
	setp.gt.u16 	%p246, %rs772, %rs771;
	mov.u16 	%rs976, %rs165;
	mov.u64 	%rd810, %rd170;
	@%p246 bra 	$L__BB8_140;
	setp.lt.s64 	%p247, %rd780, %rd170;
	selp.b16 	%rs976, %rs946, %rs165, %p247;
	min.s64 	%rd810, %rd780, %rd170;
$L__BB8_140:
	and.b16  	%rs775, %rs166, 255;
	and.b16  	%rs776, %rs975, 255;
	setp.lt.u16 	%p248, %rs776, %rs775;
	mov.u16 	%rs946, %rs976;
	mov.u64 	%rd780, %rd810;
	mov.u16 	%rs978, %rs166;
	mov.u64 	%rd812, %rd171;
	@%p248 bra 	$L__BB8_143;
	setp.gt.u16 	%p249, %rs776, %rs775;
	mov.u16 	%rs946, %rs976;
	mov.u64 	%rd780, %rd810;
	mov.u16 	%rs978, %rs975;
	mov.u64 	%rd812, %rd809;
	@%p249 bra 	$L__BB8_143;
	setp.lt.s64 	%p250, %rd809, %rd171;
	selp.b16 	%rs978, %rs975, %rs166, %p250;
	min.s64 	%rd812, %rd809, %rd171;
	mov.u16 	%rs946, %rs976;
	mov.u64 	%rd780, %rd810;
$L__BB8_143:
	cvt.u32.u16 	%r428, %rs946;
	and.b32  	%r389, %r428, 255;
	cvt.u32.u16 	%r429, %rs978;
	and.b32  	%r409, %r429, 255;
	mov.b32 	%r425, 8;
	mov.b32 	%r427, -1;
	// begin inline asm
	shfl.sync.down.b32 %r388, %r389, %r425, %r294, %r427;
	// end inline asm
	// begin inline asm
	shfl.sync.down.b32 %r393, %r394, %r425, %r294, %r427;
	// end inline asm
	mov.b64 	{%r399, %r404}, %rd780;
	// begin inline asm
	shfl.sync.down.b32 %r398, %r399, %r425, %r294, %r427;
	// end inline asm
	// begin inline asm
	shfl.sync.down.b32 %r403, %r404, %r425, %r294, %r427;
	// end inline asm
	mov.b64 	%rd177, {%r398, %r403};
	// begin inline asm
	shfl.sync.down.b32 %r408, %r409, %r425, %r294, %r427;
	// end inline asm
	// begin inline asm
	shfl.sync.down.b32 %r413, %r414, %r425, %r294, %r427;
	// end inline asm
	mov.b64 	{%r419, %r424}, %rd812;
	// begin inline asm
	shfl.sync.down.b32 %r418, %r419, %r425, %r294, %r427;
	// end inline asm
	// begin inline asm
	shfl.sync.down.b32 %r423, %r424, %r425, %r294, %r427;
	// end inline asm
	mov.b64 	%rd178, {%r418, %r423};
	cvt.u16.u32 	%rs172, %r388;
	cvt.u16.u32 	%rs173, %r408;
	add.s32 	%r430, %r255, 8;
	setp.gt.s32 	%p251, %r430, %r294;
	mov.u16 	%rs981, %rs978;
	mov.u64 	%rd815, %rd812;
	@%p251 bra 	$L__BB8_150;
	and.b16  	%rs779, %rs172, 255;
	and.b16  	%rs780, %rs946, 255;
	setp.lt.u16 	%p252, %rs780, %rs779;
	mov.u16 	%rs979, %rs946;
	mov.u64 	%rd813, %rd780;
	@%p252 bra 	$L__BB8_147;
	setp.gt.u16 	%p253, %rs780, %rs779;
	mov.u16 	%rs979, %rs172;
	mov.u64 	%rd813, %rd177;
	@%p253 bra 	$L__BB8_147;
	setp.lt.s64 	%p254, %rd780, %rd177;
	selp.b16 	%rs979, %rs946, %rs172, %p254;
	min.s64 	%rd813, %rd780, %rd177;
$L__BB8_147:
	and.b16  	%rs783, %rs173, 255;
	and.b16  	%rs784, %rs978, 255;
	setp.lt.u16 	%p255, %rs784, %rs783;
	mov.u16 	%rs946, %rs979;
	mov.u64 	%rd780, %rd813;
	mov.u16 	%rs981, %rs173;
	mov.u64 	%rd815, %rd178;
	@%p255 bra 	$L__BB8_150;
	setp.gt.u16 	%p256, %rs784, %rs783;
	mov.u16 	%rs946, %rs979;
	mov.u64 	%rd780, %rd813;
	mov.u16 	%rs981, %rs978;
	mov.u64 	%rd815, %rd812;
	@%p256 bra 	$L__BB8_150;
	setp.lt.s64 	%p257, %rd812, %rd178;
	selp.b16 	%rs981, %rs978, %rs173, %p257;
	min.s64 	%rd815, %rd812, %rd178;
	mov.u16 	%rs946, %rs979;
	mov.u64 	%rd780, %rd813;
$L__BB8_150:
	cvt.u32.u16 	%r471, %rs946;
	and.b32  	%r432, %r471, 255;
	cvt.u32.u16 	%r472, %rs981;
	and.b32  	%r452, %r472, 255;
	mov.b32 	%r468, 16;
	mov.b32 	%r470, -1;
	// begin inline asm
	shfl.sync.down.b32 %r431, %r432, %r468, %r294, %r470;
	// end inline asm
	// begin inline asm
	shfl.sync.down.b32 %r436, %r437, %r468, %r294, %r470;
	// end inline asm
	mov.b64 	{%r442, %r447}, %rd780;
	// begin inline asm
	shfl.sync.down.b32 %r441, %r442, %r468, %r294, %r470;
	// end inline asm
	// begin inline asm
	shfl.sync.down.b32 %r446, %r447, %r468, %r294, %r470;
	// end inline asm
	mov.b64 	%rd184, {%r441, %r446};
	// begin inline asm
	shfl.sync.down.b32 %r451, %r452, %r468, %r294, %r470;
	// end inline asm
	// begin inline asm
	shfl.sync.down.b32 %r456, %r457, %r468, %r294, %r470;
	// end inline asm
	mov.b64 	{%r462, %r467}, %rd815;
	// begin inline asm
	shfl.sync.down.b32 %r461, %r462, %r468, %r294, %r470;
	// end inline asm
	// begin inline asm
	shfl.sync.down.b32 %r466, %r467, %r468, %r294, %r470;
	// end inline asm
	mov.b64 	%rd185, {%r461, %r466};
	cvt.u16.u32 	%rs179, %r431;
	cvt.u16.u32 	%rs180, %r451;
	add.s32 	%r473, %r255, 16;
	setp.gt.s32 	%p258, %r473, %r294;
	mov.u16 	%rs1092, %rs981;
	mov.u64 	%rd937, %rd815;
	@%p258 bra 	$L__BB8_157;
	and.b16  	%rs787, %rs179, 255;
	and.b16  	%rs788, %rs946, 255;
	setp.lt.u16 	%p259, %rs788, %rs787;
	mov.u16 	%rs982, %rs946;
	mov.u64 	%rd816, %rd780;
	@%p259 bra 	$L__BB8_154;
	setp.gt.u16 	%p260, %rs788, %rs787;
	mov.u16 	%rs982, %rs179;
	mov.u64 	%rd816, %rd184;
	@%p260 bra 	$L__BB8_154;
	setp.lt.s64 	%p261, %rd780, %rd184;
	selp.b16 	%rs982, %rs946, %rs179, %p261;
	min.s64 	%rd816, %rd780, %rd184;
$L__BB8_154:
	and.b16  	%rs791, %rs180, 255;
	and.b16  	%rs792, %rs981, 255;
	setp.lt.u16 	%p262, %rs792, %rs791;
	mov.u16 	%rs946, %rs982;
	mov.u64 	%rd780, %rd816;
	mov.u16 	%rs1092, %rs180;
	mov.u64 	%rd937, %rd185;
	@%p262 bra 	$L__BB8_157;
	setp.gt.u16 	%p263, %rs792, %rs791;
	mov.u16 	%rs946, %rs982;
	mov.u64 	%rd780, %rd816;
	mov.u16 	%rs1092, %rs981;
	mov.u64 	%rd937, %rd815;
	@%p263 bra 	$L__BB8_157;
	setp.lt.s64 	%p264, %rd815, %rd185;
	selp.b16 	%rs1092, %rs981, %rs180, %p264;
	min.s64 	%rd937, %rd815, %rd185;
	mov.u16 	%rs946, %rs982;
	mov.u64 	%rd780, %rd816;
$L__BB8_157:
	setp.ne.s32 	%p265, %r255, 0;
	@%p265 bra 	$L__BB8_159;
	mov.u32 	%r475, _ZN6thrust24THRUST_300001_SM_1000_NS8cuda_cub4core6detail5shmemE;
	add.s32 	%r476, %r475, %r296;
	st.shared.u8 	[%r476+8], %rs946;
	st.shared.u64 	[%r476+16], %rd780;
	st.shared.u8 	[%r476+24], %rs1092;
	st.shared.u64 	[%r476+32], %rd937;
$L__BB8_159:
	bar.sync 	0;
	setp.ne.s32 	%p266, %r1, 0;
	@%p266 bra 	$L__BB8_405;
	setp.lt.s32 	%p267, %r29, 33;
	mov.u16 	%rs985, %rs946;
	mov.u64 	%rd819, %rd780;
	mov.u16 	%rs986, %rs1092;
	mov.u64 	%rd820, %rd937;
	@%p267 bra 	$L__BB8_168;
	ld.shared.u8 	%rs186, [_ZN6thrust24THRUST_300001_SM_1000_NS8cuda_cub4core6detail5shmemE+40];
	ld.shared.u64 	%rd191, [_ZN6thrust24THRUST_300001_SM_1000_NS8cuda_cub4core6detail5shmemE+48];
	ld.shared.u8 	%rs187, [_ZN6thrust24THRUST_300001_SM_1000_NS8cuda_cub4core6detail5shmemE+56];
	ld.shared.u64 	%rd192, [_ZN6thrust24THRUST_300001_SM_1000_NS8cuda_cub4core6detail5shmemE+64];
	and.b16  	%rs795, %rs946, 255;
	setp.lt.u16 	%p268, %rs795, %rs186;
	mov.u16 	%rs985, %rs946;
	mov.u64 	%rd819, %rd780;
	@%p268 bra 	$L__BB8_164;
	setp.lt.u16 	%p269, %rs186, %rs795;
	mov.u16 	%rs985, %rs186;
	mov.u64 	%rd819, %rd191;
	@%p269 bra 	$L__BB8_164;
	setp.lt.s64 	%p270, %rd780, %rd191;
	selp.b16 	%rs985, %rs946, %rs186, %p270;
	min.s64 	%rd819, %rd780, %rd191;
$L__BB8_164:
	and.b16  	%rs798, %rs1092, 255;
	setp.lt.u16 	%p271, %rs798, %rs187;
	mov.u16 	%rs986, %rs187;
	mov.u64 	%rd820, %rd192;
	@%p271 bra 	$L__BB8_168;
	setp.ge.u16 	%p272, %rs187, %rs798;
	mov.u16 	%rs986, %rs1092;
	mov.u64 	%rd820, %rd937;
	@%p272 bra 	$L__BB8_166;
	bra.uni 	$L__BB8_168;
$L__BB8_166:
	setp.ge.s64 	%p273, %rd937, %rd192;
	mov.u16 	%rs986, %rs187;
	mov.u64 	%rd820, %rd192;
	@%p273 bra 	$L__BB8_168;
	mov.u16 	%rs986, %rs1092;
	mov.u64 	%rd820, %rd937;
$L__BB8_168:
	setp.lt.s32 	%p274, %r29, 65;
	mov.u16 	%rs989, %rs985;
	mov.u64 	%rd823, %rd819;
	mov.u16 	%rs990, %rs986;
	mov.u64 	%rd824, %rd820;
	@%p274 bra 	$L__BB8_176;
	ld.shared.u8 	%rs199, [_ZN6thrust24THRUST_300001_SM_1000_NS8cuda_cub4core6detail5shmemE+72];
	ld.shared.u64 	%rd204, [_ZN6thrust24THRUST_300001_SM_1000_NS8cuda_cub4core6detail5shmemE+80];
	ld.shared.u8 	%rs200, [_ZN6thrust24THRUST_300001_SM_1000_NS8cuda_cub4core6detail5shmemE+88];
	ld.shared.u64 	%rd205, [_ZN6thrust24THRUST_300001_SM_1000_NS8cuda_cub4core6detail5shmemE+96];
	and.b16  	%rs801, %rs985, 255;
	setp.lt.u16 	%p275, %rs801, %rs199;
	mov.u16 	%rs989, %rs985;
	mov.u64 	%rd823, %rd819;
	@%p275 bra 	$L__BB8_172;
	setp.lt.u16 	%p276, %rs199, %rs801;
	mov.u16 	%rs989, %rs199;
	mov.u64 	%rd823, %rd204;
	@%p276 bra 	$L__BB8_172;
	setp.lt.s64 	%p277, %rd819, %rd204;
	selp.b16 	%rs989, %rs985, %rs199, %p277;
	min.s64 	%rd823, %rd819, %rd204;
$L__BB8_172:
	and.b16  	%rs804, %rs986, 255;
	setp.lt.u16 	%p278, %rs804, %rs200;
	mov.u16 	%rs990, %rs200;
	mov.u64 	%rd824, %rd205;
	@%p278 bra 	$L__BB8_176;
	setp.ge.u16 	%p279, %rs200, %rs804;
	mov.u16 	%rs990, %rs986;
	mov.u64 	%rd824, %rd820;
	@%p279 bra 	$L__BB8_174;
	bra.uni 	$L__BB8_176;
$L__BB8_174:
	setp.ge.s64 	%p280, %rd820, %rd205;
	mov.u16 	%rs990, %rs200;
	mov.u64 	%rd824, %rd205;
	@%p280 bra 	$L__BB8_176;
	mov.u16 	%rs990, %rs986;
	mov.u64 	%rd824, %rd820;
$L__BB8_176:
	setp.lt.s32 	%p281, %r29, 97;
	mov.u16 	%rs993, %rs989;
	mov.u64 	%rd827, %rd823;
	mov.u16 	%rs994, %rs990;
	mov.u64 	%rd828, %rd824;
	@%p281 bra 	$L__BB8_184;
	ld.shared.u8 	%rs212, [_ZN6thrust24THRUST_300001_SM_1000_NS8cuda_cub4core6detail5shmemE+104];
	ld.shared.u64 	%rd217, [_ZN6thrust24THRUST_300001_SM_1000_NS8cuda_cub4core6detail5shmemE+112];
	ld.shared.u8 	%rs213, [_ZN6thrust24THRUST_300001_SM_1000_NS8cuda_cub4core6detail5shmemE+120];
	ld.shared.u64 	%rd218, [_ZN6thrust24THRUST_300001_SM_1000_NS8cuda_cub4core6detail5shmemE+128];
	and.b16  	%rs807, %rs989, 255;
	setp.lt.u16 	%p282, %rs807, %rs212;
	mov.u16 	%rs993, %rs989;
	mov.u64 	%rd827, %rd823;
	@%p282 bra 	$L__BB8_180;
	setp.lt.u16 	%p283, %rs212, %rs807;
	mov.u16 	%rs993, %rs212;
	mov.u64 	%rd827, %rd217;
	@%p283 bra 	$L__BB8_180;
	setp.lt.s64 	%p284, %rd823, %rd217;
	selp.b16 	%rs993, %rs989, %rs212, %p284;
	min.s64 	%rd827, %rd823, %rd217;
$L__BB8_180:
	and.b16  	%rs810, %rs990, 255;
	setp.lt.u16 	%p285, %rs810, %rs213;
	mov.u16 	%rs994, %rs213;
	mov.u64 	%rd828, %rd218;
	@%p285 bra 	$L__BB8_184;
	setp.ge.u16 	%p286, %rs213, %rs810;
	mov.u16 	%rs994, %rs990;
	mov.u64 	%rd828, %rd824;
	@%p286 bra 	$L__BB8_182;
	bra.uni 	$L__BB8_184;
$L__BB8_182:
	setp.ge.s64 	%p287, %rd824, %rd218;
	mov.u16 	%rs994, %rs213;
	mov.u64 	%rd828, %rd218;
	@%p287 bra 	$L__BB8_184;
	mov.u16 	%rs994, %rs990;
	mov.u64 	%rd828, %rd824;
$L__BB8_184:
	setp.lt.s32 	%p288, %r29, 129;
	mov.u16 	%rs997, %rs993;
	mov.u64 	%rd831, %rd827;
	mov.u16 	%rs998, %rs994;
	mov.u64 	%rd832, %rd828;
	@%p288 bra 	$L__BB8_192;
	ld.shared.u8 	%rs225, [_ZN6thrust24THRUST_300001_SM_1000_NS8cuda_cub4core6detail5shmemE+136];
	ld.shared.u64 	%rd230, [_ZN6thrust24THRUST_300001_SM_1000_NS8cuda_cub4core6detail5shmemE+144];
	ld.shared.u8 	%rs226, [_ZN6thrust24THRUST_300001_SM_1000_NS8cuda_cub4core6detail5shmemE+152];
	ld.shared.u64 	%rd231, [_ZN6thrust24THRUST_300001_SM_1000_NS8cuda_cub4core6detail5shmemE+160];
	and.b16  	%rs813, %rs993, 255;
	setp.lt.u16 	%p289, %rs813, %rs225;
	mov.u16 	%rs997, %rs993;
	mov.u64 	%rd831, %rd827;
	@%p289 bra 	$L__BB8_188;
	setp.lt.u16 	%p290, %rs225, %rs813;
	mov.u16 	%rs997, %rs225;
	mov.u64 	%rd831, %rd230;
	@%p290 bra 	$L__BB8_188;
	setp.lt.s64 	%p291, %rd827, %rd230;
	selp.b16 	%rs997, %rs993, %rs225, %p291;
	min.s64 	%rd831, %rd827, %rd230;
$L__BB8_188:
	and.b16  	%rs816, %rs994, 255;
	setp.lt.u16 	%p292, %rs816, %rs226;
	mov.u16 	%rs998, %rs226;
	mov.u64 	%rd832, %rd231;
	@%p292 bra 	$L__BB8_192;
	setp.ge.u16 	%p293, %rs226, %rs816;
	mov.u16 	%rs998, %rs994;
	mov.u64 	%rd832, %rd828;
	@%p293 bra 	$L__BB8_190;
	bra.uni 	$L__BB8_192;
$L__BB8_190:
	setp.ge.s64 	%p294, %rd828, %rd231;
	mov.u16 	%rs998, %rs226;
	mov.u64 	%rd832, %rd231;
	@%p294 bra 	$L__BB8_192;
	mov.u16 	%rs998, %rs994;
	mov.u64 	%rd832, %rd828;
$L__BB8_192:
	setp.lt.s32 	%p295, %r29, 161;
	mov.u16 	%rs1001, %rs997;
	mov.u64 	%rd835, %rd831;
	mov.u16 	%rs1002, %rs998;
	mov.u64 	%rd836, %rd832;
	@%p295 bra 	$L__BB8_200;
	ld.shared.u8 	%rs238, [_ZN6thrust24THRUST_300001_SM_1000_NS8cuda_cub4core6detail5shmemE+168];
	ld.shared.u64 	%rd243, [_ZN6thrust24THRUST_300001_SM_1000_NS8cuda_cub4core6detail5shmemE+176];
	ld.shared.u8 	%rs239, [_ZN6thrust24THRUST_300001_SM_1000_NS8cuda_cub4core6detail5shmemE+184];
	ld.shared.u64 	%rd244, [_ZN6thrust24THRUST_300001_SM_1000_NS8cuda_cub4core6detail5shmemE+192];
	and.b16  	%rs819, %rs997, 255;
	setp.lt.u16 	%p296, %rs819, %rs238;
	mov.u16 	%rs1001, %rs997;
	mov.u64 	%rd835, %rd831;
	@%p296 bra 	$L__BB8_196;
	setp.lt.u16 	%p297, %rs238, %rs819;
	mov.u16 	%rs1001, %rs238;
	mov.u64 	%rd835, %rd243;
	@%p297 bra 	$L__BB8_196;
	setp.lt.s64 	%p298, %rd831, %rd243;
	selp.b16 	%rs1001, %rs997, %rs238, %p298;
	min.s64 	%rd835, %rd831, %rd243;
$L__BB8_196:
	and.b16  	%rs822, %rs998, 255;
	setp.lt.u16 	%p299, %rs822, %rs239;
	mov.u16 	%rs1002, %rs239;
	mov.u64 	%rd836, %rd244;
	@%p299 bra 	$L__BB8_200;
	setp.ge.u16 	%p300, %rs239, %rs822;
	mov.u16 	%rs1002, %rs998;
	mov.u64 	%rd836, %rd832;
	@%p300 bra 	$L__BB8_198;
	bra.uni 	$L__BB8_200;
$L__BB8_198:
	setp.ge.s64 	%p301, %rd832, %rd244;
	mov.u16 	%rs1002, %rs239;
	mov.u64 	%rd836, %rd244;
	@%p301 bra 	$L__BB8_200;
	mov.u16 	%rs1002, %rs998;
	mov.u64 	%rd836, %rd832;
$L__BB8_200:
	setp.lt.s32 	%p302, %r29, 193;
	mov.u16 	%rs1005, %rs1001;
	mov.u64 	%rd839, %rd835;
	mov.u16 	%rs1006, %rs1002;
	mov.u64 	%rd840, %rd836;
	@%p302 bra 	$L__BB8_208;
	ld.shared.u8 	%rs251, [_ZN6thrust24THRUST_300001_SM_1000_NS8cuda_cub4core6detail5shmemE+200];
	ld.shared.u64 	%rd256, [_ZN6thrust24THRUST_300001_SM_1000_NS8cuda_cub4core6detail5shmemE+208];
	ld.shared.u8 	%rs252, [_ZN6thrust24THRUST_300001_SM_1000_NS8cuda_cub4core6detail5shmemE+216];
	ld.shared.u64 	%rd257, [_ZN6thrust24THRUST_300001_SM_1000_NS8cuda_cub4core6detail5shmemE+224];
	and.b16  	%rs825, %rs1001, 255;
	setp.lt.u16 	%p303, %rs825, %rs251;
	mov.u16 	%rs1005, %rs1001;
	mov.u64 	%rd839, %rd835;
	@%p303 bra 	$L__BB8_204;
	setp.lt.u16 	%p304, %rs251, %rs825;
	mov.u16 	%rs1005, %rs251;
	mov.u64 	%rd839, %rd256;
	@%p304 bra 	$L__BB8_204;
	setp.lt.s64 	%p305, %rd835, %rd256;
	selp.b16 	%rs1005, %rs1001, %rs251, %p305;
	min.s64 	%rd839, %rd835, %rd256;
$L__BB8_204:
	and.b16  	%rs828, %rs1002, 255;
	setp.lt.u16 	%p306, %rs828, %rs252;
	mov.u16 	%rs1006, %rs252;
	mov.u64 	%rd840, %rd257;
	@%p306 bra 	$L__BB8_208;
	setp.ge.u16 	%p307, %rs252, %rs828;
	mov.u16 	%rs1006, %rs1002;
	mov.u64 	%rd840, %rd836;
	@%p307 bra 	$L__BB8_206;
	bra.uni 	$L__BB8_208;
$L__BB8_206:
	setp.ge.s64 	%p308, %rd836, %rd257;
	mov.u16 	%rs1006, %rs252;
	mov.u64 	%rd840, %rd257;
	@%p308 bra 	$L__BB8_208;
	mov.u16 	%rs1006, %rs1002;
	mov.u64 	%rd840, %rd836;
$L__BB8_208:
	setp.lt.s32 	%p309, %r29, 225;
	mov.u64 	%rd937, %rd840;
	mov.u16 	%rs1092, %rs1006;
	mov.u64 	%rd780, %rd839;
	mov.u16 	%rs946, %rs1005;
	@%p309 bra 	$L__BB8_405;
	ld.shared.u8 	%rs264, [_ZN6thrust24THRUST_300001_SM_1000_NS8cuda_cub4core6detail5shmemE+232];
	ld.shared.u64 	%rd269, [_ZN6thrust24THRUST_300001_SM_1000_NS8cuda_cub4core6detail5shmemE+240];
	ld.shared.u8 	%rs265, [_ZN6thrust24THRUST_300001_SM_1000_NS8cuda_cub4core6detail5shmemE+248];
	ld.shared.u64 	%rd270, [_ZN6thrust24THRUST_300001_SM_1000_NS8cuda_cub4core6detail5shmemE+256];
	and.b16  	%rs831, %rs1005, 255;
	setp.lt.u16 	%p310, %rs831, %rs264;
	mov.u16 	%rs946, %rs1005;
	mov.u64 	%rd780, %rd839;
	@%p310 bra 	$L__BB8_212;
	setp.lt.u16 	%p311, %rs264, %rs831;
	mov.u16 	%rs946, %rs264;
	mov.u64 	%rd780, %rd269;
	@%p311 bra 	$L__BB8_212;
	setp.lt.s64 	%p312, %rd839, %rd269;
	selp.b16 	%rs946, %rs1005, %rs264, %p312;
	min.s64 	%rd780, %rd839, %rd269;
$L__BB8_212:
	and.b16  	%rs834, %rs1006, 255;
	setp.lt.u16 	%p313, %rs834, %rs265;
	mov.u16 	%rs1092, %rs265;
	mov.u64 	%rd937, %rd270;
	@%p313 bra 	$L__BB8_405;
	setp.ge.u16 	%p314, %rs265, %rs834;
	mov.u16 	%rs1092, %rs1006;
	mov.u64 	%rd937, %rd840;
	@%p314 bra 	$L__BB8_214;
	bra.uni 	$L__BB8_405;
$L__BB8_214:
	setp.ge.s64 	%p315, %rd840, %rd270;
	mov.u16 	%rs1092, %rs265;
	mov.u64 	%rd937, %rd270;
	@%p315 bra 	$L__BB8_405;
	mov.u16 	%rs1092, %rs1006;
	mov.u64 	%rd937, %rd840;
	bra.uni 	$L__BB8_405;
$L__BB8_216:
	mov.u32 	%r16, %tid.x;
	cvt.u64.u32 	%rd280, %r16;
	mul.wide.u32 	%rd551, %r16, 32;
	add.s64 	%rd536, %rd533, %rd551;
	// begin inline asm
	ld.global.nc.u64 %rd535, [%rd536];
	// end inline asm
	add.s64 	%rd538, %rd536, 8;
	// begin inline asm
	ld.global.nc.u64 %rd537, [%rd538];
	// end inline asm
	add.s64 	%rd540, %rd536, 16;
	// begin inline asm
	ld.global.nc.u64 %rd539, [%rd540];
	// end inline asm
	add.s64 	%rd542, %rd536, 24;
	// begin inline asm
	ld.global.nc.u64 %rd541, [%rd542];
	// end inline asm
	cvt.u16.u64 	%rs275, %rd535;
	and.b16  	%rs501, %rs275, 255;
	cvt.u16.u64 	%rs276, %rd539;
	add.s64 	%rd544, %rd536, 8192;
	// begin inline asm
	ld.global.nc.u64 %rd543, [%rd544];
	// end inline asm
	add.s64 	%rd546, %rd536, 8200;
	// begin inline asm
	ld.global.nc.u64 %rd545, [%rd546];
	// end inline asm
	add.s64 	%rd548, %rd536, 8208;
	// begin inline asm
	ld.global.nc.u64 %rd547, [%rd548];
	// end inline asm
	add.s64 	%rd550, %rd536, 8216;
	// begin inline asm
	ld.global.nc.u64 %rd905, [%rd550];
	// end inline asm
	cvt.u16.u64 	%rs277, %rd543;
	and.b16  	%rs502, %rs277, 255;
	cvt.u16.u64 	%rs1060, %rd547;
	setp.lt.u16 	%p3, %rs501, %rs502;
	mov.u16 	%rs946, %rs275;
	mov.u64 	%rd780, %rd537;
	@%p3 bra 	$L__BB8_219;
	setp.lt.u16 	%p4, %rs502, %rs501;
	mov.u16 	%rs946, %rs277;
	mov.u64 	%rd780, %rd545;
	@%p4 bra 	$L__BB8_219;
	setp.lt.s64 	%p5, %rd537, %rd545;
	selp.b16 	%rs946, %rs275, %rs277, %p5;
	min.s64 	%rd780, %rd537, %rd545;
$L__BB8_219:
	and.b16  	%rs505, %rs1060, 255;
	and.b16  	%rs506, %rs276, 255;
	setp.lt.u16 	%p6, %rs506, %rs505;
	@%p6 bra 	$L__BB8_221;
	setp.lt.u16 	%p7, %rs505, %rs506;
	setp.lt.s64 	%p8, %rd541, %rd905;
	or.pred  	%p9, %p7, %p8;
	selp.b16 	%rs1060, %rs276, %rs1060, %p9;
	selp.b64 	%rd905, %rd541, %rd905, %p9;
$L__BB8_221:
	setp.lt.u32 	%p10, %r29, 1024;
	mov.b64 	%rd885, 512;
	@%p10 bra 	$L__BB8_286;
	add.s64 	%rd555, %rd1, -1024;
	shr.u64 	%rd556, %rd555, 9;
	add.s64 	%rd289, %rd556, 1;
	setp.lt.u64 	%p11, %rd555, 1536;
	mov.b64 	%rd885, 512;
	@%p11 bra 	$L__BB8_273;
	and.b64  	%rd847, %rd289, 72057594037927932;
	shl.b64 	%rd558, %rd280, 5;
	add.s64 	%rd559, %rd558, %rd533;
	add.s64 	%rd848, %rd559, 73752;
	mov.b64 	%rd885, 512;
$L__BB8_224:
	add.s64 	%rd561, %rd848, -57368;
	// begin inline asm
	ld.global.nc.u64 %rd560, [%rd561];
	// end inline asm
	add.s64 	%rd563, %rd848, -57360;
	// begin inline asm
	ld.global.nc.u64 %rd562, [%rd563];
	// end inline asm
	add.s64 	%rd565, %rd848, -57352;
	// begin inline asm
	ld.global.nc.u64 %rd564, [%rd565];
	// end inline asm
	add.s64 	%rd567, %rd848, -57344;
	// begin inline asm
	ld.global.nc.u64 %rd566, [%rd567];
	// end inline asm
	cvt.u16.u64 	%rs285, %rd560;
	and.b16  	%rs510, %rs285, 255;
	cvt.u16.u64 	%rs286, %rd564;
	add.s64 	%rd569, %rd848, -49176;
	// begin inline asm
	ld.global.nc.u64 %rd568, [%rd569];
	// end inline asm
	add.s64 	%rd571, %rd848, -49168;
	// begin inline asm
	ld.global.nc.u64 %rd570, [%rd571];
	// end inline asm
	add.s64 	%rd573, %rd848, -49160;
	// begin inline asm
	ld.global.nc.u64 %rd572, [%rd573];
	// end inline asm
	add.s64 	%rd575, %rd848, -49152;
	// begin inline asm
	ld.global.nc.u64 %rd574, [%rd575];
	// end inline asm
	cvt.u16.u64 	%rs287, %rd568;
	cvt.u16.u64 	%rs288, %rd572;
	and.b16  	%rs511, %rs946, 255;
	setp.lt.u16 	%p12, %rs511, %rs510;
	mov.u16 	%rs1015, %rs946;
	mov.u64 	%rd852, %rd780;
	@%p12 bra 	$L__BB8_227;
	setp.gt.u16 	%p13, %rs511, %rs510;
	mov.u16 	%rs1015, %rs285;
	mov.u64 	%rd852, %rd562;
	@%p13 bra 	$L__BB8_227;
	setp.lt.s64 	%p14, %rd780, %rd562;
	selp.b16 	%rs1015, %rs946, %rs285, %p14;
	min.s64 	%rd852, %rd780, %rd562;
$L__BB8_227:
	and.b16  	%rs514, %rs286, 255;
	and.b16  	%rs515, %rs1060, 255;
	setp.lt.u16 	%p15, %rs515, %rs514;
	mov.u16 	%rs1016, %rs286;
	mov.u64 	%rd853, %rd566;
	@%p15 bra 	$L__BB8_230;
	setp.gt.u16 	%p16, %rs515, %rs514;
	mov.u16 	%rs1016, %rs1060;
	mov.u64 	%rd853, %rd905;
	@%p16 bra 	$L__BB8_230;
	setp.lt.s64 	%p17, %rd905, %rd566;
	selp.b16 	%rs1016, %rs1060, %rs286, %p17;
	min.s64 	%rd853, %rd905, %rd566;
$L__BB8_230:
	and.b16  	%rs518, %rs287, 255;
	and.b16  	%rs519, %rs1015, 255;
	setp.lt.u16 	%p18, %rs519, %rs518;
	mov.u16 	%rs1017, %rs1015;
	mov.u64 	%rd854, %rd852;
	@%p18 bra 	$L__BB8_233;
	setp.gt.u16 	%p19, %rs519, %rs518;
	mov.u16 	%rs1017, %rs287;
	mov.u64 	%rd854, %rd570;
	@%p19 bra 	$L__BB8_233;
	setp.lt.s64 	%p20, %rd852, %rd570;
	selp.b16 	%rs1017, %rs1015, %rs287, %p20;
	min.s64 	%rd854, %rd852, %rd570;
$L__BB8_233:
	and.b16  	%rs522, %rs288, 255;
	and.b16  	%rs523, %rs1016, 255;
	setp.lt.u16 	%p21, %rs523, %rs522;
	mov.u16 	%rs1018, %rs288;
	mov.u64 	%rd855, %rd574;
	@%p21 bra 	$L__BB8_236;
	setp.gt.u16 	%p22, %rs523, %rs522;
	mov.u16 	%rs1018, %rs1016;
	mov.u64 	%rd855, %rd853;
	@%p22 bra 	$L__BB8_236;
	setp.lt.s64 	%p23, %rd853, %rd574;
	selp.b16 	%rs1018, %rs1016, %rs288, %p23;
	min.s64 	%rd855, %rd853, %rd574;
$L__BB8_236:
	add.s64 	%rd577, %rd848, -40984;
	// begin inline asm
	ld.global.nc.u64 %rd576, [%rd577];
	// end inline asm
	add.s64 	%rd579, %rd848, -40976;
	// begin inline asm
	ld.global.nc.u64 %rd578, [%rd579];
	// end inline asm
	add.s64 	%rd581, %rd848, -40968;
	// begin inline asm
	ld.global.nc.u64 %rd580, [%rd581];
	// end inline asm
	add.s64 	%rd583, %rd848, -40960;
	// begin inline asm
	ld.global.nc.u64 %rd582, [%rd583];
	// end inline asm
	cvt.u16.u64 	%rs297, %rd576;
	and.b16  	%rs526, %rs297, 255;
	cvt.u16.u64 	%rs298, %rd580;
	add.s64 	%rd585, %rd848, -32792;
	// begin inline asm
	ld.global.nc.u64 %rd584, [%rd585];
	// end inline asm
	add.s64 	%rd587, %rd848, -32784;
	// begin inline asm
	ld.global.nc.u64 %rd586, [%rd587];
	// end inline asm
	add.s64 	%rd589, %rd848, -32776;
	// begin inline asm
	ld.global.nc.u64 %rd588, [%rd589];
	// end inline asm
	add.s64 	%rd591, %rd848, -32768;
	// begin inline asm
	ld.global.nc.u64 %rd590, [%rd591];
	// end inline asm
	cvt.u16.u64 	%rs299, %rd584;
	cvt.u16.u64 	%rs300, %rd588;
	and.b16  	%rs527, %rs1017, 255;
	setp.lt.u16 	%p24, %rs527, %rs526;
	mov.u16 	%rs1019, %rs1017;
	mov.u64 	%rd856, %rd854;
	@%p24 bra 	$L__BB8_239;
	setp.gt.u16 	%p25, %rs527, %rs526;
	mov.u16 	%rs1019, %rs297;
	mov.u64 	%rd856, %rd578;
	@%p25 bra 	$L__BB8_239;
	setp.lt.s64 	%p26, %rd854, %rd578;
	selp.b16 	%rs1019, %rs1017, %rs297, %p26;
	min.s64 	%rd856, %rd854, %rd578;
$L__BB8_239:
	and.b16  	%rs530, %rs298, 255;
	and.b16  	%rs531, %rs1018, 255;
	setp.lt.u16 	%p27, %rs531, %rs530;
	mov.u16 	%rs1020, %rs298;
	mov.u64 	%rd857, %rd582;
	@%p27 bra 	$L__BB8_242;
	setp.gt.u16 	%p28, %rs531, %rs530;
	mov.u16 	%rs1020, %rs1018;
	mov.u64 	%rd857, %rd855;
	@%p28 bra 	$L__BB8_242;
	setp.lt.s64 	%p29, %rd855, %rd582;
	selp.b16 	%rs1020, %rs1018, %rs298, %p29;
	min.s64 	%rd857, %rd855, %rd582;
$L__BB8_242:
	and.b16  	%rs534, %rs299, 255;
	and.b16  	%rs535, %rs1019, 255;
	setp.lt.u16 	%p30, %rs535, %rs534;
	mov.u16 	%rs1021, %rs1019;
	mov.u64 	%rd858, %rd856;
	@%p30 bra 	$L__BB8_245;
	setp.gt.u16 	%p31, %rs535, %rs534;
	mov.u16 	%rs1021, %rs299;
	mov.u64 	%rd858, %rd586;
	@%p31 bra 	$L__BB8_245;
	setp.lt.s64 	%p32, %rd856, %rd586;
	selp.b16 	%rs1021, %rs1019, %rs299, %p32;
	min.s64 	%rd858, %rd856, %rd586;
$L__BB8_245:
	and.b16  	%rs538, %rs300, 255;
	and.b16  	%rs539, %rs1020, 255;
	setp.lt.u16 	%p33, %rs539, %rs538;
	mov.u16 	%rs1022, %rs300;
	mov.u64 	%rd859, %rd590;
	@%p33 bra 	$L__BB8_248;
	setp.gt.u16 	%p34, %rs539, %rs538;
	mov.u16 	%rs1022, %rs1020;
	mov.u64 	%rd859, %rd857;
	@%p34 bra 	$L__BB8_248;
	setp.lt.s64 	%p35, %rd857, %rd590;
	selp.b16 	%rs1022, %rs1020, %rs300, %p35;
	min.s64 	%rd859, %rd857, %rd590;
$L__BB8_248:
	add.s64 	%rd593, %rd848, -24600;
	// begin inline asm
	ld.global.nc.u64 %rd592, [%rd593];
	// end inline asm
	add.s64 	%rd595, %rd848, -24592;
	// begin inline asm
	ld.global.nc.u64 %rd594, [%rd595];
	// end inline asm
	add.s64 	%rd597, %rd848, -24584;
	// begin inline asm
	ld.global.nc.u64 %rd596, [%rd597];
	// end inline asm
	add.s64 	%rd599, %rd848, -24576;
	// begin inline asm
	ld.global.nc.u64 %rd598, [%rd599];
	// end inline asm
	cvt.u16.u64 	%rs309, %rd592;
	and.b16  	%rs542, %rs309, 255;
	cvt.u16.u64 	%rs310, %rd596;
	add.s64 	%rd601, %rd848, -16408;
	// begin inline asm
	ld.global.nc.u64 %rd600, [%rd601];
	// end inline asm
	add.s64 	%rd603, %rd848, -16400;
	// begin inline asm
	ld.global.nc.u64 %rd602, [%rd603];
	// end inline asm
	add.s64 	%rd605, %rd848, -16392;
	// begin inline asm
	ld.global.nc.u64 %rd604, [%rd605];
	// end inline asm
	add.s64 	%rd607, %rd848, -16384;
	// begin inline asm
	ld.global.nc.u64 %rd606, [%rd607];
	// end inline asm
	cvt.u16.u64 	%rs311, %rd600;
	cvt.u16.u64 	%rs312, %rd604;
	and.b16  	%rs543, %rs1021, 255;
	setp.lt.u16 	%p36, %rs543, %rs542;
	mov.u16 	%rs1023, %rs1021;
	mov.u64 	%rd860, %rd858;
	@%p36 bra 	$L__BB8_251;
	setp.gt.u16 	%p37, %rs543, %rs542;
	mov.u16 	%rs1023, %rs309;
	mov.u64 	%rd860, %rd594;
	@%p37 bra 	$L__BB8_251;
	setp.lt.s64 	%p38, %rd858, %rd594;
	selp.b16 	%rs1023, %rs1021, %rs309, %p38;
	min.s64 	%rd860, %rd858, %rd594;
$L__BB8_251:
	and.b16  	%rs546, %rs310, 255;
	and.b16  	%rs547, %rs1022, 255;
	setp.lt.u16 	%p39, %rs547, %rs546;
	mov.u16 	%rs1024, %rs310;
	mov.u64 	%rd861, %rd598;
	@%p39 bra 	$L__BB8_254;
	setp.gt.u16 	%p40, %rs547, %rs546;
	mov.u16 	%rs1024, %rs1022;
	mov.u64 	%rd861, %rd859;
	@%p40 bra 	$L__BB8_254;
	setp.lt.s64 	%p41, %rd859, %rd598;
	selp.b16 	%rs1024, %rs1022, %rs310, %p41;
	min.s64 	%rd861, %rd859, %rd598;
$L__BB8_254:
	and.b16  	%rs550, %rs311, 255;
	and.b16  	%rs551, %rs1023, 255;
	setp.lt.u16 	%p42, %rs551, %rs550;
	mov.u16 	%rs1025, %rs1023;
	mov.u64 	%rd862, %rd860;
	@%p42 bra 	$L__BB8_257;
	setp.gt.u16 	%p43, %rs551, %rs550;
	mov.u16 	%rs1025, %rs311;
	mov.u64 	%rd862, %rd602;
	@%p43 bra 	$L__BB8_257;
	setp.lt.s64 	%p44, %rd860, %rd602;
	selp.b16 	%rs1025, %rs1023, %rs311, %p44;
	min.s64 	%rd862, %rd860, %rd602;
$L__BB8_257:
	and.b16  	%rs554, %rs312, 255;
	and.b16  	%rs555, %rs1024, 255;
	setp.lt.u16 	%p45, %rs555, %rs554;
	mov.u16 	%rs1026, %rs312;
	mov.u64 	%rd863, %rd606;
	@%p45 bra 	$L__BB8_260;
	setp.gt.u16 	%p46, %rs555, %rs554;
	mov.u16 	%rs1026, %rs1024;
	mov.u64 	%rd863, %rd861;
	@%p46 bra 	$L__BB8_260;
	setp.lt.s64 	%p47, %rd861, %rd606;
	selp.b16 	%rs1026, %rs1024, %rs312, %p47;
	min.s64 	%rd863, %rd861, %rd606;
$L__BB8_260:
	add.s64 	%rd609, %rd848, -8216;
	// begin inline asm
	ld.global.nc.u64 %rd608, [%rd609];
	// end inline asm
	add.s64 	%rd611, %rd848, -8208;
	// begin inline asm
	ld.global.nc.u64 %rd610, [%rd611];
	// end inline asm
	add.s64 	%rd613, %rd848, -8200;
	// begin inline asm
	ld.global.nc.u64 %rd612, [%rd613];
	// end inline asm
	add.s64 	%rd615, %rd848, -8192;
	// begin inline asm
	ld.global.nc.u64 %rd614, [%rd615];
	// end inline asm
	cvt.u16.u64 	%rs321, %rd608;
	and.b16  	%rs558, %rs321, 255;
	cvt.u16.u64 	%rs322, %rd612;
	add.s64 	%rd617, %rd848, -24;
	// begin inline asm
	ld.global.nc.u64 %rd616, [%rd617];
	// end inline asm
	add.s64 	%rd619, %rd848, -16;
	// begin inline asm
	ld.global.nc.u64 %rd618, [%rd619];
	// end inline asm
	add.s64 	%rd621, %rd848, -8;
	// begin inline asm
	ld.global.nc.u64 %rd620, [%rd621];
	// end inline asm
	// begin inline asm
	ld.global.nc.u64 %rd622, [%rd848];
	// end inline asm
	cvt.u16.u64 	%rs323, %rd616;
	cvt.u16.u64 	%rs324, %rd620;
	and.b16  	%rs559, %rs1025, 255;
	setp.lt.u16 	%p48, %rs559, %rs558;
	mov.u16 	%rs1027, %rs1025;
	mov.u64 	%rd864, %rd862;
	@%p48 bra 	$L__BB8_263;
	setp.gt.u16 	%p49, %rs559, %rs558;
	mov.u16 	%rs1027, %rs321;
	mov.u64 	%rd864, %rd610;
	@%p49 bra 	$L__BB8_263;
	setp.lt.s64 	%p50, %rd862, %rd610;
	selp.b16 	%rs1027, %rs1025, %rs321, %p50;
	min.s64 	%rd864, %rd862, %rd610;
$L__BB8_263:
	and.b16  	%rs562, %rs322, 255;
	and.b16  	%rs563, %rs1026, 255;
	setp.lt.u16 	%p51, %rs563, %rs562;
	mov.u16 	%rs1028, %rs322;
	mov.u64 	%rd865, %rd614;
	@%p51 bra 	$L__BB8_266;
	setp.gt.u16 	%p52, %rs563, %rs562;
	mov.u16 	%rs1028, %rs1026;
	mov.u64 	%rd865, %rd863;
	@%p52 bra 	$L__BB8_266;
	setp.lt.s64 	%p53, %rd863, %rd614;
	selp.b16 	%rs1028, %rs1026, %rs322, %p53;
	min.s64 	%rd865, %rd863, %rd614;
$L__BB8_266:
	and.b16  	%rs566, %rs323, 255;
	and.b16  	%rs567, %rs1027, 255;
	setp.lt.u16 	%p54, %rs567, %rs566;
	mov.u16 	%rs946, %rs1027;
	mov.u64 	%rd780, %rd864;
	@%p54 bra 	$L__BB8_269;
	setp.gt.u16 	%p55, %rs567, %rs566;
	mov.u16 	%rs946, %rs323;
	mov.u64 	%rd780, %rd618;
	@%p55 bra 	$L__BB8_269;
	setp.lt.s64 	%p56, %rd864, %rd618;
	selp.b16 	%rs946, %rs1027, %rs323, %p56;
	min.s64 	%rd780, %rd864, %rd618;
$L__BB8_269:
	and.b16  	%rs570, %rs324, 255;
	and.b16  	%rs571, %rs1028, 255;
	setp.lt.u16 	%p57, %rs571, %rs570;
	mov.u16 	%rs1060, %rs324;
	mov.u64 	%rd905, %rd622;
	@%p57 bra 	$L__BB8_272;
	setp.gt.u16 	%p58, %rs571, %rs570;
	mov.u16 	%rs1060, %rs1028;
	mov.u64 	%rd905, %rd865;
	@%p58 bra 	$L__BB8_272;
	setp.lt.s64 	%p59, %rd865, %rd622;
	selp.b16 	%rs1060, %rs1028, %rs324, %p59;
	min.s64 	%rd905, %rd865, %rd622;
$L__BB8_272:
	add.s64 	%rd885, %rd885, 2048;
	add.s64 	%rd848, %rd848, 65536;
	add.s64 	%rd847, %rd847, -4;
	setp.ne.s64 	%p60, %rd847, 0;
	@%p60 bra 	$L__BB8_224;
$L__BB8_273:
	cvt.u64.u32 	%rd624, %r29;
	add.s64 	%rd625, %rd624, -1024;
	shr.u64 	%rd626, %rd625, 9;
	add.s64 	%rd627, %rd626, 1;
	and.b64  	%rd874, %rd627, 3;
	setp.eq.s64 	%p61, %rd874, 0;
	@%p61 bra 	$L__BB8_286;
	shl.b64 	%rd628, %rd885, 5;
	mul.wide.u32 	%rd629, %r16, 32;
	add.s64 	%rd630, %rd628, %rd629;
	add.s64 	%rd631, %rd630, %rd533;
	add.s64 	%rd875, %rd631, 8216;
	mov.u16 	%rs1036, %rs1060;
	mov.u64 	%rd878, %rd905;
$L__BB8_275:
	.pragma "nounroll";
	add.s64 	%rd633, %rd875, -8216;
	// begin inline asm
	ld.global.nc.u64 %rd632, [%rd633];
	// end inline asm
	add.s64 	%rd635, %rd875, -8208;
	// begin inline asm
	ld.global.nc.u64 %rd634, [%rd635];
	// end inline asm
	add.s64 	%rd637, %rd875, -8200;
	// begin inline asm
	ld.global.nc.u64 %rd636, [%rd637];
	// end inline asm
	add.s64 	%rd639, %rd875, -8192;
	// begin inline asm
	ld.global.nc.u64 %rd880, [%rd639];
	// end inline asm
	cvt.u16.u64 	%rs339, %rd632;
	and.b16  	%rs574, %rs339, 255;
	cvt.u16.u64 	%rs1038, %rd636;
	add.s64 	%rd641, %rd875, -24;
	// begin inline asm
	ld.global.nc.u64 %rd640, [%rd641];
	// end inline asm
	add.s64 	%rd643, %rd875, -16;
	// begin inline asm
	ld.global.nc.u64 %rd642, [%rd643];
	// end inline asm
	add.s64 	%rd645, %rd875, -8;
	// begin inline asm
	ld.global.nc.u64 %rd644, [%rd645];
	// end inline asm
	// begin inline asm
	ld.global.nc.u64 %rd905, [%rd875];
	// end inline asm
	cvt.u16.u64 	%rs341, %rd640;
	cvt.u16.u64 	%rs1060, %rd644;
	and.b16  	%rs575, %rs946, 255;
	setp.lt.u16 	%p62, %rs575, %rs574;
	mov.u16 	%rs1037, %rs946;
	mov.u64 	%rd879, %rd780;
	@%p62 bra 	$L__BB8_278;
	setp.gt.u16 	%p63, %rs575, %rs574;
	mov.u16 	%rs1037, %rs339;
	mov.u64 	%rd879, %rd634;
	@%p63 bra 	$L__BB8_278;
	setp.lt.s64 	%p64, %rd780, %rd634;
	selp.b16 	%rs1037, %rs946, %rs339, %p64;
	min.s64 	%rd879, %rd780, %rd634;
$L__BB8_278:
	and.b16  	%rs578, %rs1038, 255;
	and.b16  	%rs579, %rs1036, 255;
	setp.lt.u16 	%p65, %rs579, %rs578;
	@%p65 bra 	$L__BB8_280;
	setp.gt.u16 	%p66, %rs579, %rs578;
	setp.lt.s64 	%p67, %rd878, %rd880;
	or.pred  	%p68, %p66, %p67;
	selp.b16 	%rs1038, %rs1036, %rs1038, %p68;
	selp.b64 	%rd880, %rd878, %rd880, %p68;
$L__BB8_280:
	and.b16  	%rs582, %rs341, 255;
	and.b16  	%rs583, %rs1037, 255;
	setp.lt.u16 	%p69, %rs583, %rs582;
	mov.u16 	%rs946, %rs1037;
	mov.u64 	%rd780, %rd879;
	@%p69 bra 	$L__BB8_283;
	setp.gt.u16 	%p70, %rs583, %rs582;
	mov.u16 	%rs946, %rs341;
	mov.u64 	%rd780, %rd642;
	@%p70 bra 	$L__BB8_283;
	setp.lt.s64 	%p71, %rd879, %rd642;
	selp.b16 	%rs946, %rs1037, %rs341, %p71;
	min.s64 	%rd780, %rd879, %rd642;
$L__BB8_283:
	and.b16  	%rs586, %rs1060, 255;
	and.b16  	%rs587, %rs1038, 255;
	setp.lt.u16 	%p72, %rs587, %rs586;
	@%p72 bra 	$L__BB8_285;
	setp.gt.u16 	%p73, %rs587, %rs586;
	setp.lt.s64 	%p74, %rd880, %rd905;
	or.pred  	%p75, %p73, %p74;
	selp.b16 	%rs1060, %rs1038, %rs1060, %p75;
	selp.b64 	%rd905, %rd880, %rd905, %p75;
$L__BB8_285:
	add.s64 	%rd885, %rd885, 512;
	add.s64 	%rd875, %rd875, 16384;
	add.s64 	%rd874, %rd874, -1;
	setp.ne.s64 	%p76, %rd874, 0;
	mov.u16 	%rs1036, %rs1060;
	mov.u64 	%rd878, %rd905;
	@%p76 bra 	$L__BB8_275;
$L__BB8_286:
	cvt.s64.s32 	%rd648, %r29;
	setp.ge.s64 	%p77, %rd885, %rd648;
	@%p77 bra 	$L__BB8_324;
	cvt.u32.u64 	%r17, %rd885;
	sub.s32 	%r18, %r29, %r17;
	setp.ge.s32 	%p78, %r16, %r18;
	@%p78 bra 	$L__BB8_324;
	not.b32 	%r30, %r16;
	add.s32 	%r31, %r29, %r30;
	sub.s32 	%r19, %r31, %r17;
	and.b32  	%r32, %r19, 768;
	setp.eq.s32 	%p79, %r32, 768;
	mov.u32 	%r699, %r16;
	@%p79 bra 	$L__BB8_297;
	cvt.u64.u32 	%rd650, %r16;
	add.s64 	%rd651, %rd885, %rd650;
	shl.b64 	%rd652, %rd651, 5;
	add.s64 	%rd886, %rd533, %rd652;
	shr.u32 	%r33, %r19, 8;
	add.s32 	%r34, %r33, 1;
	and.b32  	%r35, %r34, 3;
	neg.s32 	%r697, %r35;
	mov.u32 	%r699, %r16;
$L__BB8_290:
	.pragma "nounroll";
	mov.u64 	%rd382, %rd905;
	mov.u16 	%rs354, %rs1060;
	mov.u64 	%rd381, %rd780;
	mov.u16 	%rs353, %rs946;
	// begin inline asm
	ld.global.nc.u64 %rd653, [%rd886];
	// end inline asm
	add.s64 	%rd656, %rd886, 8;
	// begin inline asm
	ld.global.nc.u64 %rd655, [%rd656];
	// end inline asm
	add.s64 	%rd658, %rd886, 16;
	// begin inline asm
	ld.global.nc.u64 %rd657, [%rd658];
	// end inline asm
	add.s64 	%rd660, %rd886, 24;
	// begin inline asm
	ld.global.nc.u64 %rd659, [%rd660];
	// end inline asm
	cvt.u16.u64 	%rs355, %rd653;
	and.b16  	%rs591, %rs355, 255;
	cvt.u16.u64 	%rs356, %rd657;
	and.b16  	%rs592, %rs353, 255;
	setp.lt.u16 	%p80, %rs592, %rs591;
	@%p80 bra 	$L__BB8_293;
	setp.gt.u16 	%p81, %rs592, %rs591;
	mov.u16 	%rs946, %rs355;
	mov.u64 	%rd780, %rd655;
	@%p81 bra 	$L__BB8_293;
	setp.lt.s64 	%p82, %rd381, %rd655;
	selp.b16 	%rs946, %rs353, %rs355, %p82;
	min.s64 	%rd780, %rd381, %rd655;
$L__BB8_293:
	and.b16  	%rs595, %rs356, 255;
	and.b16  	%rs596, %rs354, 255;
	setp.lt.u16 	%p83, %rs596, %rs595;
	mov.u16 	%rs1060, %rs356;
	mov.u64 	%rd905, %rd659;
	@%p83 bra 	$L__BB8_296;
	setp.gt.u16 	%p84, %rs596, %rs595;
	mov.u16 	%rs1060, %rs354;
	mov.u64 	%rd905, %rd382;
	@%p84 bra 	$L__BB8_296;
	setp.lt.s64 	%p85, %rd382, %rd659;
	selp.b16 	%rs1060, %rs354, %rs356, %p85;
	min.s64 	%rd905, %rd382, %rd659;
$L__BB8_296:
	add.s32 	%r699, %r699, 256;
	add.s64 	%rd886, %rd886, 8192;
	add.s32 	%r697, %r697, 1;
	setp.ne.s32 	%p86, %r697, 0;
	@%p86 bra 	$L__BB8_290;
$L__BB8_297:
	setp.lt.u32 	%p87, %r19, 768;
	@%p87 bra 	$L__BB8_324;
	cvt.u64.u32 	%rd661, %r699;
	add.s64 	%rd662, %rd885, %rd661;
	shl.b64 	%rd663, %rd662, 5;
	add.s64 	%rd664, %rd663, %rd533;
	add.s64 	%rd895, %rd664, 24600;
$L__BB8_299:
	add.s64 	%rd666, %rd895, -24600;
	// begin inline asm
	ld.global.nc.u64 %rd665, [%rd666];
	// end inline asm
	add.s64 	%rd668, %rd895, -24592;
	// begin inline asm
	ld.global.nc.u64 %rd667, [%rd668];
	// end inline asm
	add.s64 	%rd670, %rd895, -24584;
	// begin inline asm
	ld.global.nc.u64 %rd669, [%rd670];
	// end inline asm
	add.s64 	%rd672, %rd895, -24576;
	// begin inline asm
	ld.global.nc.u64 %rd671, [%rd672];
	// end inline asm
	cvt.u16.u64 	%rs367, %rd665;
	and.b16  	%rs599, %rs367, 255;
	cvt.u16.u64 	%rs368, %rd669;
	and.b16  	%rs600, %rs946, 255;
	setp.lt.u16 	%p88, %rs600, %rs599;
	mov.u16 	%rs1053, %rs946;
	mov.u64 	%rd898, %rd780;
	@%p88 bra 	$L__BB8_302;
	setp.gt.u16 	%p89, %rs600, %rs599;
	mov.u16 	%rs1053, %rs367;
	mov.u64 	%rd898, %rd667;
	@%p89 bra 	$L__BB8_302;
	setp.lt.s64 	%p90, %rd780, %rd667;
	selp.b16 	%rs1053, %rs946, %rs367, %p90;
	min.s64 	%rd898, %rd780, %rd667;
$L__BB8_302:
	and.b16  	%rs603, %rs368, 255;
	and.b16  	%rs604, %rs1060, 255;
	setp.lt.u16 	%p91, %rs604, %rs603;
	mov.u16 	%rs1054, %rs368;
	mov.u64 	%rd899, %rd671;
	@%p91 bra 	$L__BB8_305;
	setp.gt.u16 	%p92, %rs604, %rs603;
	mov.u16 	%rs1054, %rs1060;
	mov.u64 	%rd899, %rd905;
	@%p92 bra 	$L__BB8_305;
	setp.lt.s64 	%p93, %rd905, %rd671;
	selp.b16 	%rs1054, %rs1060, %rs368, %p93;
	min.s64 	%rd899, %rd905, %rd671;
$L__BB8_305:
	add.s64 	%rd674, %rd895, -16408;
	// begin inline asm
	ld.global.nc.u64 %rd673, [%rd674];
	// end inline asm
	add.s64 	%rd676, %rd895, -16400;
	// begin inline asm
	ld.global.nc.u64 %rd675, [%rd676];
	// end inline asm
	add.s64 	%rd678, %rd895, -16392;
	// begin inline asm
	ld.global.nc.u64 %rd677, [%rd678];
	// end inline asm
	add.s64 	%rd680, %rd895, -16384;
	// begin inline asm
	ld.global.nc.u64 %rd679, [%rd680];
	// end inline asm
	cvt.u16.u64 	%rs373, %rd673;
	and.b16  	%rs607, %rs373, 255;
	cvt.u16.u64 	%rs374, %rd677;
	and.b16  	%rs608, %rs1053, 255;
	setp.lt.u16 	%p94, %rs608, %rs607;
	mov.u16 	%rs1055, %rs1053;
	mov.u64 	%rd900, %rd898;
	@%p94 bra 	$L__BB8_308;
	setp.gt.u16 	%p95, %rs608, %rs607;
	mov.u16 	%rs1055, %rs373;
	mov.u64 	%rd900, %rd675;
	@%p95 bra 	$L__BB8_308;
	setp.lt.s64 	%p96, %rd898, %rd675;
	selp.b16 	%rs1055, %rs1053, %rs373, %p96;
	min.s64 	%rd900, %rd898, %rd675;
$L__BB8_308:
	and.b16  	%rs611, %rs374, 255;
	and.b16  	%rs612, %rs1054, 255;
	setp.lt.u16 	%p97, %rs612, %rs611;
	mov.u16 	%rs1056, %rs374;
	mov.u64 	%rd901, %rd679;
	@%p97 bra 	$L__BB8_311;
	setp.gt.u16 	%p98, %rs612, %rs611;
	mov.u16 	%rs1056, %rs1054;
	mov.u64 	%rd901, %rd899;
	@%p98 bra 	$L__BB8_311;
	setp.lt.s64 	%p99, %rd899, %rd679;
	selp.b16 	%rs1056, %rs1054, %rs374, %p99;
	min.s64 	%rd901, %rd899, %rd679;
$L__BB8_311:
	add.s64 	%rd682, %rd895, -8216;
	// begin inline asm
	ld.global.nc.u64 %rd681, [%rd682];
	// end inline asm
	add.s64 	%rd684, %rd895, -8208;
	// begin inline asm
	ld.global.nc.u64 %rd683, [%rd684];
	// end inline asm
	add.s64 	%rd686, %rd895, -8200;
	// begin inline asm
	ld.global.nc.u64 %rd685, [%rd686];
	// end inline asm
	add.s64 	%rd688, %rd895, -8192;
	// begin inline asm
	ld.global.nc.u64 %rd687, [%rd688];
	// end inline asm
	cvt.u16.u64 	%rs379, %rd681;
	and.b16  	%rs615, %rs379, 255;
	cvt.u16.u64 	%rs380, %rd685;
	and.b16  	%rs616, %rs1055, 255;
	setp.lt.u16 	%p100, %rs616, %rs615;
	mov.u16 	%rs1057, %rs1055;
	mov.u64 	%rd902, %rd900;
	@%p100 bra 	$L__BB8_314;
	setp.gt.u16 	%p101, %rs616, %rs615;
	mov.u16 	%rs1057, %rs379;
	mov.u64 	%rd902, %rd683;
	@%p101 bra 	$L__BB8_314;
	setp.lt.s64 	%p102, %rd900, %rd683;
	selp.b16 	%rs1057, %rs1055, %rs379, %p102;
	min.s64 	%rd902, %rd900, %rd683;
$L__BB8_314:
	and.b16  	%rs619, %rs380, 255;
	and.b16  	%rs620, %rs1056, 255;
	setp.lt.u16 	%p103, %rs620, %rs619;
	mov.u16 	%rs1058, %rs380;
	mov.u64 	%rd903, %rd687;
	@%p103 bra 	$L__BB8_317;
	setp.gt.u16 	%p104, %rs620, %rs619;
	mov.u16 	%rs1058, %rs1056;
	mov.u64 	%rd903, %rd901;
	@%p104 bra 	$L__BB8_317;
	setp.lt.s64 	%p105, %rd901, %rd687;
	selp.b16 	%rs1058, %rs1056, %rs380, %p105;
	min.s64 	%rd903, %rd901, %rd687;
$L__BB8_317:
	add.s64 	%rd690, %rd895, -24;
	// begin inline asm
	ld.global.nc.u64 %rd689, [%rd690];
	// end inline asm
	add.s64 	%rd692, %rd895, -16;
	// begin inline asm
	ld.global.nc.u64 %rd691, [%rd692];
	// end inline asm
	add.s64 	%rd694, %rd895, -8;
	// begin inline asm
	ld.global.nc.u64 %rd693, [%rd694];
	// end inline asm
	// begin inline asm
	ld.global.nc.u64 %rd695, [%rd895];
	// end inline asm
	cvt.u16.u64 	%rs385, %rd689;
	and.b16  	%rs623, %rs385, 255;
	cvt.u16.u64 	%rs386, %rd693;
	and.b16  	%rs624, %rs1057, 255;
	setp.lt.u16 	%p106, %rs624, %rs623;
	mov.u16 	%rs946, %rs1057;
	mov.u64 	%rd780, %rd902;
	@%p106 bra 	$L__BB8_320;
	setp.gt.u16 	%p107, %rs624, %rs623;
	mov.u16 	%rs946, %rs385;
	mov.u64 	%rd780, %rd691;
	@%p107 bra 	$L__BB8_320;
	setp.lt.s64 	%p108, %rd902, %rd691;
	selp.b16 	%rs946, %rs1057, %rs385, %p108;
	min.s64 	%rd780, %rd902, %rd691;
$L__BB8_320:
	and.b16  	%rs627, %rs386, 255;
	and.b16  	%rs628, %rs1058, 255;
	setp.lt.u16 	%p109, %rs628, %rs627;
	mov.u16 	%rs1060, %rs386;
	mov.u64 	%rd905, %rd695;
	@%p109 bra 	$L__BB8_323;
	setp.gt.u16 	%p110, %rs628, %rs627;
	mov.u16 	%rs1060, %rs1058;
	mov.u64 	%rd905, %rd903;
	@%p110 bra 	$L__BB8_323;
	setp.lt.s64 	%p111, %rd903, %rd695;
	selp.b16 	%rs1060, %rs1058, %rs386, %p111;
	min.s64 	%rd905, %rd903, %rd695;
$L__BB8_323:
	add.s32 	%r699, %r699, 1024;
	add.s64 	%rd895, %rd895, 32768;
	setp.lt.s32 	%p112, %r699, %r18;
	@%p112 bra 	$L__BB8_299;
$L__BB8_324:
	// begin inline asm
	mov.u32 %r36, %laneid;
	// end inline asm
	cvt.u32.u16 	%r77, %rs946;
	and.b32  	%r38, %r77, 255;
	cvt.u32.u16 	%r78, %rs1060;
	and.b32  	%r58, %r78, 255;
	mov.b32 	%r74, 1;
	mov.b32 	%r75, 31;
	mov.b32 	%r76, -1;
	// begin inline asm
	shfl.sync.down.b32 %r37, %r38, %r74, %r75, %r76;
	// end inline asm
	// begin inline asm
	shfl.sync.down.b32 %r42, %r43, %r74, %r75, %r76;
	// end inline asm
	mov.b64 	{%r48, %r53}, %rd780;
	// begin inline asm
	shfl.sync.down.b32 %r47, %r48, %r74, %r75, %r76;
	// end inline asm
	// begin inline asm
	shfl.sync.down.b32 %r52, %r53, %r74, %r75, %r76;
	// end inline asm
	mov.b64 	%rd425, {%r47, %r52};
	// begin inline asm
	shfl.sync.down.b32 %r57, %r58, %r74, %r75, %r76;
	// end inline asm
	// begin inline asm
	shfl.sync.down.b32 %r62, %r63, %r74, %r75, %r76;
	// end inline asm
	mov.b64 	{%r68, %r73}, %rd905;
	// begin inline asm
	shfl.sync.down.b32 %r67, %r68, %r74, %r75, %r76;
	// end inline asm
	// begin inline asm
	shfl.sync.down.b32 %r72, %r73, %r74, %r75, %r76;
	// end inline asm
	mov.b64 	%rd426, {%r67, %r72};
	cvt.u16.u32 	%rs393, %r37;
	cvt.u16.u32 	%rs394, %r57;
	setp.gt.s32 	%p113, %r36, 30;
	mov.u16 	%rs1065, %rs1060;
	mov.u64 	%rd910, %rd905;
	@%p113 bra 	$L__BB8_331;
	and.b16  	%rs631, %rs393, 255;
	and.b16  	%rs632, %rs946, 255;
	setp.lt.u16 	%p114, %rs632, %rs631;
	mov.u16 	%rs1063, %rs946;
	mov.u64 	%rd908, %rd780;
	@%p114 bra 	$L__BB8_328;
	setp.gt.u16 	%p115, %rs632, %rs631;
	mov.u16 	%rs1063, %rs393;
	mov.u64 	%rd908, %rd425;
	@%p115 bra 	$L__BB8_328;
	setp.lt.s64 	%p116, %rd780, %rd425;
	selp.b16 	%rs1063, %rs946, %rs393, %p116;
	min.s64 	%rd908, %rd780, %rd425;
$L__BB8_328:
	and.b16  	%rs635, %rs394, 255;
	and.b16  	%rs636, %rs1060, 255;
	setp.lt.u16 	%p117, %rs636, %rs635;
	mov.u16 	%rs946, %rs1063;
	mov.u64 	%rd780, %rd908;
	mov.u16 	%rs1065, %rs394;
	mov.u64 	%rd910, %rd426;
	@%p117 bra 	$L__BB8_331;
	setp.gt.u16 	%p118, %rs636, %rs635;
	mov.u16 	%rs946, %rs1063;
	mov.u64 	%rd780, %rd908;
	mov.u16 	%rs1065, %rs1060;
	mov.u64 	%rd910, %rd905;
	@%p118 bra 	$L__BB8_331;
	setp.lt.s64 	%p119, %rd905, %rd426;
	selp.b16 	%rs1065, %rs1060, %rs394, %p119;
	min.s64 	%rd910, %rd905, %rd426;
	mov.u16 	%rs946, %rs1063;
	mov.u64 	%rd780, %rd908;
$L__BB8_331:
	cvt.u32.u16 	%r119, %rs946;
	and.b32  	%r80, %r119, 255;
	cvt.u32.u16 	%r120, %rs1065;
	and.b32  	%r100, %r120, 255;
	mov.b32 	%r116, 2;
	mov.b32 	%r117, 31;
	mov.b32 	%r118, -1;
	// begin inline asm
	shfl.sync.down.b32 %r79, %r80, %r116, %r117, %r118;
	// end inline asm
	// begin inline asm
	shfl.sync.down.b32 %r84, %r85, %r116, %r117, %r118;
	// end inline asm
	mov.b64 	{%r90, %r95}, %rd780;
	// begin inline asm
	shfl.sync.down.b32 %r89, %r90, %r116, %r117, %r118;
	// end inline asm
	// begin inline asm
	shfl.sync.down.b32 %r94, %r95, %r116, %r117, %r118;
	// end inline asm
	mov.b64 	%rd432, {%r89, %r94};
	// begin inline asm
	shfl.sync.down.b32 %r99, %r100, %r116, %r117, %r118;
	// end inline asm
	// begin inline asm
	shfl.sync.down.b32 %r104, %r105, %r116, %r117, %r118;
	// end inline asm
	mov.b64 	{%r110, %r115}, %rd910;
	// begin inline asm
	shfl.sync.down.b32 %r109, %r110, %r116, %r117, %r118;
	// end inline asm
	// begin inline asm
	shfl.sync.down.b32 %r114, %r115, %r116, %r117, %r118;
	// end inline asm
	mov.b64 	%rd433, {%r109, %r114};
	cvt.u16.u32 	%rs400, %r79;
	cvt.u16.u32 	%rs401, %r99;
	setp.gt.s32 	%p120, %r36, 29;
	mov.u16 	%rs1068, %rs1065;
	mov.u64 	%rd913, %rd910;
	@%p120 bra 	$L__BB8_338;
	and.b16  	%rs639, %rs400, 255;
	and.b16  	%rs640, %rs946, 255;
	setp.lt.u16 	%p121, %rs640, %rs639;
	mov.u16 	%rs1066, %rs946;
	mov.u64 	%rd911, %rd780;
	@%p121 bra 	$L__BB8_335;
	setp.gt.u16 	%p122, %rs640, %rs639;
	mov.u16 	%rs1066, %rs400;
	mov.u64 	%rd911, %rd432;
	@%p122 bra 	$L__BB8_335;
	setp.lt.s64 	%p123, %rd780, %rd432;
	selp.b16 	%rs1066, %rs946, %rs400, %p123;
	min.s64 	%rd911, %rd780, %rd432;
$L__BB8_335:
	and.b16  	%rs643, %rs401, 255;
	and.b16  	%rs644, %rs1065, 255;
	setp.lt.u16 	%p124, %rs644, %rs643;
	mov.u16 	%rs946, %rs1066;
	mov.u64 	%rd780, %rd911;
	mov.u16 	%rs1068, %rs401;
	mov.u64 	%rd913, %rd433;
	@%p124 bra 	$L__BB8_338;
	setp.gt.u16 	%p125, %rs644, %rs643;
	mov.u16 	%rs946, %rs1066;
	mov.u64 	%rd780, %rd911;
	mov.u16 	%rs1068, %rs1065;
	mov.u64 	%rd913, %rd910;
	@%p125 bra 	$L__BB8_338;
	setp.lt.s64 	%p126, %rd910, %rd433;
	selp.b16 	%rs1068, %rs1065, %rs401, %p126;
	min.s64 	%rd913, %rd910, %rd433;
	mov.u16 	%rs946, %rs1066;
	mov.u64 	%rd780, %rd911;
$L__BB8_338:
	cvt.u32.u16 	%r161, %rs946;
	and.b32  	%r122, %r161, 255;
	cvt.u32.u16 	%r162, %rs1068;
	and.b32  	%r142, %r162, 255;
	mov.b32 	%r158, 4;
	mov.b32 	%r159, 31;
	mov.b32 	%r160, -1;
	// begin inline asm
	shfl.sync.down.b32 %r121, %r122, %r158, %r159, %r160;
	// end inline asm
	// begin inline asm
	shfl.sync.down.b32 %r126, %r127, %r158, %r159, %r160;
	// end inline asm
	mov.b64 	{%r132, %r137}, %rd780;
	// begin inline asm
	shfl.sync.down.b32 %r131, %r132, %r158, %r159, %r160;
	// end inline asm
	// begin inline asm
	shfl.sync.down.b32 %r136, %r137, %r158, %r159, %r160;
	// end inline asm
	mov.b64 	%rd439, {%r131, %r136};
	// begin inline asm
	shfl.sync.down.b32 %r141, %r142, %r158, %r159, %r160;
	// end inline asm
	// begin inline asm
	shfl.sync.down.b32 %r146, %r147, %r158, %r159, %r160;
	// end inline asm
	mov.b64 	{%r152, %r157}, %rd913;
	// begin inline asm
	shfl.sync.down.b32 %r151, %r152, %r158, %r159, %r160;
	// end inline asm
	// begin inline asm
	shfl.sync.down.b32 %r156, %r157, %r158, %r159, %r160;
	// end inline asm
	mov.b64 	%rd440, {%r151, %r156};
	cvt.u16.u32 	%rs407, %r121;
	cvt.u16.u32 	%rs408, %r141;
	setp.gt.s32 	%p127, %r36, 27;
	mov.u16 	%rs1071, %rs1068;
	mov.u64 	%rd916, %rd913;
	@%p127 bra 	$L__BB8_345;
	and.b16  	%rs647, %rs407, 255;
	and.b16  	%rs648, %rs946, 255;
	setp.lt.u16 	%p128, %rs648, %rs647;
	mov.u16 	%rs1069, %rs946;
	mov.u64 	%rd914, %rd780;
	@%p128 bra 	$L__BB8_342;
	setp.gt.u16 	%p129, %rs648, %rs647;
	mov.u16 	%rs1069, %rs407;
	mov.u64 	%rd914, %rd439;
	@%p129 bra 	$L__BB8_342;
	setp.lt.s64 	%p130, %rd780, %rd439;
	selp.b16 	%rs1069, %rs946, %rs407, %p130;
	min.s64 	%rd914, %rd780, %rd439;
$L__BB8_342:
	and.b16  	%rs651, %rs408, 255;
	and.b16  	%rs652, %rs1068, 255;
	setp.lt.u16 	%p131, %rs652, %rs651;
	mov.u16 	%rs946, %rs1069;
	mov.u64 	%rd780, %rd914;
	mov.u16 	%rs1071, %rs408;
	mov.u64 	%rd916, %rd440;
	@%p131 bra 	$L__BB8_345;
	setp.gt.u16 	%p132, %rs652, %rs651;
	mov.u16 	%rs946, %rs1069;
	mov.u64 	%rd780, %rd914;
	mov.u16 	%rs1071, %rs1068;
	mov.u64 	%rd916, %rd913;
	@%p132 bra 	$L__BB8_345;
	setp.lt.s64 	%p133, %rd913, %rd440;
	selp.b16 	%rs1071, %rs1068, %rs408, %p133;
	min.s64 	%rd916, %rd913, %rd440;
	mov.u16 	%rs946, %rs1069;
	mov.u64 	%rd780, %rd914;
$L__BB8_345:
	cvt.u32.u16 	%r203, %rs946;
	and.b32  	%r164, %r203, 255;
	cvt.u32.u16 	%r204, %rs1071;
	and.b32  	%r184, %r204, 255;
	mov.b32 	%r200, 8;
	mov.b32 	%r201, 31;
	mov.b32 	%r202, -1;
	// begin inline asm
	shfl.sync.down.b32 %r163, %r164, %r200, %r201, %r202;
	// end inline asm
	// begin inline asm
	shfl.sync.down.b32 %r168, %r169, %r200, %r201, %r202;
	// end inline asm
	mov.b64 	{%r174, %r179}, %rd780;
	// begin inline asm
	shfl.sync.down.b32 %r173, %r174, %r200, %r201, %r202;
	// end inline asm
	// begin inline asm
	shfl.sync.down.b32 %r178, %r179, %r200, %r201, %r202;
	// end inline asm
	mov.b64 	%rd446, {%r173, %r178};
	// begin inline asm
	shfl.sync.down.b32 %r183, %r184, %r200, %r201, %r202;
	// end inline asm
	// begin inline asm
	shfl.sync.down.b32 %r188, %r189, %r200, %r201, %r202;
	// end inline asm
	mov.b64 	{%r194, %r199}, %rd916;
	// begin inline asm
	shfl.sync.down.b32 %r193, %r194, %r200, %r201, %r202;
	// end inline asm
	// begin inline asm
	shfl.sync.down.b32 %r198, %r199, %r200, %r201, %r202;
	// end inline asm
	mov.b64 	%rd447, {%r193, %r198};
	cvt.u16.u32 	%rs414, %r163;
	cvt.u16.u32 	%rs415, %r183;
	setp.gt.s32 	%p134, %r36, 23;
	mov.u16 	%rs1074, %rs1071;
	mov.u64 	%rd919, %rd916;
	@%p134 bra 	$L__BB8_352;
	and.b16  	%rs655, %rs414, 255;
	and.b16  	%rs656, %rs946, 255;
	setp.lt.u16 	%p135, %rs656, %rs655;
	mov.u16 	%rs1072, %rs946;
	mov.u64 	%rd917, %rd780;
	@%p135 bra 	$L__BB8_349;
	setp.gt.u16 	%p136, %rs656, %rs655;
	mov.u16 	%rs1072, %rs414;
	mov.u64 	%rd917, %rd446;
	@%p136 bra 	$L__BB8_349;
	setp.lt.s64 	%p137, %rd780, %rd446;
	selp.b16 	%rs1072, %rs946, %rs414, %p137;
	min.s64 	%rd917, %rd780, %rd446;
$L__BB8_349:
	and.b16  	%rs659, %rs415, 255;
	and.b16  	%rs660, %rs1071, 255;
	setp.lt.u16 	%p138, %rs660, %rs659;
	mov.u16 	%rs946, %rs1072;
	mov.u64 	%rd780, %rd917;
	mov.u16 	%rs1074, %rs415;
	mov.u64 	%rd919, %rd447;
	@%p138 bra 	$L__BB8_352;
	setp.gt.u16 	%p139, %rs660, %rs659;
	mov.u16 	%rs946, %rs1072;
	mov.u64 	%rd780, %rd917;
	mov.u16 	%rs1074, %rs1071;
	mov.u64 	%rd919, %rd916;
	@%p139 bra 	$L__BB8_352;
	setp.lt.s64 	%p140, %rd916, %rd447;
	selp.b16 	%rs1074, %rs1071, %rs415, %p140;
	min.s64 	%rd919, %rd916, %rd447;
	mov.u16 	%rs946, %rs1072;
	mov.u64 	%rd780, %rd917;
$L__BB8_352:
	cvt.u32.u16 	%r245, %rs946;
	and.b32  	%r206, %r245, 255;
	cvt.u32.u16 	%r246, %rs1074;
	and.b32  	%r226, %r246, 255;
	mov.b32 	%r242, 16;
	mov.b32 	%r243, 31;
	mov.b32 	%r244, -1;
	// begin inline asm
	shfl.sync.down.b32 %r205, %r206, %r242, %r243, %r244;
	// end inline asm
	// begin inline asm
	shfl.sync.down.b32 %r210, %r211, %r242, %r243, %r244;
	// end inline asm
	mov.b64 	{%r216, %r221}, %rd780;
	// begin inline asm
	shfl.sync.down.b32 %r215, %r216, %r242, %r243, %r244;
	// end inline asm
	// begin inline asm
	shfl.sync.down.b32 %r220, %r221, %r242, %r243, %r244;
	// end inline asm
	mov.b64 	%rd453, {%r215, %r220};
	// begin inline asm
	shfl.sync.down.b32 %r225, %r226, %r242, %r243, %r244;
	// end inline asm
	// begin inline asm
	shfl.sync.down.b32 %r230, %r231, %r242, %r243, %r244;
	// end inline asm
	mov.b64 	{%r236, %r241}, %rd919;
	// begin inline asm
	shfl.sync.down.b32 %r235, %r236, %r242, %r243, %r244;
	// end inline asm
	// begin inline asm
	shfl.sync.down.b32 %r240, %r241, %r242, %r243, %r244;
	// end inline asm
	mov.b64 	%rd454, {%r235, %r240};
	cvt.u16.u32 	%rs421, %r205;
	cvt.u16.u32 	%rs422, %r225;
	setp.gt.s32 	%p141, %r36, 15;
	mov.u16 	%rs1092, %rs1074;
	mov.u64 	%rd937, %rd919;
	@%p141 bra 	$L__BB8_359;
	and.b16  	%rs663, %rs421, 255;
	and.b16  	%rs664, %rs946, 255;
	setp.lt.u16 	%p142, %rs664, %rs663;
	mov.u16 	%rs1075, %rs946;
	mov.u64 	%rd920, %rd780;
	@%p142 bra 	$L__BB8_356;
	setp.gt.u16 	%p143, %rs664, %rs663;
	mov.u16 	%rs1075, %rs421;
	mov.u64 	%rd920, %rd453;
	@%p143 bra 	$L__BB8_356;
	setp.lt.s64 	%p144, %rd780, %rd453;
	selp.b16 	%rs1075, %rs946, %rs421, %p144;
	min.s64 	%rd920, %rd780, %rd453;
$L__BB8_356:
	and.b16  	%rs667, %rs422, 255;
	and.b16  	%rs668, %rs1074, 255;
	setp.lt.u16 	%p145, %rs668, %rs667;
	mov.u16 	%rs946, %rs1075;
	mov.u64 	%rd780, %rd920;
	mov.u16 	%rs1092, %rs422;
	mov.u64 	%rd937, %rd454;
	@%p145 bra 	$L__BB8_359;
	setp.gt.u16 	%p146, %rs668, %rs667;
	mov.u16 	%rs946, %rs1075;
	mov.u64 	%rd780, %rd920;
	mov.u16 	%rs1092, %rs1074;
	mov.u64 	%rd937, %rd919;
	@%p146 bra 	$L__BB8_359;
	setp.lt.s64 	%p147, %rd919, %rd454;
	selp.b16 	%rs1092, %rs1074, %rs422, %p147;
	min.s64 	%rd937, %rd919, %rd454;
	mov.u16 	%rs946, %rs1075;
	mov.u64 	%rd780, %rd920;
$L__BB8_359:
	setp.ne.s32 	%p148, %r36, 0;
	@%p148 bra 	$L__BB8_361;
	and.b32  	%r247, %r16, 992;
	mov.u32 	%r248, _ZN6thrust24THRUST_300001_SM_1000_NS8cuda_cub4core6detail5shmemE;
	add.s32 	%r249, %r248, %r247;
	st.shared.u8 	[%r249+8], %rs946;
	st.shared.u64 	[%r249+16], %rd780;
	st.shared.u8 	[%r249+24], %rs1092;
	st.shared.u64 	[%r249+32], %rd937;
$L__BB8_361:
	bar.sync 	0;
	setp.ne.s32 	%p149, %r16, 0;
	@%p149 bra 	$L__BB8_405;
	ld.shared.u8 	%rs428, [_ZN6thrust24THRUST_300001_SM_1000_NS8cuda_cub4core6detail5shmemE+40];
	ld.shared.u64 	%rd460, [_ZN6thrust24THRUST_300001_SM_1000_NS8cuda_cub4core6detail5shmemE+48];
	ld.shared.u8 	%rs429, [_ZN6thrust24THRUST_300001_SM_1000_NS8cuda_cub4core6detail5shmemE+56];
	ld.shared.u64 	%rd461, [_ZN6thrust24THRUST_300001_SM_1000_NS8cuda_cub4core6detail5shmemE+64];
	and.b16  	%rs671, %rs946, 255;
	setp.lt.u16 	%p150, %rs671, %rs428;
	mov.u16 	%rs1078, %rs946;
	mov.u64 	%rd923, %rd780;
	@%p150 bra 	$L__BB8_365;
	setp.lt.u16 	%p151, %rs428, %rs671;
	mov.u16 	%rs1078, %rs428;
	mov.u64 	%rd923, %rd460;
	@%p151 bra 	$L__BB8_365;
	setp.lt.s64 	%p152, %rd780, %rd460;
	selp.b16 	%rs1078, %rs946, %rs428, %p152;
	min.s64 	%rd923, %rd780, %rd460;
$L__BB8_365:
	and.b16  	%rs674, %rs1092, 255;
	setp.lt.u16 	%p153, %rs674, %rs429;
	mov.u16 	%rs1079, %rs429;
	mov.u64 	%rd924, %rd461;
	@%p153 bra 	$L__BB8_369;
	setp.ge.u16 	%p154, %rs429, %rs674;
	mov.u16 	%rs1079, %rs1092;
	mov.u64 	%rd924, %rd937;
	@%p154 bra 	$L__BB8_367;
	bra.uni 	$L__BB8_369;
$L__BB8_367:
	setp.ge.s64 	%p155, %rd937, %rd461;
	mov.u16 	%rs1079, %rs429;
	mov.u64 	%rd924, %rd461;
	@%p155 bra 	$L__BB8_369;
	mov.u16 	%rs1079, %rs1092;
	mov.u64 	%rd924, %rd937;
$L__BB8_369:
	ld.shared.u8 	%rs438, [_ZN6thrust24THRUST_300001_SM_1000_NS8cuda_cub4core6detail5shmemE+72];
	ld.shared.u64 	%rd471, [_ZN6thrust24THRUST_300001_SM_1000_NS8cuda_cub4core6detail5shmemE+80];
	ld.shared.u8 	%rs442, [_ZN6thrust24THRUST_300001_SM_1000_NS8cuda_cub4core6detail5shmemE+88];
	ld.shared.u64 	%rd473, [_ZN6thrust24THRUST_300001_SM_1000_NS8cuda_cub4core6detail5shmemE+96];
	and.b16  	%rs677, %rs1078, 255;
	setp.lt.u16 	%p156, %rs677, %rs438;
	mov.u16 	%rs1080, %rs1078;
	mov.u64 	%rd925, %rd923;
	@%p156 bra 	$L__BB8_372;
	setp.lt.u16 	%p157, %rs438, %rs677;
	mov.u16 	%rs1080, %rs438;
	mov.u64 	%rd925, %rd471;
	@%p157 bra 	$L__BB8_372;
	setp.lt.s64 	%p158, %rd923, %rd471;
	selp.b16 	%rs1080, %rs1078, %rs438, %p158;
	min.s64 	%rd925, %rd923, %rd471;
$L__BB8_372:
	and.b16  	%rs680, %rs1079, 255;
	setp.lt.u16 	%p159, %rs680, %rs442;
	mov.u16 	%rs1081, %rs442;
	mov.u64 	%rd926, %rd473;
	@%p159 bra 	$L__BB8_375;
	setp.lt.u16 	%p160, %rs442, %rs680;
	mov.u16 	%rs1081, %rs1079;
	mov.u64 	%rd926, %rd924;
	@%p160 bra 	$L__BB8_375;
	setp.lt.s64 	%p161, %rd924, %rd473;
	selp.b64 	%rd926, %rd924, %rd473, %p161;
	selp.b16 	%rs1081, %rs1079, %rs442, %p161;
$L__BB8_375:
	ld.shared.u8 	%rs448, [_ZN6thrust24THRUST_300001_SM_1000_NS8cuda_cub4core6detail5shmemE+104];
	ld.shared.u64 	%rd481, [_ZN6thrust24THRUST_300001_SM_1000_NS8cuda_cub4core6detail5shmemE+112];
	ld.shared.u8 	%rs452, [_ZN6thrust24THRUST_300001_SM_1000_NS8cuda_cub4core6detail5shmemE+120];
	ld.shared.u64 	%rd483, [_ZN6thrust24THRUST_300001_SM_1000_NS8cuda_cub4core6detail5shmemE+128];
	and.b16  	%rs683, %rs1080, 255;
	setp.lt.u16 	%p162, %rs683, %rs448;
	mov.u16 	%rs1082, %rs1080;
	mov.u64 	%rd927, %rd925;
	@%p162 bra 	$L__BB8_378;
	setp.lt.u16 	%p163, %rs448, %rs683;
	mov.u16 	%rs1082, %rs448;
	mov.u64 	%rd927, %rd481;
	@%p163 bra 	$L__BB8_378;
	setp.lt.s64 	%p164, %rd925, %rd481;
	selp.b16 	%rs1082, %rs1080, %rs448, %p164;
	min.s64 	%rd927, %rd925, %rd481;
$L__BB8_378:
	and.b16  	%rs686, %rs1081, 255;
	setp.lt.u16 	%p165, %rs686, %rs452;
	mov.u16 	%rs1083, %rs452;
	mov.u64 	%rd928, %rd483;
	@%p165 bra 	$L__BB8_381;
	setp.lt.u16 	%p166, %rs452, %rs686;
	mov.u16 	%rs1083, %rs1081;
	mov.u64 	%rd928, %rd926;
	@%p166 bra 	$L__BB8_381;
	setp.lt.s64 	%p167, %rd926, %rd483;
	selp.b64 	%rd928, %rd926, %rd483, %p167;
	selp.b16 	%rs1083, %rs1081, %rs452, %p167;
$L__BB8_381:
	ld.shared.u8 	%rs458, [_ZN6thrust24THRUST_300001_SM_1000_NS8cuda_cub4core6detail5shmemE+136];
	ld.shared.u64 	%rd491, [_ZN6thrust24THRUST_300001_SM_1000_NS8cuda_cub4core6detail5shmemE+144];
	ld.shared.u8 	%rs462, [_ZN6thrust24THRUST_300001_SM_1000_NS8cuda_cub4core6detail5shmemE+152];
	ld.shared.u64 	%rd493, [_ZN6thrust24THRUST_300001_SM_1000_NS8cuda_cub4core6detail5shmemE+160];
	and.b16  	%rs689, %rs1082, 255;
	setp.lt.u16 	%p168, %rs689, %rs458;
	mov.u16 	%rs1084, %rs1082;
	mov.u64 	%rd929, %rd927;
	@%p168 bra 	$L__BB8_384;
	setp.lt.u16 	%p169, %rs458, %rs689;
	mov.u16 	%rs1084, %rs458;
	mov.u64 	%rd929, %rd491;
	@%p169 bra 	$L__BB8_384;
	setp.lt.s64 	%p170, %rd927, %rd491;
	selp.b16 	%rs1084, %rs1082, %rs458, %p170;
	min.s64 	%rd929, %rd927, %rd491;
$L__BB8_384:
	and.b16  	%rs692, %rs1083, 255;
	setp.lt.u16 	%p171, %rs692, %rs462;
	mov.u16 	%rs1085, %rs462;
	mov.u64 	%rd930, %rd493;
	@%p171 bra 	$L__BB8_387;
	setp.lt.u16 	%p172, %rs462, %rs692;
	mov.u16 	%rs1085, %rs1083;
	mov.u64 	%rd930, %rd928;
	@%p172 bra 	$L__BB8_387;
	setp.lt.s64 	%p173, %rd928, %rd493;
	selp.b64 	%rd930, %rd928, %rd493, %p173;
	selp.b16 	%rs1085, %rs1083, %rs462, %p173;
$L__BB8_387:
	ld.shared.u8 	%rs468, [_ZN6thrust24THRUST_300001_SM_1000_NS8cuda_cub4core6detail5shmemE+168];
	ld.shared.u64 	%rd501, [_ZN6thrust24THRUST_300001_SM_1000_NS8cuda_cub4core6detail5shmemE+176];
	ld.shared.u8 	%rs472, [_ZN6thrust24THRUST_300001_SM_1000_NS8cuda_cub4core6detail5shmemE+184];
	ld.shared.u64 	%rd503, [_ZN6thrust24THRUST_300001_SM_1000_NS8cuda_cub4core6detail5shmemE+192];
	and.b16  	%rs695, %rs1084, 255;
	setp.lt.u16 	%p174, %rs695, %rs468;
	mov.u16 	%rs1086, %rs1084;
	mov.u64 	%rd931, %rd929;
	@%p174 bra 	$L__BB8_390;
	setp.lt.u16 	%p175, %rs468, %rs695;
	mov.u16 	%rs1086, %rs468;
	mov.u64 	%rd931, %rd501;
	@%p175 bra 	$L__BB8_390;
	setp.lt.s64 	%p176, %rd929, %rd501;
	selp.b16 	%rs1086, %rs1084, %rs468, %p176;
	min.s64 	%rd931, %rd929, %rd501;
$L__BB8_390:
	and.b16  	%rs698, %rs1085, 255;
	setp.lt.u16 	%p177, %rs698, %rs472;
	mov.u16 	%rs1087, %rs472;
	mov.u64 	%rd932, %rd503;
	@%p177 bra 	$L__BB8_393;
	setp.lt.u16 	%p178, %rs472, %rs698;
	mov.u16 	%rs1087, %rs1085;
	mov.u64 	%rd932, %rd930;
	@%p178 bra 	$L__BB8_393;
	setp.lt.s64 	%p179, %rd930, %rd503;
	selp.b64 	%rd932, %rd930, %rd503, %p179;
	selp.b16 	%rs1087, %rs1085, %rs472, %p179;
$L__BB8_393:
	ld.shared.u8 	%rs478, [_ZN6thrust24THRUST_300001_SM_1000_NS8cuda_cub4core6detail5shmemE+200];
	ld.shared.u64 	%rd511, [_ZN6thrust24THRUST_300001_SM_1000_NS8cuda_cub4core6detail5shmemE+208];
	ld.shared.u8 	%rs482, [_ZN6thrust24THRUST_300001_SM_1000_NS8cuda_cub4core6detail5shmemE+216];
	ld.shared.u64 	%rd513, [_ZN6thrust24THRUST_300001_SM_1000_NS8cuda_cub4core6detail5shmemE+224];
	and.b16  	%rs701, %rs1086, 255;
	setp.lt.u16 	%p180, %rs701, %rs478;
	mov.u16 	%rs1088, %rs1086;
	mov.u64 	%rd933, %rd931;
	@%p180 bra 	$L__BB8_396;
	setp.lt.u16 	%p181, %rs478, %rs701;
	mov.u16 	%rs1088, %rs478;
	mov.u64 	%rd933, %rd511;
	@%p181 bra 	$L__BB8_396;
	setp.lt.s64 	%p182, %rd931, %rd511;
	selp.b16 	%rs1088, %rs1086, %rs478, %p182;
	min.s64 	%rd933, %rd931, %rd511;
$L__BB8_396:
	and.b16  	%rs704, %rs1087, 255;
	setp.lt.u16 	%p183, %rs704, %rs482;
	mov.u16 	%rs1089, %rs482;
	mov.u64 	%rd934, %rd513;
	@%p183 bra 	$L__BB8_399;
	setp.lt.u16 	%p184, %rs482, %rs704;
	mov.u16 	%rs1089, %rs1087;
	mov.u64 	%rd934, %rd932;
	@%p184 bra 	$L__BB8_399;
	setp.lt.s64 	%p185, %rd932, %rd513;
	selp.b64 	%rd934, %rd932, %rd513, %p185;
	selp.b16 	%rs1089, %rs1087, %rs482, %p185;
$L__BB8_399:
	ld.shared.u8 	%rs488, [_ZN6thrust24THRUST_300001_SM_1000_NS8cuda_cub4core6detail5shmemE+232];
	ld.shared.u64 	%rd521, [_ZN6thrust24THRUST_300001_SM_1000_NS8cuda_cub4core6detail5shmemE+240];
	ld.shared.u8 	%rs492, [_ZN6thrust24THRUST_300001_SM_1000_NS8cuda_cub4core6detail5shmemE+248];
	ld.shared.u64 	%rd523, [_ZN6thrust24THRUST_300001_SM_1000_NS8cuda_cub4core6detail5shmemE+256];
	and.b16  	%rs707, %rs1088, 255;
	setp.lt.u16 	%p186, %rs707, %rs488;
	mov.u16 	%rs946, %rs1088;
	mov.u64 	%rd780, %rd933;
	@%p186 bra 	$L__BB8_402;
	setp.lt.u16 	%p187, %rs488, %rs707;
	mov.u16 	%rs946, %rs488;
	mov.u64 	%rd780, %rd521;
	@%p187 bra 	$L__BB8_402;
	setp.lt.s64 	%p188, %rd933, %rd521;
	selp.b16 	%rs946, %rs1088, %rs488, %p188;
	min.s64 	%rd780, %rd933, %rd521;
$L__BB8_402:
	and.b16  	%rs710, %rs1089, 255;
	setp.lt.u16 	%p189, %rs710, %rs492;
	mov.u16 	%rs1092, %rs492;
	mov.u64 	%rd937, %rd523;
	@%p189 bra 	$L__BB8_405;
	setp.lt.u16 	%p190, %rs492, %rs710;
	mov.u16 	%rs1092, %rs1089;
	mov.u64 	%rd937, %rd934;
	@%p190 bra 	$L__BB8_405;
	setp.lt.s64 	%p191, %rd934, %rd523;
	selp.b64 	%rd937, %rd934, %rd523, %p191;
	selp.b16 	%rs1092, %rs1089, %rs492, %p191;
$L__BB8_405:
	mov.u32 	%r691, %tid.x;
	setp.ne.s32 	%p395, %r691, 0;
	@%p395 bra 	$L__BB8_407;
	ld.param.u64 	%rd751, [_ZN6thrust24THRUST_300001_SM_1000_NS8cuda_cub4core6detail13_kernel_agentINS1_8__reduce11ReduceAgentIPN4cuda3std3__45tupleIJNSA_IJhlEEESB_EEESD_SC_lNS1_9__extrema12arg_minmax_fIhlNS9_4lessIhEEEEEEJSD_SD_iSI_EEEvDpT0__param_1];
	cvta.to.global.u64 	%rd750, %rd751;
	st.global.u8 	[%rd750], %rs946;
	st.global.u64 	[%rd750+8], %rd780;
	st.global.u8 	[%rd750+16], %rs1092;
	st.global.u64 	[%rd750+24], %rd937;
$L__BB8_407:
	ret;

}
	// .globl	_ZN3cub18CUB_300001_SM_10006detail11EmptyKernelIvEEvv
.visible .entry _ZN3cub18CUB_300001_SM_10006detail11EmptyKernelIvEEvv()
{


	ret;

}
	// .globl	_ZN3cub18CUB_300001_SM_10006detail8for_each13static_kernelINS2_12policy_hub_t12policy_500_tEmN6thrust24THRUST_300001_SM_1000_NS8cuda_cub20__uninitialized_fill7functorINS7_10device_ptrIhEEhEEEEvT0_T1_
.visible .entry _ZN3cub18CUB_300001_SM_10006detail8for_each13static_kernelINS2_12policy_hub_t12policy_500_tEmN6thrust24THRUST_300001_SM_1000_NS8cuda_cub20__uninitialized_fill7functorINS7_10device_ptrIhEEhEEEEvT0_T1_(
	.param .u64 _ZN3cub18CUB_300001_SM_10006detail8for_each13static_kernelINS2_12policy_hub_t12policy_500_tEmN6thrust24THRUST_300001_SM_1000_NS8cuda_cub20__uninitialized_fill7functorINS7_10device_ptrIhEEhEEEEvT0_T1__param_0,
	.param .align 8 .b8 _ZN3cub18CUB_300001_SM_10006detail8for_each13static_kernelINS2_12policy_hub_t12policy_500_tEmN6thrust24THRUST_300001_SM_1000_NS8cuda_cub20__uninitialized_fill7functorINS7_10device_ptrIhEEhEEEEvT0_T1__param_1[16]
)
.maxntid 256
{
	.reg .pred 	%p<4>;
	.reg .b16 	%rs<10>;
	.reg .b32 	%r<15>;
	.reg .b64 	%rd<14>;

	ld.param.u32 	%r7, [_ZN3cub18CUB_300001_SM_10006detail8for_each13static_kernelINS2_12policy_hub_t12policy_500_tEmN6thrust24THRUST_300001_SM_1000_NS8cuda_cub20__uninitialized_fill7functorINS7_10device_ptrIhEEhEEEEvT0_T1__param_1+8];
	bfe.u32 	%r11, %r7, 0, 8;
	cvt.u16.u32 	%rs2, %r11;
	ld.param.u64 	%rd4, [_ZN3cub18CUB_300001_SM_10006detail8for_each13static_kernelINS2_12policy_hub_t12policy_500_tEmN6thrust24THRUST_300001_SM_1000_NS8cuda_cub20__uninitialized_fill7functorINS7_10device_ptrIhEEhEEEEvT0_T1__param_1];
	ld.param.u64 	%rd5, [_ZN3cub18CUB_300001_SM_10006detail8for_each13static_kernelINS2_12policy_hub_t12policy_500_tEmN6thrust24THRUST_300001_SM_1000_NS8cuda_cub20__uninitialized_fill7functorINS7_10device_ptrIhEEhEEEEvT0_T1__param_0];
	mov.u32 	%r12, %ctaid.x;
	mul.wide.u32 	%rd1, %r12, 512;
	sub.s64 	%rd2, %rd5, %rd1;
	setp.lt.u64 	%p1, %rd2, 512;
	@%p1 bra 	$L__BB10_2;
	mov.u32 	%r14, %tid.x;
	cvta.to.global.u64 	%rd10, %rd4;
	cvt.u64.u32 	%rd11, %r14;
	add.s64 	%rd12, %rd1, %rd11;
	add.s64 	%rd13, %rd10, %rd12;
	st.global.u8 	[%rd13], %rs2;
	st.global.u8 	[%rd13+256], %rs2;
	bra.uni 	$L__BB10_6;
$L__BB10_2:
	cvta.to.global.u64 	%rd6, %rd4;
	mov.u32 	%r1, %tid.x;
	cvt.u64.u32 	%rd7, %r1;
	setp.le.u64 	%p2, %rd2, %rd7;
	add.s64 	%rd8, %rd1, %rd7;
	add.s64 	%rd3, %rd6, %rd8;
	@%p2 bra 	$L__BB10_4;
	st.global.u8 	[%rd3], %rs2;
$L__BB10_4:
	add.s32 	%r13, %r1, 256;
	cvt.u64.u32 	%rd9, %r13;
	setp.le.u64 	%p3, %rd2, %rd9;
	@%p3 bra 	$L__BB10_6;
	st.global.u8 	[%rd3+256], %rs2;
$L__BB10_6:
	ret;

}
	// .globl	_ZN3cub18CUB_300001_SM_10006detail8for_each13static_kernelINS2_12policy_hub_t12policy_500_tEmN6thrust24THRUST_300001_SM_1000_NS8cuda_cub20__uninitialized_fill7functorINS7_10device_ptrIiEEiEEEEvT0_T1_
.visible .entry _ZN3cub18CUB_300001_SM_10006detail8for_each13static_kernelINS2_12policy_hub_t12policy_500_tEmN6thrust24THRUST_300001_SM_1000_NS8cuda_cub20__uninitialized_fill7functorINS7_10device_ptrIiEEiEEEEvT0_T1_(
	.param .u64 _ZN3cub18CUB_300001_SM_10006detail8for_each13static_kernelINS2_12policy_hub_t12policy_500_tEmN6thrust24THRUST_300001_SM_1000_NS8cuda_cub20__uninitialized_fill7functorINS7_10device_ptrIiEEiEEEEvT0_T1__param_0,
	.param .align 8 .b8 _ZN3cub18CUB_300001_SM_10006detail8for_each13static_kernelINS2_12policy_hub_t12policy_500_tEmN6thrust24THRUST_300001_SM_1000_NS8cuda_cub20__uninitialized_fill7functorINS7_10device_ptrIiEEiEEEEvT0_T1__param_1[16]
)
.maxntid 256
{
	.reg .pred 	%p<4>;
	.reg .b16 	%rs<5>;
	.reg .b32 	%r<12>;
	.reg .b64 	%rd<16>;

	ld.param.u32 	%r3, [_ZN3cub18CUB_300001_SM_10006detail8for_each13static_kernelINS2_12policy_hub_t12policy_500_tEmN6thrust24THRUST_300001_SM_1000_NS8cuda_cub20__uninitialized_fill7functorINS7_10device_ptrIiEEiEEEEvT0_T1__param_1+8];
	ld.param.u64 	%rd4, [_ZN3cub18CUB_300001_SM_10006detail8for_each13static_kernelINS2_12policy_hub_t12policy_500_tEmN6thrust24THRUST_300001_SM_1000_NS8cuda_cub20__uninitialized_fill7functorINS7_10device_ptrIiEEiEEEEvT0_T1__param_1];
	ld.param.u64 	%rd5, [_ZN3cub18CUB_300001_SM_10006detail8for_each13static_kernelINS2_12policy_hub_t12policy_500_tEmN6thrust24THRUST_300001_SM_1000_NS8cuda_cub20__uninitialized_fill7functorINS7_10device_ptrIiEEiEEEEvT0_T1__param_0];
	mov.u32 	%r9, %ctaid.x;
	mul.wide.u32 	%rd1, %r9, 512;
	sub.s64 	%rd2, %rd5, %rd1;
	setp.lt.u64 	%p1, %rd2, 512;
	@%p1 bra 	$L__BB11_2;
	mov.u32 	%r11, %tid.x;
	cvta.to.global.u64 	%rd11, %rd4;
	cvt.u64.u32 	%rd12, %r11;
	add.s64 	%rd13, %rd1, %rd12;
	shl.b64 	%rd14, %rd13, 2;
	add.s64 	%rd15, %rd11, %rd14;
	st.global.u32 	[%rd15], %r3;
	st.global.u32 	[%rd15+1024], %r3;
	bra.uni 	$L__BB11_6;
$L__BB11_2:
	cvta.to.global.u64 	%rd6, %rd4;
	mov.u32 	%r2, %tid.x;
	cvt.u64.u32 	%rd7, %r2;
	setp.le.u64 	%p2, %rd2, %rd7;
	add.s64 	%rd8, %rd1, %rd7;
	shl.b64 	%rd9, %rd8, 2;
	add.s64 	%rd3, %rd6, %rd9;
	@%p2 bra 	$L__BB11_4;
	st.global.u32 	[%rd3], %r3;
$L__BB11_4:
	add.s32 	%r10, %r2, 256;
	cvt.u64.u32 	%rd10, %r10;
	setp.le.u64 	%p3, %rd2, %rd10;
	@%p3 bra 	$L__BB11_6;
	st.global.u32 	[%rd3+1024], %r3;
$L__BB11_6:
	ret;

}
	// .globl	_ZN3cub18CUB_300001_SM_10006detail8for_each13static_kernelINS2_12policy_hub_t12policy_500_tElNS2_12op_wrapper_tIlN6thrust24THRUST_300001_SM_1000_NS6system6detail7generic6detail21binary_search_functorINS8_6detail15normal_iteratorINS8_10device_ptrIhEEEENSC_18binary_search_lessENSC_3ubfEEENS8_12zip_iteratorIN4cuda3std3__45tupleIJNS8_17counting_iteratorIiNS8_11use_defaultESS_SS_EENSF_INSG_IiEEEEEEEEEEEEEvT0_T1_
.visible .entry _ZN3cub18CUB_300001_SM_10006detail8for_each13static_kernelINS2_12policy_hub_t12policy_500_tElNS2_12op_wrapper_tIlN6thrust24THRUST_300001_SM_1000_NS6system6detail7generic6detail21binary_search_functorINS8_6detail15normal_iteratorINS8_10device_ptrIhEEEENSC_18binary_search_lessENSC_3ubfEEENS8_12zip_iteratorIN4cuda3std3__45tupleIJNS8_17counting_iteratorIiNS8_11use_defaultESS_SS_EENSF_INSG_IiEEEEEEEEEEEEEvT0_T1_(
	.param .u64 _ZN3cub18CUB_300001_SM_10006detail8for_each13static_kernelINS2_12policy_hub_t12policy_500_tElNS2_12op_wrapper_tIlN6thrust24THRUST_300001_SM_1000_NS6system6detail7generic6detail21binary_search_functorINS8_6detail15normal_iteratorINS8_10device_ptrIhEEEENSC_18binary_search_lessENSC_3ubfEEENS8_12zip_iteratorIN4cuda3std3__45tupleIJNS8_17counting_iteratorIiNS8_11use_defaultESS_SS_EENSF_INSG_IiEEEEEEEEEEEEEvT0_T1__param_0,
	.param .align 8 .b8 _ZN3cub18CUB_300001_SM_10006detail8for_each13static_kernelINS2_12policy_hub_t12policy_500_tElNS2_12op_wrapper_tIlN6thrust24THRUST_300001_SM_1000_NS6system6detail7generic6detail21binary_search_functorINS8_6detail15normal_iteratorINS8_10device_ptrIhEEEENSC_18binary_search_lessENSC_3ubfEEENS8_12zip_iteratorIN4cuda3std3__45tupleIJNS8_17counting_iteratorIiNS8_11use_defaultESS_SS_EENSF_INSG_IiEEEEEEEEEEEEEvT0_T1__param_1[40]
)
.maxntid 256
{
	.reg .pred 	%p<16>;
	.reg .b16 	%rs<9>;
	.reg .b32 	%r<33>;
	.reg .b64 	%rd<92>;

	ld.param.u64 	%rd34, [_ZN3cub18CUB_300001_SM_10006detail8for_each13static_kernelINS2_12policy_hub_t12policy_500_tElNS2_12op_wrapper_tIlN6thrust24THRUST_300001_SM_1000_NS6system6detail7generic6detail21binary_search_functorINS8_6detail15normal_iteratorINS8_10device_ptrIhEEEENSC_18binary_search_lessENSC_3ubfEEENS8_12zip_iteratorIN4cuda3std3__45tupleIJNS8_17counting_iteratorIiNS8_11use_defaultESS_SS_EENSF_INSG_IiEEEEEEEEEEEEEvT0_T1__param_1+24];
	ld.param.u64 	%rd33, [_ZN3cub18CUB_300001_SM_10006detail8for_each13static_kernelINS2_12policy_hub_t12policy_500_tElNS2_12op_wrapper_tIlN6thrust24THRUST_300001_SM_1000_NS6system6detail7generic6detail21binary_search_functorINS8_6detail15normal_iteratorINS8_10device_ptrIhEEEENSC_18binary_search_lessENSC_3ubfEEENS8_12zip_iteratorIN4cuda3std3__45tupleIJNS8_17counting_iteratorIiNS8_11use_defaultESS_SS_EENSF_INSG_IiEEEEEEEEEEEEEvT0_T1__param_1+16];
	ld.param.u64 	%rd32, [_ZN3cub18CUB_300001_SM_10006detail8for_each13static_kernelINS2_12policy_hub_t12policy_500_tElNS2_12op_wrapper_tIlN6thrust24THRUST_300001_SM_1000_NS6system6detail7generic6detail21binary_search_functorINS8_6detail15normal_iteratorINS8_10device_ptrIhEEEENSC_18binary_search_lessENSC_3ubfEEENS8_12zip_iteratorIN4cuda3std3__45tupleIJNS8_17counting_iteratorIiNS8_11use_defaultESS_SS_EENSF_INSG_IiEEEEEEEEEEEEEvT0_T1__param_1+8];
	ld.param.u32 	%r9, [_ZN3cub18CUB_300001_SM_10006detail8for_each13static_kernelINS2_12policy_hub_t12policy_500_tElNS2_12op_wrapper_tIlN6thrust24THRUST_300001_SM_1000_NS6system6detail7generic6detail21binary_search_functorINS8_6detail15normal_iteratorINS8_10device_ptrIhEEEENSC_18binary_search_lessENSC_3ubfEEENS8_12zip_iteratorIN4cuda3std3__45tupleIJNS8_17counting_iteratorIiNS8_11use_defaultESS_SS_EENSF_INSG_IiEEEEEEEEEEEEEvT0_T1__param_1];
	ld.param.u64 	%rd35, [_ZN3cub18CUB_300001_SM_10006detail8for_each13static_kernelINS2_12policy_hub_t12policy_500_tElNS2_12op_wrapper_tIlN6thrust24THRUST_300001_SM_1000_NS6system6detail7generic6detail21binary_search_functorINS8_6detail15normal_iteratorINS8_10device_ptrIhEEEENSC_18binary_search_lessENSC_3ubfEEENS8_12zip_iteratorIN4cuda3std3__45tupleIJNS8_17counting_iteratorIiNS8_11use_defaultESS_SS_EENSF_INSG_IiEEEEEEEEEEEEEvT0_T1__param_0];
	mov.u32 	%r20, %ctaid.x;
	mul.wide.u32 	%rd1, %r20, 512;
	sub.s64 	%rd2, %rd35, %rd1;
	setp.lt.s64 	%p1, %rd2, 512;
	@%p1 bra 	$L__BB12_8;
	cvta.to.global.u64 	%rd3, %rd33;
	mov.u32 	%r2, %tid.x;
	cvta.to.global.u64 	%rd4, %rd32;
	sub.s64 	%rd87, %rd34, %rd33;
	setp.lt.s64 	%p11, %rd87, 1;
	@%p11 bra 	$L__BB12_7;
	cvt.u64.u32 	%rd66, %r2;
	add.s64 	%rd67, %rd1, %rd66;
	cvt.u32.u64 	%r30, %rd67;
	add.s32 	%r3, %r9, %r30;
	shl.b64 	%rd68, %rd67, 2;
	add.s64 	%rd6, %rd4, %rd68;
	mov.b64 	%rd84, 0;
	mov.u64 	%rd85, %rd87;
$L__BB12_3:
	sub.s64 	%rd69, %rd85, %rd84;
	shr.u64 	%rd70, %rd69, 63;
	add.s64 	%rd71, %rd69, %rd70;
	shr.s64 	%rd72, %rd71, 1;
	add.s64 	%rd73, %rd72, %rd84;
	add.s64 	%rd74, %rd3, %rd73;
	ld.global.u8 	%r31, [%rd74];
	setp.lt.s32 	%p12, %r3, %r31;
	add.s64 	%rd75, %rd73, 1;
	selp.b64 	%rd85, %rd73, %rd85, %p12;
	selp.b64 	%rd84, %rd84, %rd75, %p12;
	setp.lt.s64 	%p13, %rd84, %rd85;
	@%p13 bra 	$L__BB12_3;
	st.global.u32 	[%rd6], %rd84;
	add.s32 	%r4, %r3, 256;
	mov.b64 	%rd86, 0;
$L__BB12_5:
	sub.s64 	%rd77, %rd87, %rd86;
	shr.u64 	%rd78, %rd77, 63;
	add.s64 	%rd79, %rd77, %rd78;
	shr.s64 	%rd80, %rd79, 1;
	add.s64 	%rd81, %rd80, %rd86;
	add.s64 	%rd82, %rd3, %rd81;
	ld.global.u8 	%r32, [%rd82];
	setp.lt.s32 	%p14, %r4, %r32;
	add.s64 	%rd83, %rd81, 1;
	selp.b64 	%rd87, %rd81, %rd87, %p14;
	selp.b64 	%rd86, %rd86, %rd83, %p14;
	setp.lt.s64 	%p15, %rd86, %rd87;
	@%p15 bra 	$L__BB12_5;
	st.global.u32 	[%rd6+1024], %rd86;
	bra.uni 	$L__BB12_21;
$L__BB12_7:
	cvt.u64.u32 	%rd61, %r2;
	add.s64 	%rd62, %rd1, %rd61;
	shl.b64 	%rd63, %rd62, 2;
	add.s64 	%rd64, %rd4, %rd63;
	mov.b32 	%r29, 0;
	st.global.u32 	[%rd64], %r29;
	st.global.u32 	[%rd64+1024], %r29;
	bra.uni 	$L__BB12_21;
$L__BB12_8:
	cvta.to.global.u64 	%rd15, %rd33;
	mov.u32 	%r5, %tid.x;
	cvt.s64.s32 	%rd16, %rd2;
	cvta.to.global.u64 	%rd17, %rd32;
	sub.s64 	%rd91, %rd34, %rd33;
	setp.lt.s64 	%p2, %rd91, 1;
	@%p2 bra 	$L__BB12_17;
	cvt.u64.u32 	%rd19, %r5;
	setp.le.s64 	%p5, %rd16, %rd19;
	@%p5 bra 	$L__BB12_13;
	add.s64 	%rd20, %rd1, %rd19;
	cvt.u32.u64 	%r24, %rd20;
	add.s32 	%r7, %r9, %r24;
	mov.b64 	%rd88, 0;
	mov.u64 	%rd89, %rd91;
$L__BB12_11:
	sub.s64 	%rd41, %rd89, %rd88;
	shr.u64 	%rd42, %rd41, 63;
	add.s64 	%rd43, %rd41, %rd42;
	shr.s64 	%rd44, %rd43, 1;
	add.s64 	%rd45, %rd44, %rd88;
	add.s64 	%rd46, %rd15, %rd45;
	ld.global.u8 	%r25, [%rd46];
	setp.lt.s32 	%p6, %r7, %r25;
	add.s64 	%rd47, %rd45, 1;
	selp.b64 	%rd89, %rd45, %rd89, %p6;
	selp.b64 	%rd88, %rd88, %rd47, %p6;
	setp.lt.s64 	%p7, %rd88, %rd89;
	@%p7 bra 	$L__BB12_11;
	shl.b64 	%rd48, %rd20, 2;
	add.s64 	%rd49, %rd17, %rd48;
	st.global.u32 	[%rd49], %rd88;
$L__BB12_13:
	add.s32 	%r26, %r5, 256;
	cvt.u64.u32 	%rd25, %r26;
	setp.le.s64 	%p8, %rd16, %rd25;
	@%p8 bra 	$L__BB12_21;
	add.s64 	%rd51, %rd1, %rd25;
	shl.b64 	%rd52, %rd51, 2;
	cvt.u32.u64 	%r27, %rd51;
	add.s32 	%r8, %r9, %r27;
	add.s64 	%rd53, %rd52, %rd17;
	add.s64 	%rd26, %rd53, -1024;
	mov.b64 	%rd90, 0;
$L__BB12_15:
	sub.s64 	%rd54, %rd91, %rd90;
	shr.u64 	%rd55, %rd54, 63;
	add.s64 	%rd56, %rd54, %rd55;
	shr.s64 	%rd57, %rd56, 1;
	add.s64 	%rd58, %rd57, %rd90;
	add.s64 	%rd59, %rd15, %rd58;
	ld.global.u8 	%r28, [%rd59];
	setp.lt.s32 	%p9, %r8, %r28;
	add.s64 	%rd60, %rd58, 1;
	selp.b64 	%rd91, %rd58, %rd91, %p9;
	selp.b64 	%rd90, %rd90, %rd60, %p9;
	setp.lt.s64 	%p10, %rd90, %rd91;
	@%p10 bra 	$L__BB12_15;
	st.global.u32 	[%rd26+1024], %rd90;
	bra.uni 	$L__BB12_21;
$L__BB12_17:
	cvt.u64.u32 	%rd36, %r5;
	setp.le.s64 	%p3, %rd16, %rd36;
	add.s64 	%rd37, %rd1, %rd36;
	shl.b64 	%rd38, %rd37, 2;
	add.s64 	%rd31, %rd17, %rd38;
	@%p3 bra 	$L__BB12_19;
	mov.b32 	%r21, 0;
	st.global.u32 	[%rd31], %r21;
$L__BB12_19:
	add.s32 	%r22, %r5, 256;
	cvt.u64.u32 	%rd39, %r22;
	setp.le.s64 	%p4, %rd16, %rd39;
	@%p4 bra 	$L__BB12_21;
	mov.b32 	%r23, 0;
	st.global.u32 	[%rd31+1024], %r23;
$L__BB12_21:
	ret;

}
	// .globl	_ZN3cub18CUB_300001_SM_10006detail9transform16transform_kernelINS2_10policy_hubILb1EN4cuda3std3__45tupleIJN6thrust24THRUST_300001_SM_1000_NS10device_ptrIhEEEEEE10policy1000Ei16contrast_functorNSB_I6uchar4EEJPhEEEvT0_iT1_T2_DpNS2_10kernel_argIT3_EE
.visible .entry _ZN3cub18CUB_300001_SM_10006detail9transform16transform_kernelINS2_10policy_hubILb1EN4cuda3std3__45tupleIJN6thrust24THRUST_300001_SM_1000_NS10device_ptrIhEEEEEE10policy1000Ei16contrast_functorNSB_I6uchar4EEJPhEEEvT0_iT1_T2_DpNS2_10kernel_argIT3_EE(
	.param .u32 _ZN3cub18CUB_300001_SM_10006detail9transform16transform_kernelINS2_10policy_hubILb1EN4cuda3std3__45tupleIJN6thrust24THRUST_300001_SM_1000_NS10device_ptrIhEEEEEE10policy1000Ei16contrast_functorNSB_I6uchar4EEJPhEEEvT0_iT1_T2_DpNS2_10kernel_argIT3_EE_param_0,
	.param .u32 _ZN3cub18CUB_300001_SM_10006detail9transform16transform_kernelINS2_10policy_hubILb1EN4cuda3std3__45tupleIJN6thrust24THRUST_300001_SM_1000_NS10device_ptrIhEEEEEE10policy1000Ei16contrast_functorNSB_I6uchar4EEJPhEEEvT0_iT1_T2_DpNS2_10kernel_argIT3_EE_param_1,
	.param .align 4 .b8 _ZN3cub18CUB_300001_SM_10006detail9transform16transform_kernelINS2_10policy_hubILb1EN4cuda3std3__45tupleIJN6thrust24THRUST_300001_SM_1000_NS10device_ptrIhEEEEEE10policy1000Ei16contrast_functorNSB_I6uchar4EEJPhEEEvT0_iT1_T2_DpNS2_10kernel_argIT3_EE_param_2[8],
	.param .align 8 .b8 _ZN3cub18CUB_300001_SM_10006detail9transform16transform_kernelINS2_10policy_hubILb1EN4cuda3std3__45tupleIJN6thrust24THRUST_300001_SM_1000_NS10device_ptrIhEEEEEE10policy1000Ei16contrast_functorNSB_I6uchar4EEJPhEEEvT0_iT1_T2_DpNS2_10kernel_argIT3_EE_param_3[8],
	.param .align 8 .b8 _ZN3cub18CUB_300001_SM_10006detail9transform16transform_kernelINS2_10policy_hubILb1EN4cuda3std3__45tupleIJN6thrust24THRUST_300001_SM_1000_NS10device_ptrIhEEEEEE10policy1000Ei16contrast_functorNSB_I6uchar4EEJPhEEEvT0_iT1_T2_DpNS2_10kernel_argIT3_EE_param_4[16]
)
.maxntid 128
{
	.reg .pred 	%p<37>;
	.reg .b32 	%r<274>;
	.reg .b32 	%f<92>;
	.reg .b64 	%rd<83>;

	ld.param.u32 	%r1, [_ZN3cub18CUB_300001_SM_10006detail9transform16transform_kernelINS2_10policy_hubILb1EN4cuda3std3__45tupleIJN6thrust24THRUST_300001_SM_1000_NS10device_ptrIhEEEEEE10policy1000Ei16contrast_functorNSB_I6uchar4EEJPhEEEvT0_iT1_T2_DpNS2_10kernel_argIT3_EE_param_2];
	ld.param.f32 	%f1, [_ZN3cub18CUB_300001_SM_10006detail9transform16transform_kernelINS2_10policy_hubILb1EN4cuda3std3__45tupleIJN6thrust24THRUST_300001_SM_1000_NS10device_ptrIhEEEEEE10policy1000Ei16contrast_functorNSB_I6uchar4EEJPhEEEvT0_iT1_T2_DpNS2_10kernel_argIT3_EE_param_2+4];
	ld.param.u32 	%r42, [_ZN3cub18CUB_300001_SM_10006detail9transform16transform_kernelINS2_10policy_hubILb1EN4cuda3std3__45tupleIJN6thrust24THRUST_300001_SM_1000_NS10device_ptrIhEEEEEE10policy1000Ei16contrast_functorNSB_I6uchar4EEJPhEEEvT0_iT1_T2_DpNS2_10kernel_argIT3_EE_param_0];
	ld.param.u64 	%rd19, [_ZN3cub18CUB_300001_SM_10006detail9transform16transform_kernelINS2_10policy_hubILb1EN4cuda3std3__45tupleIJN6thrust24THRUST_300001_SM_1000_NS10device_ptrIhEEEEEE10policy1000Ei16contrast_functorNSB_I6uchar4EEJPhEEEvT0_iT1_T2_DpNS2_10kernel_argIT3_EE_param_4];
	ld.param.u64 	%rd20, [_ZN3cub18CUB_300001_SM_10006detail9transform16transform_kernelINS2_10policy_hubILb1EN4cuda3std3__45tupleIJN6thrust24THRUST_300001_SM_1000_NS10device_ptrIhEEEEEE10policy1000Ei16contrast_functorNSB_I6uchar4EEJPhEEEvT0_iT1_T2_DpNS2_10kernel_argIT3_EE_param_3];
	ld.param.u32 	%r41, [_ZN3cub18CUB_300001_SM_10006detail9transform16transform_kernelINS2_10policy_hubILb1EN4cuda3std3__45tupleIJN6thrust24THRUST_300001_SM_1000_NS10device_ptrIhEEEEEE10policy1000Ei16contrast_functorNSB_I6uchar4EEJPhEEEvT0_iT1_T2_DpNS2_10kernel_argIT3_EE_param_1];
	cvta.to.global.u64 	%rd1, %rd20;
	cvta.to.global.u64 	%rd2, %rd19;
	shl.b32 	%r2, %r41, 7;
	mov.u32 	%r43, %ctaid.x;
	mul.lo.s32 	%r44, %r2, %r43;
	sub.s32 	%r3, %r42, %r44;
	min.s32 	%r4, %r2, %r3;
	cvt.s64.s32 	%rd3, %r44;
	mov.u32 	%r5, %tid.x;
	shl.b32 	%r264, %r5, 7;
	setp.ge.s32 	%p1, %r264, %r4;
	@%p1 bra 	$L__BB13_3;
	mul.wide.u32 	%rd21, %r5, 128;
	add.s64 	%rd22, %rd2, %rd21;
	add.s64 	%rd80, %rd22, %rd3;
$L__BB13_2:
	.pragma "nounroll";
	// begin inline asm
	prefetch.global.L2 [%rd80];
	// end inline asm
	add.s32 	%r264, %r264, 16384;
	add.s64 	%rd80, %rd80, 16384;
	setp.lt.s32 	%p2, %r264, %r4;
	@%p2 bra 	$L__BB13_2;
$L__BB13_3:
	add.s64 	%rd7, %rd2, %rd3;
	shl.b64 	%rd24, %rd3, 2;
	add.s64 	%rd8, %rd1, %rd24;
	setp.gt.s32 	%p3, %r2, %r3;
	@%p3 bra 	$L__BB13_16;
	setp.lt.s32 	%p4, %r41, 1;
	@%p4 bra 	$L__BB13_57;
	and.b32  	%r9, %r41, 7;
	setp.lt.u32 	%p5, %r41, 8;
	mov.b32 	%r271, 0;
	@%p5 bra 	$L__BB13_8;
	and.b32  	%r271, %r41, 2147483640;
	neg.s32 	%r266, %r271;
	cvt.u64.u32 	%rd26, %r5;
	mul.wide.u32 	%rd27, %r5, 4;
	add.s64 	%rd28, %rd24, %rd1;
	add.s64 	%rd82, %rd28, %rd27;
	add.s64 	%rd29, %rd3, %rd2;
	add.s64 	%rd81, %rd29, %rd26;
	add.s64 	%rd11, %rd29, 384;
	add.s32 	%r265, %r5, 128;
	add.s64 	%rd12, %rd28, 1536;
$L__BB13_7:
	.pragma "nounroll";
	cvt.s64.s32 	%rd30, %r265;
	add.s64 	%rd31, %rd11, %rd30;
	mul.wide.s32 	%rd32, %r265, 4;
	add.s64 	%rd33, %rd12, %rd32;
	ld.global.u8 	%r46, [%rd81];
	sub.s32 	%r47, %r46, %r1;
	cvt.rn.f32.s32 	%f2, %r47;
	div.rn.f32 	%f3, %f2, %f1;
	mul.f32 	%f4, %f3, 0f437F0000;
	cvt.rzi.u32.f32 	%r48, %f4;
	and.b32  	%r49, %r48, 65535;
	mov.b32 	%r50, 16777216;
	bfi.b32 	%r51, %r49, %r50, 0, 8;
	bfi.b32 	%r52, %r49, %r51, 8, 8;
	bfi.b32 	%r53, %r49, %r52, 16, 8;
	st.global.u32 	[%rd82], %r53;
	ld.global.u8 	%r54, [%rd31+-384];
	sub.s32 	%r55, %r54, %r1;
	cvt.rn.f32.s32 	%f5, %r55;
	div.rn.f32 	%f6, %f5, %f1;
	mul.f32 	%f7, %f6, 0f437F0000;
	cvt.rzi.u32.f32 	%r56, %f7;
	and.b32  	%r57, %r56, 65535;
	bfi.b32 	%r58, %r57, %r50, 0, 8;
	bfi.b32 	%r59, %r57, %r58, 8, 8;
	bfi.b32 	%r60, %r57, %r59, 16, 8;
	st.global.u32 	[%rd33+-1536], %r60;
	ld.global.u8 	%r61, [%rd31+-256];
	sub.s32 	%r62, %r61, %r1;
	cvt.rn.f32.s32 	%f8, %r62;
	div.rn.f32 	%f9, %f8, %f1;
	mul.f32 	%f10, %f9, 0f437F0000;
	cvt.rzi.u32.f32 	%r63, %f10;
	and.b32  	%r64, %r63, 65535;
	bfi.b32 	%r65, %r64, %r50, 0, 8;
	bfi.b32 	%r66, %r64, %r65, 8, 8;
	bfi.b32 	%r67, %r64, %r66, 16, 8;
	st.global.u32 	[%rd33+-1024], %r67;
	ld.global.u8 	%r68, [%rd31+-128];
	sub.s32 	%r69, %r68, %r1;
	cvt.rn.f32.s32 	%f11, %r69;
	div.rn.f32 	%f12, %f11, %f1;
	mul.f32 	%f13, %f12, 0f437F0000;
	cvt.rzi.u32.f32 	%r70, %f13;
	and.b32  	%r71, %r70, 65535;
	bfi.b32 	%r72, %r71, %r50, 0, 8;
	bfi.b32 	%r73, %r71, %r72, 8, 8;
	bfi.b32 	%r74, %r71, %r73, 16, 8;
	st.global.u32 	[%rd33+-512], %r74;
	ld.global.u8 	%r75, [%rd31];
	sub.s32 	%r76, %r75, %r1;
	cvt.rn.f32.s32 	%f14, %r76;
	div.rn.f32 	%f15, %f14, %f1;
	mul.f32 	%f16, %f15, 0f437F0000;
	cvt.rzi.u32.f32 	%r77, %f16;
	and.b32  	%r78, %r77, 65535;
	bfi.b32 	%r79, %r78, %r50, 0, 8;
	bfi.b32 	%r80, %r78, %r79, 8, 8;
	bfi.b32 	%r81, %r78, %r80, 16, 8;
	st.global.u32 	[%rd33], %r81;
	ld.global.u8 	%r82, [%rd31+128];
	sub.s32 	%r83, %r82, %r1;
	cvt.rn.f32.s32 	%f17, %r83;
	div.rn.f32 	%f18, %f17, %f1;
	mul.f32 	%f19, %f18, 0f437F0000;
	cvt.rzi.u32.f32 	%r84, %f19;
	and.b32  	%r85, %r84, 65535;
	bfi.b32 	%r86, %r85, %r50, 0, 8;
	bfi.b32 	%r87, %r85, %r86, 8, 8;
	bfi.b32 	%r88, %r85, %r87, 16, 8;
	st.global.u32 	[%rd33+512], %r88;
	ld.global.u8 	%r89, [%rd31+256];
	sub.s32 	%r90, %r89, %r1;
	cvt.rn.f32.s32 	%f20, %r90;
	div.rn.f32 	%f21, %f20, %f1;
	mul.f32 	%f22, %f21, 0f437F0000;
	cvt.rzi.u32.f32 	%r91, %f22;
	and.b32  	%r92, %r91, 65535;
	bfi.b32 	%r93, %r92, %r50, 0, 8;
	bfi.b32 	%r94, %r92, %r93, 8, 8;
	bfi.b32 	%r95, %r92, %r94, 16, 8;
	st.global.u32 	[%rd33+1024], %r95;
	ld.global.u8 	%r96, [%rd31+384];
	sub.s32 	%r97, %r96, %r1;
	cvt.rn.f32.s32 	%f23, %r97;
	div.rn.f32 	%f24, %f23, %f1;
	mul.f32 	%f25, %f24, 0f437F0000;
	cvt.rzi.u32.f32 	%r98, %f25;
	and.b32  	%r99, %r98, 65535;
	bfi.b32 	%r100, %r99, %r50, 0, 8;
	bfi.b32 	%r101, %r99, %r100, 8, 8;
	bfi.b32 	%r102, %r99, %r101, 16, 8;
	st.global.u32 	[%rd33+1536], %r102;
	add.s32 	%r266, %r266, 8;
	add.s64 	%rd82, %rd82, 4096;
	add.s64 	%rd81, %rd81, 1024;
	add.s32 	%r265, %r265, 1024;
	setp.eq.s32 	%p6, %r266, 0;
	@%p6 bra 	$L__BB13_8;
	bra.uni 	$L__BB13_7;
$L__BB13_8:
	setp.eq.s32 	%p7, %r9, 0;
	@%p7 bra 	$L__BB13_57;
	and.b32  	%r36, %r41, 3;
	setp.lt.u32 	%p8, %r9, 4;
	@%p8 bra 	$L__BB13_11;
	shl.b32 	%r103, %r271, 7;
	add.s32 	%r104, %r103, %r5;
	cvt.s64.s32 	%rd34, %r104;
	add.s64 	%rd35, %rd7, %rd34;
	ld.global.u8 	%r105, [%rd35];
	sub.s32 	%r106, %r105, %r1;
	cvt.rn.f32.s32 	%f26, %r106;
	div.rn.f32 	%f27, %f26, %f1;
	mul.f32 	%f28, %f27, 0f437F0000;
	cvt.rzi.u32.f32 	%r107, %f28;
	mul.wide.s32 	%rd36, %r104, 4;
	add.s64 	%rd37, %rd8, %rd36;
	and.b32  	%r108, %r107, 65535;
	mov.b32 	%r109, 16777216;
	bfi.b32 	%r110, %r108, %r109, 0, 8;
	bfi.b32 	%r111, %r108, %r110, 8, 8;
	bfi.b32 	%r112, %r108, %r111, 16, 8;
	st.global.u32 	[%rd37], %r112;
	ld.global.u8 	%r113, [%rd35+128];
	sub.s32 	%r114, %r113, %r1;
	cvt.rn.f32.s32 	%f29, %r114;
	div.rn.f32 	%f30, %f29, %f1;
	mul.f32 	%f31, %f30, 0f437F0000;
	cvt.rzi.u32.f32 	%r115, %f31;
	and.b32  	%r116, %r115, 65535;
	bfi.b32 	%r117, %r116, %r109, 0, 8;
	bfi.b32 	%r118, %r116, %r117, 8, 8;
	bfi.b32 	%r119, %r116, %r118, 16, 8;
	st.global.u32 	[%rd37+512], %r119;
	ld.global.u8 	%r120, [%rd35+256];
	sub.s32 	%r121, %r120, %r1;
	cvt.rn.f32.s32 	%f32, %r121;
	div.rn.f32 	%f33, %f32, %f1;
	mul.f32 	%f34, %f33, 0f437F0000;
	cvt.rzi.u32.f32 	%r122, %f34;
	and.b32  	%r123, %r122, 65535;
	bfi.b32 	%r124, %r123, %r109, 0, 8;
	bfi.b32 	%r125, %r123, %r124, 8, 8;
	bfi.b32 	%r126, %r123, %r125, 16, 8;
	st.global.u32 	[%rd37+1024], %r126;
	ld.global.u8 	%r127, [%rd35+384];
	sub.s32 	%r128, %r127, %r1;
	cvt.rn.f32.s32 	%f35, %r128;
	div.rn.f32 	%f36, %f35, %f1;
	mul.f32 	%f37, %f36, 0f437F0000;
	cvt.rzi.u32.f32 	%r129, %f37;
	and.b32  	%r130, %r129, 65535;
	bfi.b32 	%r131, %r130, %r109, 0, 8;
	bfi.b32 	%r132, %r130, %r131, 8, 8;
	bfi.b32 	%r133, %r130, %r132, 16, 8;
	st.global.u32 	[%rd37+1536], %r133;
	add.s32 	%r271, %r271, 4;
$L__BB13_11:
	setp.eq.s32 	%p9, %r36, 0;
	@%p9 bra 	$L__BB13_57;
	setp.eq.s32 	%p10, %r36, 1;
	@%p10 bra 	$L__BB13_14;
	shl.b32 	%r134, %r271, 7;
	add.s32 	%r135, %r134, %r5;
	cvt.s64.s32 	%rd38, %r135;
	add.s64 	%rd39, %rd7, %rd38;
	ld.global.u8 	%r136, [%rd39];
	sub.s32 	%r137, %r136, %r1;
	cvt.rn.f32.s32 	%f38, %r137;
	div.rn.f32 	%f39, %f38, %f1;
	mul.f32 	%f40, %f39, 0f437F0000;
	cvt.rzi.u32.f32 	%r138, %f40;
	mul.wide.s32 	%rd40, %r135, 4;
	add.s64 	%rd41, %rd8, %rd40;
	and.b32  	%r139, %r138, 65535;
	mov.b32 	%r140, 16777216;
	bfi.b32 	%r141, %r139, %r140, 0, 8;
	bfi.b32 	%r142, %r139, %r141, 8, 8;
	bfi.b32 	%r143, %r139, %r142, 16, 8;
	st.global.u32 	[%rd41], %r143;
	ld.global.u8 	%r144, [%rd39+128];
	sub.s32 	%r145, %r144, %r1;
	cvt.rn.f32.s32 	%f41, %r145;
	div.rn.f32 	%f42, %f41, %f1;
	mul.f32 	%f43, %f42, 0f437F0000;
	cvt.rzi.u32.f32 	%r146, %f43;
	and.b32  	%r147, %r146, 65535;
	bfi.b32 	%r148, %r147, %r140, 0, 8;
	bfi.b32 	%r149, %r147, %r148, 8, 8;
	bfi.b32 	%r150, %r147, %r149, 16, 8;
	st.global.u32 	[%rd41+512], %r150;
	add.s32 	%r271, %r271, 2;
$L__BB13_14:
	and.b32  	%r151, %r41, 1;
	setp.eq.b32 	%p11, %r151, 1;
	not.pred 	%p12, %p11;
	@%p12 bra 	$L__BB13_57;
	shl.b32 	%r152, %r271, 7;
	add.s32 	%r153, %r152, %r5;
	cvt.s64.s32 	%rd42, %r153;
	add.s64 	%rd43, %rd7, %rd42;
	ld.global.u8 	%r154, [%rd43];
	sub.s32 	%r155, %r154, %r1;
	cvt.rn.f32.s32 	%f44, %r155;
	div.rn.f32 	%f45, %f44, %f1;
	mul.f32 	%f46, %f45, 0f437F0000;
	cvt.rzi.u32.f32 	%r156, %f46;
	mul.wide.s32 	%rd44, %r153, 4;
	add.s64 	%rd45, %rd8, %rd44;
	prmt.b32 	%r157, %r156, 1, 0x3340U;
	prmt.b32 	%r158, %r156, %r156, 0x3340U;
	prmt.b32 	%r159, %r158, %r157, 0x5410U;
	st.global.u32 	[%rd45], %r159;
	bra.uni 	$L__BB13_57;
$L__BB13_16:
	setp.lt.s32 	%p13, %r41, 1;
	@%p13 bra 	$L__BB13_57;
	and.b32  	%r13, %r41, 7;
	setp.lt.u32 	%p14, %r41, 8;
	mov.b32 	%r268, 0;
	@%p14 bra 	$L__BB13_36;
	and.b32  	%r268, %r41, 2147483640;
	mov.b32 	%r267, 0;
$L__BB13_19:
	.pragma "nounroll";
	shl.b32 	%r162, %r267, 7;
	add.s32 	%r20, %r162, %r5;
	setp.ge.s32 	%p15, %r20, %r4;
	@%p15 bra 	$L__BB13_21;
	cvt.u64.u32 	%rd46, %r20;
	add.s64 	%rd47, %rd7, %rd46;
	ld.global.u8 	%r163, [%rd47];
	sub.s32 	%r164, %r163, %r1;
	cvt.rn.f32.s32 	%f47, %r164;
	div.rn.f32 	%f48, %f47, %f1;
	mul.f32 	%f49, %f48, 0f437F0000;
	cvt.rzi.u32.f32 	%r165, %f49;
	mul.wide.u32 	%rd48, %r20, 4;
	add.s64 	%rd49, %rd8, %rd48;
	prmt.b32 	%r166, %r165, 1, 0x3340U;
	prmt.b32 	%r167, %r165, %r165, 0x3340U;
	prmt.b32 	%r168, %r167, %r166, 0x5410U;
	st.global.u32 	[%rd49], %r168;
$L__BB13_21:
	add.s32 	%r169, %r20, 128;
	setp.ge.s32 	%p16, %r169, %r4;
	cvt.s64.s32 	%rd50, %r169;
	add.s64 	%rd17, %rd7, %rd50;
	mul.wide.s32 	%rd51, %r169, 4;
	add.s64 	%rd18, %rd8, %rd51;
	@%p16 bra 	$L__BB13_23;
	ld.global.u8 	%r170, [%rd17];
	sub.s32 	%r171, %r170, %r1;
	cvt.rn.f32.s32 	%f50, %r171;
	div.rn.f32 	%f51, %f50, %f1;
	mul.f32 	%f52, %f51, 0f437F0000;
	cvt.rzi.u32.f32 	%r172, %f52;
	prmt.b32 	%r173, %r172, 1, 0x3340U;
	prmt.b32 	%r174, %r172, %r172, 0x3340U;
	prmt.b32 	%r175, %r174, %r173, 0x5410U;
	st.global.u32 	[%rd18], %r175;
$L__BB13_23:
	add.s32 	%r176, %r20, 256;
	setp.ge.s32 	%p17, %r176, %r4;
	@%p17 bra 	$L__BB13_25;
	ld.global.u8 	%r177, [%rd17+128];
	sub.s32 	%r178, %r177, %r1;
	cvt.rn.f32.s32 	%f53, %r178;
	div.rn.f32 	%f54, %f53, %f1;
	mul.f32 	%f55, %f54, 0f437F0000;
	cvt.rzi.u32.f32 	%r179, %f55;
	prmt.b32 	%r180, %r179, 1, 0x3340U;
	prmt.b32 	%r181, %r179, %r179, 0x3340U;
	prmt.b32 	%r182, %r181, %r180, 0x5410U;
	st.global.u32 	[%rd18+512], %r182;
$L__BB13_25:
	add.s32 	%r183, %r20, 384;
	setp.ge.s32 	%p18, %r183, %r4;
	@%p18 bra 	$L__BB13_27;
	ld.global.u8 	%r184, [%rd17+256];
	sub.s32 	%r185, %r184, %r1;
	cvt.rn.f32.s32 	%f56, %r185;
	div.rn.f32 	%f57, %f56, %f1;
	mul.f32 	%f58, %f57, 0f437F0000;
	cvt.rzi.u32.f32 	%r186, %f58;
	prmt.b32 	%r187, %r186, 1, 0x3340U;
	prmt.b32 	%r188, %r186, %r186, 0x3340U;
	prmt.b32 	%r189, %r188, %r187, 0x5410U;
	st.global.u32 	[%rd18+1024], %r189;
$L__BB13_27:
	add.s32 	%r190, %r20, 512;
	setp.ge.s32 	%p19, %r190, %r4;
	@%p19 bra 	$L__BB13_29;
	ld.global.u8 	%r191, [%rd17+384];
	sub.s32 	%r192, %r191, %r1;
	cvt.rn.f32.s32 	%f59, %r192;
	div.rn.f32 	%f60, %f59, %f1;
	mul.f32 	%f61, %f60, 0f437F0000;
	cvt.rzi.u32.f32 	%r193, %f61;
	prmt.b32 	%r194, %r193, 1, 0x3340U;
	prmt.b32 	%r195, %r193, %r193, 0x3340U;
	prmt.b32 	%r196, %r195, %r194, 0x5410U;
	st.global.u32 	[%rd18+1536], %r196;
$L__BB13_29:
	add.s32 	%r197, %r20, 640;
	setp.ge.s32 	%p20, %r197, %r4;
	@%p20 bra 	$L__BB13_31;
	ld.global.u8 	%r198, [%rd17+512];
	sub.s32 	%r199, %r198, %r1;
	cvt.rn.f32.s32 	%f62, %r199;
	div.rn.f32 	%f63, %f62, %f1;
	mul.f32 	%f64, %f63, 0f437F0000;
	cvt.rzi.u32.f32 	%r200, %f64;
	prmt.b32 	%r201, %r200, 1, 0x3340U;
	prmt.b32 	%r202, %r200, %r200, 0x3340U;
	prmt.b32 	%r203, %r202, %r201, 0x5410U;
	st.global.u32 	[%rd18+2048], %r203;
$L__BB13_31:
	add.s32 	%r204, %r20, 768;
	setp.ge.s32 	%p21, %r204, %r4;
	@%p21 bra 	$L__BB13_33;
	ld.global.u8 	%r205, [%rd17+640];
	sub.s32 	%r206, %r205, %r1;
	cvt.rn.f32.s32 	%f65, %r206;
	div.rn.f32 	%f66, %f65, %f1;
	mul.f32 	%f67, %f66, 0f437F0000;
	cvt.rzi.u32.f32 	%r207, %f67;
	prmt.b32 	%r208, %r207, 1, 0x3340U;
	prmt.b32 	%r209, %r207, %r207, 0x3340U;
	prmt.b32 	%r210, %r209, %r208, 0x5410U;
	st.global.u32 	[%rd18+2560], %r210;
$L__BB13_33:
	add.s32 	%r211, %r20, 896;
	setp.ge.s32 	%p22, %r211, %r4;
	@%p22 bra 	$L__BB13_35;
	ld.global.u8 	%r212, [%rd17+768];
	sub.s32 	%r213, %r212, %r1;
	cvt.rn.f32.s32 	%f68, %r213;
	div.rn.f32 	%f69, %f68, %f1;
	mul.f32 	%f70, %f69, 0f437F0000;
	cvt.rzi.u32.f32 	%r214, %f70;
	prmt.b32 	%r215, %r214, 1, 0x3340U;
	prmt.b32 	%r216, %r214, %r214, 0x3340U;
	prmt.b32 	%r217, %r216, %r215, 0x5410U;
	st.global.u32 	[%rd18+3072], %r217;
$L__BB13_35:
	add.s32 	%r267, %r267, 8;
	setp.ne.s32 	%p23, %r267, %r268;
	@%p23 bra 	$L__BB13_19;
$L__BB13_36:
	setp.eq.s32 	%p24, %r13, 0;
	@%p24 bra 	$L__BB13_57;
	and.b32  	%r23, %r41, 3;
	setp.lt.u32 	%p25, %r13, 4;
	@%p25 bra 	$L__BB13_47;
	shl.b32 	%r218, %r268, 7;
	add.s32 	%r24, %r218, %r5;
	setp.ge.s32 	%p26, %r24, %r4;
	@%p26 bra 	$L__BB13_40;
	cvt.s64.s32 	%rd52, %r24;
	add.s64 	%rd53, %rd7, %rd52;
	ld.global.u8 	%r219, [%rd53];
	sub.s32 	%r220, %r219, %r1;
	cvt.rn.f32.s32 	%f71, %r220;
	div.rn.f32 	%f72, %f71, %f1;
	mul.f32 	%f73, %f72, 0f437F0000;
	cvt.rzi.u32.f32 	%r221, %f73;
	mul.wide.s32 	%rd54, %r24, 4;
	add.s64 	%rd55, %rd8, %rd54;
	prmt.b32 	%r222, %r221, 1, 0x3340U;
	prmt.b32 	%r223, %r221, %r221, 0x3340U;
	prmt.b32 	%r224, %r223, %r222, 0x5410U;
	st.global.u32 	[%rd55], %r224;
$L__BB13_40:
	add.s32 	%r25, %r24, 128;
	setp.ge.s32 	%p27, %r25, %r4;
	@%p27 bra 	$L__BB13_42;
	cvt.s64.s32 	%rd56, %r25;
	add.s64 	%rd57, %rd7, %rd56;
	ld.global.u8 	%r225, [%rd57];
	sub.s32 	%r226, %r225, %r1;
	cvt.rn.f32.s32 	%f74, %r226;
	div.rn.f32 	%f75, %f74, %f1;
	mul.f32 	%f76, %f75, 0f437F0000;
	cvt.rzi.u32.f32 	%r227, %f76;
	mul.wide.s32 	%rd58, %r25, 4;
	add.s64 	%rd59, %rd8, %rd58;
	prmt.b32 	%r228, %r227, 1, 0x3340U;
	prmt.b32 	%r229, %r227, %r227, 0x3340U;
	prmt.b32 	%r230, %r229, %r228, 0x5410U;
	st.global.u32 	[%rd59], %r230;
$L__BB13_42:
	add.s32 	%r26, %r24, 256;
	setp.ge.s32 	%p28, %r26, %r4;
	@%p28 bra 	$L__BB13_44;
	cvt.s64.s32 	%rd60, %r26;
	add.s64 	%rd61, %rd7, %rd60;
	ld.global.u8 	%r231, [%rd61];
	sub.s32 	%r232, %r231, %r1;
	cvt.rn.f32.s32 	%f77, %r232;
	div.rn.f32 	%f78, %f77, %f1;
	mul.f32 	%f79, %f78, 0f437F0000;
	cvt.rzi.u32.f32 	%r233, %f79;
	mul.wide.s32 	%rd62, %r26, 4;
	add.s64 	%rd63, %rd8, %rd62;
	prmt.b32 	%r234, %r233, 1, 0x3340U;
	prmt.b32 	%r235, %r233, %r233, 0x3340U;
	prmt.b32 	%r236, %r235, %r234, 0x5410U;
	st.global.u32 	[%rd63], %r236;
$L__BB13_44:
	add.s32 	%r27, %r24, 384;
	setp.ge.s32 	%p29, %r27, %r4;
	@%p29 bra 	$L__BB13_46;
	cvt.s64.s32 	%rd64, %r27;
	add.s64 	%rd65, %rd7, %rd64;
	ld.global.u8 	%r237, [%rd65];
	sub.s32 	%r238, %r237, %r1;
	cvt.rn.f32.s32 	%f80, %r238;
	div.rn.f32 	%f81, %f80, %f1;
	mul.f32 	%f82, %f81, 0f437F0000;
	cvt.rzi.u32.f32 	%r239, %f82;
	mul.wide.s32 	%rd66, %r27, 4;
	add.s64 	%rd67, %rd8, %rd66;
	prmt.b32 	%r240, %r239, 1, 0x3340U;
	prmt.b32 	%r241, %r239, %r239, 0x3340U;
	prmt.b32 	%r242, %r241, %r240, 0x5410U;
	st.global.u32 	[%rd67], %r242;
$L__BB13_46:
	add.s32 	%r268, %r268, 4;
$L__BB13_47:
	setp.eq.s32 	%p30, %r23, 0;
	@%p30 bra 	$L__BB13_57;
	setp.eq.s32 	%p31, %r23, 1;
	@%p31 bra 	$L__BB13_54;
	shl.b32 	%r243, %r268, 7;
	add.s32 	%r30, %r243, %r5;
	setp.ge.s32 	%p32, %r30, %r4;
	@%p32 bra 	$L__BB13_51;
	cvt.s64.s32 	%rd68, %r30;
	add.s64 	%rd69, %rd7, %rd68;
	ld.global.u8 	%r244, [%rd69];
	sub.s32 	%r245, %r244, %r1;
	cvt.rn.f32.s32 	%f83, %r245;
	div.rn.f32 	%f84, %f83, %f1;
	mul.f32 	%f85, %f84, 0f437F0000;
	cvt.rzi.u32.f32 	%r246, %f85;
	mul.wide.s32 	%rd70, %r30, 4;
	add.s64 	%rd71, %rd8, %rd70;
	prmt.b32 	%r247, %r246, 1, 0x3340U;
	prmt.b32 	%r248, %r246, %r246, 0x3340U;
	prmt.b32 	%r249, %r248, %r247, 0x5410U;
	st.global.u32 	[%rd71], %r249;
$L__BB13_51:
	add.s32 	%r31, %r30, 128;
	setp.ge.s32 	%p33, %r31, %r4;
	@%p33 bra 	$L__BB13_53;
	cvt.s64.s32 	%rd72, %r31;
	add.s64 	%rd73, %rd7, %rd72;
	ld.global.u8 	%r250, [%rd73];
	sub.s32 	%r251, %r250, %r1;
	cvt.rn.f32.s32 	%f86, %r251;
	div.rn.f32 	%f87, %f86, %f1;
	mul.f32 	%f88, %f87, 0f437F0000;
	cvt.rzi.u32.f32 	%r252, %f88;
	mul.wide.s32 	%rd74, %r31, 4;
	add.s64 	%rd75, %rd8, %rd74;
	prmt.b32 	%r253, %r252, 1, 0x3340U;
	prmt.b32 	%r254, %r252, %r252, 0x3340U;
	prmt.b32 	%r255, %r254, %r253, 0x5410U;
	st.global.u32 	[%rd75], %r255;
$L__BB13_53:
	add.s32 	%r268, %r268, 2;
$L__BB13_54:
	and.b32  	%r256, %r41, 1;
	setp.eq.b32 	%p34, %r256, 1;
	not.pred 	%p35, %p34;
	@%p35 bra 	$L__BB13_57;
	shl.b32 	%r257, %r268, 7;
	add.s32 	%r34, %r257, %r5;
	setp.ge.s32 	%p36, %r34, %r4;
	@%p36 bra 	$L__BB13_57;
	cvt.s64.s32 	%rd76, %r34;
	add.s64 	%rd77, %rd7, %rd76;
	ld.global.u8 	%r258, [%rd77];
	sub.s32 	%r259, %r258, %r1;
	cvt.rn.f32.s32 	%f89, %r259;
	div.rn.f32 	%f90, %f89, %f1;
	mul.f32 	%f91, %f90, 0f437F0000;
	cvt.rzi.u32.f32 	%r260, %f91;
	mul.wide.s32 	%rd78, %r34, 4;
	add.s64 	%rd79, %rd8, %rd78;
	prmt.b32 	%r261, %r260, 1, 0x3340U;
	prmt.b32 	%r262, %r260, %r260, 0x3340U;
	prmt.b32 	%r263, %r262, %r261, 0x5410U;
	st.global.u32 	[%rd79], %r263;
$L__BB13_57:
	ret;

}
	// .globl	_ZN3cub18CUB_300001_SM_10006detail9transform16transform_kernelINS2_10policy_hubILb1EN4cuda3std3__45tupleIJN6thrust24THRUST_300001_SM_1000_NS10device_ptrIhEEEEEE10policy1000El16contrast_functorNSB_I6uchar4EEJPhEEEvT0_iT1_T2_DpNS2_10kernel_argIT3_EE
.visible .entry _ZN3cub18CUB_300001_SM_10006detail9transform16transform_kernelINS2_10policy_hubILb1EN4cuda3std3__45tupleIJN6thrust24THRUST_300001_SM_1000_NS10device_ptrIhEEEEEE10policy1000El16contrast_functorNSB_I6uchar4EEJPhEEEvT0_iT1_T2_DpNS2_10kernel_argIT3_EE(
	.param .u64 _ZN3cub18CUB_300001_SM_10006detail9transform16transform_kernelINS2_10policy_hubILb1EN4cuda3std3__45tupleIJN6thrust24THRUST_300001_SM_1000_NS10device_ptrIhEEEEEE10policy1000El16contrast_functorNSB_I6uchar4EEJPhEEEvT0_iT1_T2_DpNS2_10kernel_argIT3_EE_param_0,
	.param .u32 _ZN3cub18CUB_300001_SM_10006detail9transform16transform_kernelINS2_10policy_hubILb1EN4cuda3std3__45tupleIJN6thrust24THRUST_300001_SM_1000_NS10device_ptrIhEEEEEE10policy1000El16contrast_functorNSB_I6uchar4EEJPhEEEvT0_iT1_T2_DpNS2_10kernel_argIT3_EE_param_1,
	.param .align 4 .b8 _ZN3cub18CUB_300001_SM_10006detail9transform16transform_kernelINS2_10policy_hubILb1EN4cuda3std3__45tupleIJN6thrust24THRUST_300001_SM_1000_NS10device_ptrIhEEEEEE10policy1000El16contrast_functorNSB_I6uchar4EEJPhEEEvT0_iT1_T2_DpNS2_10kernel_argIT3_EE_param_2[8],
	.param .align 8 .b8 _ZN3cub18CUB_300001_SM_10006detail9transform16transform_kernelINS2_10policy_hubILb1EN4cuda3std3__45tupleIJN6thrust24THRUST_300001_SM_1000_NS10device_ptrIhEEEEEE10policy1000El16contrast_functorNSB_I6uchar4EEJPhEEEvT0_iT1_T2_DpNS2_10kernel_argIT3_EE_param_3[8],
	.param .align 8 .b8 _ZN3cub18CUB_300001_SM_10006detail9transform16transform_kernelINS2_10policy_hubILb1EN4cuda3std3__45tupleIJN6thrust24THRUST_300001_SM_1000_NS10device_ptrIhEEEEEE10policy1000El16contrast_functorNSB_I6uchar4EEJPhEEEvT0_iT1_T2_DpNS2_10kernel_argIT3_EE_param_4[16]
)
.maxntid 128
{
	.reg .pred 	%p<37>;
	.reg .b32 	%r<271>;
	.reg .b32 	%f<92>;
	.reg .b64 	%rd<88>;

	ld.param.u32 	%r1, [_ZN3cub18CUB_300001_SM_10006detail9transform16transform_kernelINS2_10policy_hubILb1EN4cuda3std3__45tupleIJN6thrust24THRUST_300001_SM_1000_NS10device_ptrIhEEEEEE10policy1000El16contrast_functorNSB_I6uchar4EEJPhEEEvT0_iT1_T2_DpNS2_10kernel_argIT3_EE_param_2];
	ld.param.f32 	%f1, [_ZN3cub18CUB_300001_SM_10006detail9transform16transform_kernelINS2_10policy_hubILb1EN4cuda3std3__45tupleIJN6thrust24THRUST_300001_SM_1000_NS10device_ptrIhEEEEEE10policy1000El16contrast_functorNSB_I6uchar4EEJPhEEEvT0_iT1_T2_DpNS2_10kernel_argIT3_EE_param_2+4];
	ld.param.u64 	%rd19, [_ZN3cub18CUB_300001_SM_10006detail9transform16transform_kernelINS2_10policy_hubILb1EN4cuda3std3__45tupleIJN6thrust24THRUST_300001_SM_1000_NS10device_ptrIhEEEEEE10policy1000El16contrast_functorNSB_I6uchar4EEJPhEEEvT0_iT1_T2_DpNS2_10kernel_argIT3_EE_param_0];
	ld.param.u64 	%rd20, [_ZN3cub18CUB_300001_SM_10006detail9transform16transform_kernelINS2_10policy_hubILb1EN4cuda3std3__45tupleIJN6thrust24THRUST_300001_SM_1000_NS10device_ptrIhEEEEEE10policy1000El16contrast_functorNSB_I6uchar4EEJPhEEEvT0_iT1_T2_DpNS2_10kernel_argIT3_EE_param_4];
	ld.param.u64 	%rd21, [_ZN3cub18CUB_300001_SM_10006detail9transform16transform_kernelINS2_10policy_hubILb1EN4cuda3std3__45tupleIJN6thrust24THRUST_300001_SM_1000_NS10device_ptrIhEEEEEE10policy1000El16contrast_functorNSB_I6uchar4EEJPhEEEvT0_iT1_T2_DpNS2_10kernel_argIT3_EE_param_3];
	ld.param.u32 	%r40, [_ZN3cub18CUB_300001_SM_10006detail9transform16transform_kernelINS2_10policy_hubILb1EN4cuda3std3__45tupleIJN6thrust24THRUST_300001_SM_1000_NS10device_ptrIhEEEEEE10policy1000El16contrast_functorNSB_I6uchar4EEJPhEEEvT0_iT1_T2_DpNS2_10kernel_argIT3_EE_param_1];
	cvta.to.global.u64 	%rd1, %rd21;
	cvta.to.global.u64 	%rd2, %rd20;
	shl.b32 	%r2, %r40, 7;
	mov.u32 	%r41, %ctaid.x;
	cvt.u64.u32 	%rd22, %r41;
	cvt.s64.s32 	%rd23, %r2;
	mul.lo.s64 	%rd3, %rd23, %rd22;
	sub.s64 	%rd24, %rd19, %rd3;
	min.s64 	%rd25, %rd24, %rd23;
	cvt.u32.u64 	%r3, %rd25;
	mov.u32 	%r4, %tid.x;
	shl.b32 	%r261, %r4, 7;
	setp.ge.s32 	%p1, %r261, %r3;
	@%p1 bra 	$L__BB14_3;
	add.s64 	%rd26, %rd2, %rd3;
	mul.wide.u32 	%rd27, %r4, 128;
	add.s64 	%rd85, %rd26, %rd27;
$L__BB14_2:
	.pragma "nounroll";
	// begin inline asm
	prefetch.global.L2 [%rd85];
	// end inline asm
	add.s32 	%r261, %r261, 16384;
	add.s64 	%rd85, %rd85, 16384;
	setp.lt.s32 	%p2, %r261, %r3;
	@%p2 bra 	$L__BB14_2;
$L__BB14_3:
	add.s64 	%rd7, %rd2, %rd3;
	shl.b64 	%rd29, %rd3, 2;
	add.s64 	%rd8, %rd1, %rd29;
	setp.eq.s32 	%p3, %r2, %r3;
	@%p3 bra 	$L__BB14_45;
	setp.lt.s32 	%p4, %r40, 1;
	@%p4 bra 	$L__BB14_57;
	and.b32  	%r8, %r40, 7;
	setp.lt.u32 	%p5, %r40, 8;
	mov.b32 	%r268, 0;
	@%p5 bra 	$L__BB14_24;
	and.b32  	%r268, %r40, 2147483640;
	mov.b32 	%r264, 0;
$L__BB14_7:
	.pragma "nounroll";
	shl.b32 	%r44, %r264, 7;
	add.s32 	%r19, %r44, %r4;
	setp.ge.s32 	%p6, %r19, %r3;
	@%p6 bra 	$L__BB14_9;
	cvt.u64.u32 	%rd30, %r19;
	add.s64 	%rd31, %rd7, %rd30;
	ld.global.u8 	%r45, [%rd31];
	sub.s32 	%r46, %r45, %r1;
	cvt.rn.f32.s32 	%f2, %r46;
	div.rn.f32 	%f3, %f2, %f1;
	mul.f32 	%f4, %f3, 0f437F0000;
	cvt.rzi.u32.f32 	%r47, %f4;
	mul.wide.u32 	%rd32, %r19, 4;
	add.s64 	%rd33, %rd8, %rd32;
	prmt.b32 	%r48, %r47, 1, 0x3340U;
	prmt.b32 	%r49, %r47, %r47, 0x3340U;
	prmt.b32 	%r50, %r49, %r48, 0x5410U;
	st.global.u32 	[%rd33], %r50;
$L__BB14_9:
	add.s32 	%r51, %r19, 128;
	setp.ge.s32 	%p7, %r51, %r3;
	cvt.s64.s32 	%rd34, %r51;
	add.s64 	%rd17, %rd7, %rd34;
	mul.wide.s32 	%rd35, %r51, 4;
	add.s64 	%rd18, %rd8, %rd35;
	@%p7 bra 	$L__BB14_11;
	ld.global.u8 	%r52, [%rd17];
	sub.s32 	%r53, %r52, %r1;
	cvt.rn.f32.s32 	%f5, %r53;
	div.rn.f32 	%f6, %f5, %f1;
	mul.f32 	%f7, %f6, 0f437F0000;
	cvt.rzi.u32.f32 	%r54, %f7;
	prmt.b32 	%r55, %r54, 1, 0x3340U;
	prmt.b32 	%r56, %r54, %r54, 0x3340U;
	prmt.b32 	%r57, %r56, %r55, 0x5410U;
	st.global.u32 	[%rd18], %r57;
$L__BB14_11:
	add.s32 	%r58, %r19, 256;
	setp.ge.s32 	%p8, %r58, %r3;
	@%p8 bra 	$L__BB14_13;
	ld.global.u8 	%r59, [%rd17+128];
	sub.s32 	%r60, %r59, %r1;
	cvt.rn.f32.s32 	%f8, %r60;
	div.rn.f32 	%f9, %f8, %f1;
	mul.f32 	%f10, %f9, 0f437F0000;
	cvt.rzi.u32.f32 	%r61, %f10;
	prmt.b32 	%r62, %r61, 1, 0x3340U;
	prmt.b32 	%r63, %r61, %r61, 0x3340U;
	prmt.b32 	%r64, %r63, %r62, 0x5410U;
	st.global.u32 	[%rd18+512], %r64;
$L__BB14_13:
	add.s32 	%r65, %r19, 384;
	setp.ge.s32 	%p9, %r65, %r3;
	@%p9 bra 	$L__BB14_15;
	ld.global.u8 	%r66, [%rd17+256];
	sub.s32 	%r67, %r66, %r1;
	cvt.rn.f32.s32 	%f11, %r67;
	div.rn.f32 	%f12, %f11, %f1;
	mul.f32 	%f13, %f12, 0f437F0000;
	cvt.rzi.u32.f32 	%r68, %f13;
	prmt.b32 	%r69, %r68, 1, 0x3340U;
	prmt.b32 	%r70, %r68, %r68, 0x3340U;
	prmt.b32 	%r71, %r70, %r69, 0x5410U;
	st.global.u32 	[%rd18+1024], %r71;
$L__BB14_15:
	add.s32 	%r72, %r19, 512;
	setp.ge.s32 	%p10, %r72, %r3;
	@%p10 bra 	$L__BB14_17;
	ld.global.u8 	%r73, [%rd17+384];
	sub.s32 	%r74, %r73, %r1;
	cvt.rn.f32.s32 	%f14, %r74;
	div.rn.f32 	%f15, %f14, %f1;
	mul.f32 	%f16, %f15, 0f437F0000;
	cvt.rzi.u32.f32 	%r75, %f16;
	prmt.b32 	%r76, %r75, 1, 0x3340U;
	prmt.b32 	%r77, %r75, %r75, 0x3340U;
	prmt.b32 	%r78, %r77, %r76, 0x5410U;
	st.global.u32 	[%rd18+1536], %r78;
$L__BB14_17:
	add.s32 	%r79, %r19, 640;
	setp.ge.s32 	%p11, %r79, %r3;
	@%p11 bra 	$L__BB14_19;
	ld.global.u8 	%r80, [%rd17+512];
	sub.s32 	%r81, %r80, %r1;
	cvt.rn.f32.s32 	%f17, %r81;
	div.rn.f32 	%f18, %f17, %f1;
	mul.f32 	%f19, %f18, 0f437F0000;
	cvt.rzi.u32.f32 	%r82, %f19;
	prmt.b32 	%r83, %r82, 1, 0x3340U;
	prmt.b32 	%r84, %r82, %r82, 0x3340U;
	prmt.b32 	%r85, %r84, %r83, 0x5410U;
	st.global.u32 	[%rd18+2048], %r85;
$L__BB14_19:
	add.s32 	%r86, %r19, 768;
	setp.ge.s32 	%p12, %r86, %r3;
	@%p12 bra 	$L__BB14_21;
	ld.global.u8 	%r87, [%rd17+640];
	sub.s32 	%r88, %r87, %r1;
	cvt.rn.f32.s32 	%f20, %r88;
	div.rn.f32 	%f21, %f20, %f1;
	mul.f32 	%f22, %f21, 0f437F0000;
	cvt.rzi.u32.f32 	%r89, %f22;
	prmt.b32 	%r90, %r89, 1, 0x3340U;
	prmt.b32 	%r91, %r89, %r89, 0x3340U;
	prmt.b32 	%r92, %r91, %r90, 0x5410U;
	st.global.u32 	[%rd18+2560], %r92;
$L__BB14_21:
	add.s32 	%r93, %r19, 896;
	setp.ge.s32 	%p13, %r93, %r3;
	@%p13 bra 	$L__BB14_23;
	ld.global.u8 	%r94, [%rd17+768];
	sub.s32 	%r95, %r94, %r1;
	cvt.rn.f32.s32 	%f23, %r95;
	div.rn.f32 	%f24, %f23, %f1;
	mul.f32 	%f25, %f24, 0f437F0000;
	cvt.rzi.u32.f32 	%r96, %f25;
	prmt.b32 	%r97, %r96, 1, 0x3340U;
	prmt.b32 	%r98, %r96, %r96, 0x3340U;
	prmt.b32 	%r99, %r98, %r97, 0x5410U;
	st.global.u32 	[%rd18+3072], %r99;
$L__BB14_23:
	add.s32 	%r264, %r264, 8;
	setp.eq.s32 	%p14, %r264, %r268;
	@%p14 bra 	$L__BB14_24;
	bra.uni 	$L__BB14_7;
$L__BB14_24:
	setp.eq.s32 	%p15, %r8, 0;
	@%p15 bra 	$L__BB14_57;
	and.b32  	%r28, %r40, 3;
	setp.lt.u32 	%p16, %r8, 4;
	@%p16 bra 	$L__BB14_35;
	shl.b32 	%r100, %r268, 7;
	add.s32 	%r29, %r100, %r4;
	setp.ge.s32 	%p17, %r29, %r3;
	@%p17 bra 	$L__BB14_28;
	cvt.s64.s32 	%rd36, %r29;
	add.s64 	%rd37, %rd7, %rd36;
	ld.global.u8 	%r101, [%rd37];
	sub.s32 	%r102, %r101, %r1;
	cvt.rn.f32.s32 	%f26, %r102;
	div.rn.f32 	%f27, %f26, %f1;
	mul.f32 	%f28, %f27, 0f437F0000;
	cvt.rzi.u32.f32 	%r103, %f28;
	mul.wide.s32 	%rd38, %r29, 4;
	add.s64 	%rd39, %rd8, %rd38;
	prmt.b32 	%r104, %r103, 1, 0x3340U;
	prmt.b32 	%r105, %r103, %r103, 0x3340U;
	prmt.b32 	%r106, %r105, %r104, 0x5410U;
	st.global.u32 	[%rd39], %r106;
$L__BB14_28:
	add.s32 	%r30, %r29, 128;
	setp.ge.s32 	%p18, %r30, %r3;
	@%p18 bra 	$L__BB14_30;
	cvt.s64.s32 	%rd40, %r30;
	add.s64 	%rd41, %rd7, %rd40;
	ld.global.u8 	%r107, [%rd41];
	sub.s32 	%r108, %r107, %r1;
	cvt.rn.f32.s32 	%f29, %r108;
	div.rn.f32 	%f30, %f29, %f1;
	mul.f32 	%f31, %f30, 0f437F0000;
	cvt.rzi.u32.f32 	%r109, %f31;
	mul.wide.s32 	%rd42, %r30, 4;
	add.s64 	%rd43, %rd8, %rd42;
	prmt.b32 	%r110, %r109, 1, 0x3340U;
	prmt.b32 	%r111, %r109, %r109, 0x3340U;
	prmt.b32 	%r112, %r111, %r110, 0x5410U;
	st.global.u32 	[%rd43], %r112;
$L__BB14_30:
	add.s32 	%r31, %r29, 256;
	setp.ge.s32 	%p19, %r31, %r3;
	@%p19 bra 	$L__BB14_32;
	cvt.s64.s32 	%rd44, %r31;
	add.s64 	%rd45, %rd7, %rd44;
	ld.global.u8 	%r113, [%rd45];
	sub.s32 	%r114, %r113, %r1;
	cvt.rn.f32.s32 	%f32, %r114;
	div.rn.f32 	%f33, %f32, %f1;
	mul.f32 	%f34, %f33, 0f437F0000;
	cvt.rzi.u32.f32 	%r115, %f34;
	mul.wide.s32 	%rd46, %r31, 4;
	add.s64 	%rd47, %rd8, %rd46;
	prmt.b32 	%r116, %r115, 1, 0x3340U;
	prmt.b32 	%r117, %r115, %r115, 0x3340U;
	prmt.b32 	%r118, %r117, %r116, 0x5410U;
	st.global.u32 	[%rd47], %r118;
$L__BB14_32:
	add.s32 	%r32, %r29, 384;
	setp.ge.s32 	%p20, %r32, %r3;
	@%p20 bra 	$L__BB14_34;
	cvt.s64.s32 	%rd48, %r32;
	add.s64 	%rd49, %rd7, %rd48;
	ld.global.u8 	%r119, [%rd49];
	sub.s32 	%r120, %r119, %r1;
	cvt.rn.f32.s32 	%f35, %r120;
	div.rn.f32 	%f36, %f35, %f1;
	mul.f32 	%f37, %f36, 0f437F0000;
	cvt.rzi.u32.f32 	%r121, %f37;
	mul.wide.s32 	%rd50, %r32, 4;
	add.s64 	%rd51, %rd8, %rd50;
	prmt.b32 	%r122, %r121, 1, 0x3340U;
	prmt.b32 	%r123, %r121, %r121, 0x3340U;
	prmt.b32 	%r124, %r123, %r122, 0x5410U;
	st.global.u32 	[%rd51], %r124;
$L__BB14_34:
	add.s32 	%r268, %r268, 4;
$L__BB14_35:
	setp.eq.s32 	%p21, %r28, 0;
	@%p21 bra 	$L__BB14_57;
	setp.eq.s32 	%p22, %r28, 1;
	@%p22 bra 	$L__BB14_42;
	shl.b32 	%r125, %r268, 7;
	add.s32 	%r35, %r125, %r4;
	setp.ge.s32 	%p23, %r35, %r3;
	@%p23 bra 	$L__BB14_39;
	cvt.s64.s32 	%rd52, %r35;
	add.s64 	%rd53, %rd7, %rd52;
	ld.global.u8 	%r126, [%rd53];
	sub.s32 	%r127, %r126, %r1;
	cvt.rn.f32.s32 	%f38, %r127;
	div.rn.f32 	%f39, %f38, %f1;
	mul.f32 	%f40, %f39, 0f437F0000;
	cvt.rzi.u32.f32 	%r128, %f40;
	mul.wide.s32 	%rd54, %r35, 4;
	add.s64 	%rd55, %rd8, %rd54;
	prmt.b32 	%r129, %r128, 1, 0x3340U;
	prmt.b32 	%r130, %r128, %r128, 0x3340U;
	prmt.b32 	%r131, %r130, %r129, 0x5410U;
	st.global.u32 	[%rd55], %r131;
$L__BB14_39:
	add.s32 	%r36, %r35, 128;
	setp.ge.s32 	%p24, %r36, %r3;
	@%p24 bra 	$L__BB14_41;
	cvt.s64.s32 	%rd56, %r36;
	add.s64 	%rd57, %rd7, %rd56;
	ld.global.u8 	%r132, [%rd57];
	sub.s32 	%r133, %r132, %r1;
	cvt.rn.f32.s32 	%f41, %r133;
	div.rn.f32 	%f42, %f41, %f1;
	mul.f32 	%f43, %f42, 0f437F0000;
	cvt.rzi.u32.f32 	%r134, %f43;
	mul.wide.s32 	%rd58, %r36, 4;
	add.s64 	%rd59, %rd8, %rd58;
	prmt.b32 	%r135, %r134, 1, 0x3340U;
	prmt.b32 	%r136, %r134, %r134, 0x3340U;
	prmt.b32 	%r137, %r136, %r135, 0x5410U;
	st.global.u32 	[%rd59], %r137;
$L__BB14_41:
	add.s32 	%r268, %r268, 2;
$L__BB14_42:
	and.b32  	%r138, %r40, 1;
	setp.eq.b32 	%p25, %r138, 1;
	not.pred 	%p26, %p25;
	@%p26 bra 	$L__BB14_57;
	shl.b32 	%r139, %r268, 7;
	add.s32 	%r39, %r139, %r4;
	setp.ge.s32 	%p27, %r39, %r3;
	@%p27 bra 	$L__BB14_57;
	cvt.s64.s32 	%rd60, %r39;
	add.s64 	%rd61, %rd7, %rd60;
	ld.global.u8 	%r140, [%rd61];
	sub.s32 	%r141, %r140, %r1;
	cvt.rn.f32.s32 	%f44, %r141;
	div.rn.f32 	%f45, %f44, %f1;
	mul.f32 	%f46, %f45, 0f437F0000;
	cvt.rzi.u32.f32 	%r142, %f46;
	mul.wide.s32 	%rd62, %r39, 4;
	add.s64 	%rd63, %rd8, %rd62;
	prmt.b32 	%r143, %r142, 1, 0x3340U;
	prmt.b32 	%r144, %r142, %r142, 0x3340U;
	prmt.b32 	%r145, %r144, %r143, 0x5410U;
	st.global.u32 	[%rd63], %r145;
	bra.uni 	$L__BB14_57;
$L__BB14_45:
	setp.lt.s32 	%p28, %r40, 1;
	@%p28 bra 	$L__BB14_57;
	and.b32  	%r10, %r40, 7;
	setp.lt.u32 	%p29, %r40, 8;
	mov.b32 	%r266, 0;
	@%p29 bra 	$L__BB14_49;
	and.b32  	%r266, %r40, 2147483640;
	neg.s32 	%r263, %r266;
	cvt.u64.u32 	%rd65, %r4;
	mul.wide.u32 	%rd66, %r4, 4;
	add.s64 	%rd67, %rd29, %rd1;
	add.s64 	%rd87, %rd67, %rd66;
	add.s64 	%rd68, %rd3, %rd2;
	add.s64 	%rd86, %rd68, %rd65;
	add.s64 	%rd11, %rd68, 384;
	add.s32 	%r262, %r4, 128;
	add.s64 	%rd12, %rd67, 1536;
$L__BB14_48:
	.pragma "nounroll";
	cvt.s64.s32 	%rd69, %r262;
	add.s64 	%rd70, %rd11, %rd69;
	mul.wide.s32 	%rd71, %r262, 4;
	add.s64 	%rd72, %rd12, %rd71;
	ld.global.u8 	%r147, [%rd86];
	sub.s32 	%r148, %r147, %r1;
	cvt.rn.f32.s32 	%f47, %r148;
	div.rn.f32 	%f48, %f47, %f1;
	mul.f32 	%f49, %f48, 0f437F0000;
	cvt.rzi.u32.f32 	%r149, %f49;
	and.b32  	%r150, %r149, 65535;
	mov.b32 	%r151, 16777216;
	bfi.b32 	%r152, %r150, %r151, 0, 8;
	bfi.b32 	%r153, %r150, %r152, 8, 8;
	bfi.b32 	%r154, %r150, %r153, 16, 8;
	st.global.u32 	[%rd87], %r154;
	ld.global.u8 	%r155, [%rd70+-384];
	sub.s32 	%r156, %r155, %r1;
	cvt.rn.f32.s32 	%f50, %r156;
	div.rn.f32 	%f51, %f50, %f1;
	mul.f32 	%f52, %f51, 0f437F0000;
	cvt.rzi.u32.f32 	%r157, %f52;
	and.b32  	%r158, %r157, 65535;
	bfi.b32 	%r159, %r158, %r151, 0, 8;
	bfi.b32 	%r160, %r158, %r159, 8, 8;
	bfi.b32 	%r161, %r158, %r160, 16, 8;
	st.global.u32 	[%rd72+-1536], %r161;
	ld.global.u8 	%r162, [%rd70+-256];
	sub.s32 	%r163, %r162, %r1;
	cvt.rn.f32.s32 	%f53, %r163;
	div.rn.f32 	%f54, %f53, %f1;
	mul.f32 	%f55, %f54, 0f437F0000;
	cvt.rzi.u32.f32 	%r164, %f55;
	and.b32  	%r165, %r164, 65535;
	bfi.b32 	%r166, %r165, %r151, 0, 8;
	bfi.b32 	%r167, %r165, %r166, 8, 8;
	bfi.b32 	%r168, %r165, %r167, 16, 8;
	st.global.u32 	[%rd72+-1024], %r168;
	ld.global.u8 	%r169, [%rd70+-128];
	sub.s32 	%r170, %r169, %r1;
	cvt.rn.f32.s32 	%f56, %r170;
	div.rn.f32 	%f57, %f56, %f1;
	mul.f32 	%f58, %f57, 0f437F0000;
	cvt.rzi.u32.f32 	%r171, %f58;
	and.b32  	%r172, %r171, 65535;
	bfi.b32 	%r173, %r172, %r151, 0, 8;
	bfi.b32 	%r174, %r172, %r173, 8, 8;
	bfi.b32 	%r175, %r172, %r174, 16, 8;
	st.global.u32 	[%rd72+-512], %r175;
	ld.global.u8 	%r176, [%rd70];
	sub.s32 	%r177, %r176, %r1;
	cvt.rn.f32.s32 	%f59, %r177;
	div.rn.f32 	%f60, %f59, %f1;
	mul.f32 	%f61, %f60, 0f437F0000;
	cvt.rzi.u32.f32 	%r178, %f61;
	and.b32  	%r179, %r178, 65535;
	bfi.b32 	%r180, %r179, %r151, 0, 8;
	bfi.b32 	%r181, %r179, %r180, 8, 8;
	bfi.b32 	%r182, %r179, %r181, 16, 8;
	st.global.u32 	[%rd72], %r182;
	ld.global.u8 	%r183, [%rd70+128];
	sub.s32 	%r184, %r183, %r1;
	cvt.rn.f32.s32 	%f62, %r184;
	div.rn.f32 	%f63, %f62, %f1;
	mul.f32 	%f64, %f63, 0f437F0000;
	cvt.rzi.u32.f32 	%r185, %f64;
	and.b32  	%r186, %r185, 65535;
	bfi.b32 	%r187, %r186, %r151, 0, 8;
	bfi.b32 	%r188, %r186, %r187, 8, 8;
	bfi.b32 	%r189, %r186, %r188, 16, 8;
	st.global.u32 	[%rd72+512], %r189;
	ld.global.u8 	%r190, [%rd70+256];
	sub.s32 	%r191, %r190, %r1;
	cvt.rn.f32.s32 	%f65, %r191;
	div.rn.f32 	%f66, %f65, %f1;
	mul.f32 	%f67, %f66, 0f437F0000;
	cvt.rzi.u32.f32 	%r192, %f67;
	and.b32  	%r193, %r192, 65535;
	bfi.b32 	%r194, %r193, %r151, 0, 8;
	bfi.b32 	%r195, %r193, %r194, 8, 8;
	bfi.b32 	%r196, %r193, %r195, 16, 8;
	st.global.u32 	[%rd72+1024], %r196;
	ld.global.u8 	%r197, [%rd70+384];
	sub.s32 	%r198, %r197, %r1;
	cvt.rn.f32.s32 	%f68, %r198;
	div.rn.f32 	%f69, %f68, %f1;
	mul.f32 	%f70, %f69, 0f437F0000;
	cvt.rzi.u32.f32 	%r199, %f70;
	and.b32  	%r200, %r199, 65535;
	bfi.b32 	%r201, %r200, %r151, 0, 8;
	bfi.b32 	%r202, %r200, %r201, 8, 8;
	bfi.b32 	%r203, %r200, %r202, 16, 8;
	st.global.u32 	[%rd72+1536], %r203;
	add.s32 	%r263, %r263, 8;
	add.s64 	%rd87, %rd87, 4096;
	add.s64 	%rd86, %rd86, 1024;
	add.s32 	%r262, %r262, 1024;
	setp.eq.s32 	%p30, %r263, 0;
	@%p30 bra 	$L__BB14_49;
	bra.uni 	$L__BB14_48;
$L__BB14_49:
	setp.eq.s32 	%p31, %r10, 0;
	@%p31 bra 	$L__BB14_57;
	and.b32  	%r22, %r40, 3;
	setp.lt.u32 	%p32, %r10, 4;
	@%p32 bra 	$L__BB14_52;
	shl.b32 	%r204, %r266, 7;
	add.s32 	%r205, %r204, %r4;
	cvt.s64.s32 	%rd73, %r205;
	add.s64 	%rd74, %rd7, %rd73;
	ld.global.u8 	%r206, [%rd74];
	sub.s32 	%r207, %r206, %r1;
	cvt.rn.f32.s32 	%f71, %r207;
	div.rn.f32 	%f72, %f71, %f1;
	mul.f32 	%f73, %f72, 0f437F0000;
	cvt.rzi.u32.f32 	%r208, %f73;
	mul.wide.s32 	%rd75, %r205, 4;
	add.s64 	%rd76, %rd8, %rd75;
	and.b32  	%r209, %r208, 65535;
	mov.b32 	%r210, 16777216;
	bfi.b32 	%r211, %r209, %r210, 0, 8;
	bfi.b32 	%r212, %r209, %r211, 8, 8;
	bfi.b32 	%r213, %r209, %r212, 16, 8;
	st.global.u32 	[%rd76], %r213;
	ld.global.u8 	%r214, [%rd74+128];
	sub.s32 	%r215, %r214, %r1;
	cvt.rn.f32.s32 	%f74, %r215;
	div.rn.f32 	%f75, %f74, %f1;
	mul.f32 	%f76, %f75, 0f437F0000;
	cvt.rzi.u32.f32 	%r216, %f76;
	and.b32  	%r217, %r216, 65535;
	bfi.b32 	%r218, %r217, %r210, 0, 8;
	bfi.b32 	%r219, %r217, %r218, 8, 8;
	bfi.b32 	%r220, %r217, %r219, 16, 8;
	st.global.u32 	[%rd76+512], %r220;
	ld.global.u8 	%r221, [%rd74+256];
	sub.s32 	%r222, %r221, %r1;
	cvt.rn.f32.s32 	%f77, %r222;
	div.rn.f32 	%f78, %f77, %f1;
	mul.f32 	%f79, %f78, 0f437F0000;
	cvt.rzi.u32.f32 	%r223, %f79;
	and.b32  	%r224, %r223, 65535;
	bfi.b32 	%r225, %r224, %r210, 0, 8;
	bfi.b32 	%r226, %r224, %r225, 8, 8;
	bfi.b32 	%r227, %r224, %r226, 16, 8;
	st.global.u32 	[%rd76+1024], %r227;
	ld.global.u8 	%r228, [%rd74+384];
	sub.s32 	%r229, %r228, %r1;
	cvt.rn.f32.s32 	%f80, %r229;
	div.rn.f32 	%f81, %f80, %f1;
	mul.f32 	%f82, %f81, 0f437F0000;
	cvt.rzi.u32.f32 	%r230, %f82;
	and.b32  	%r231, %r230, 65535;
	bfi.b32 	%r232, %r231, %r210, 0, 8;
	bfi.b32 	%r233, %r231, %r232, 8, 8;
	bfi.b32 	%r234, %r231, %r233, 16, 8;
	st.global.u32 	[%rd76+1536], %r234;
	add.s32 	%r266, %r266, 4;
$L__BB14_52:
	setp.eq.s32 	%p33, %r22, 0;
	@%p33 bra 	$L__BB14_57;
	setp.eq.s32 	%p34, %r22, 1;
	@%p34 bra 	$L__BB14_55;
	shl.b32 	%r235, %r266, 7;
	add.s32 	%r236, %r235, %r4;
	cvt.s64.s32 	%rd77, %r236;
	add.s64 	%rd78, %rd7, %rd77;
	ld.global.u8 	%r237, [%rd78];
	sub.s32 	%r238, %r237, %r1;
	cvt.rn.f32.s32 	%f83, %r238;
	div.rn.f32 	%f84, %f83, %f1;
	mul.f32 	%f85, %f84, 0f437F0000;
	cvt.rzi.u32.f32 	%r239, %f85;
	mul.wide.s32 	%rd79, %r236, 4;
	add.s64 	%rd80, %rd8, %rd79;
	and.b32  	%r240, %r239, 65535;
	mov.b32 	%r241, 16777216;
	bfi.b32 	%r242, %r240, %r241, 0, 8;
	bfi.b32 	%r243, %r240, %r242, 8, 8;
	bfi.b32 	%r244, %r240, %r243, 16, 8;
	st.global.u32 	[%rd80], %r244;
	ld.global.u8 	%r245, [%rd78+128];
	sub.s32 	%r246, %r245, %r1;
	cvt.rn.f32.s32 	%f86, %r246;
	div.rn.f32 	%f87, %f86, %f1;
	mul.f32 	%f88, %f87, 0f437F0000;
	cvt.rzi.u32.f32 	%r247, %f88;
	and.b32  	%r248, %r247, 65535;
	bfi.b32 	%r249, %r248, %r241, 0, 8;
	bfi.b32 	%r250, %r248, %r249, 8, 8;
	bfi.b32 	%r251, %r248, %r250, 16, 8;
	st.global.u32 	[%rd80+512], %r251;
	add.s32 	%r266, %r266, 2;
$L__BB14_55:
	and.b32  	%r252, %r40, 1;
	setp.eq.b32 	%p35, %r252, 1;
	not.pred 	%p36, %p35;
	@%p36 bra 	$L__BB14_57;
	shl.b32 	%r253, %r266, 7;
	add.s32 	%r254, %r253, %r4;
	cvt.s64.s32 	%rd81, %r254;
	add.s64 	%rd82, %rd7, %rd81;
	ld.global.u8 	%r255, [%rd82];
	sub.s32 	%r256, %r255, %r1;
	cvt.rn.f32.s32 	%f89, %r256;
	div.rn.f32 	%f90, %f89, %f1;
	mul.f32 	%f91, %f90, 0f437F0000;
	cvt.rzi.u32.f32 	%r257, %f91;
	mul.wide.s32 	%rd83, %r254, 4;
	add.s64 	%rd84, %rd8, %rd83;
	prmt.b32 	%r258, %r257, 1, 0x3340U;
	prmt.b32 	%r259, %r257, %r257, 0x3340U;
	prmt.b32 	%r260, %r259, %r258, 0x5410U;
	st.global.u32 	[%rd84], %r260;
$L__BB14_57:
	ret;

}
	// .globl	_ZN3cub18CUB_300001_SM_10006detail10radix_sort31DeviceRadixSortSingleTileKernelINS1_5radix10policy_hubIhNS0_8NullTypeEyE10Policy1000ELNS0_9SortOrderE0EhS6_yNS1_21identity_decomposer_tEEEvPKT1_PSB_PKT2_PSF_T3_iiT4_
.visible .entry _ZN3cub18CUB_300001_SM_10006detail10radix_sort31DeviceRadixSortSingleTileKernelINS1_5radix10policy_hubIhNS0_8NullTypeEyE10Policy1000ELNS0_9SortOrderE0EhS6_yNS1_21identity_decomposer_tEEEvPKT1_PSB_PKT2_PSF_T3_iiT4_(
	.param .u64 .ptr .align 1 _ZN3cub18CUB_300001_SM_10006detail10radix_sort31DeviceRadixSortSingleTileKernelINS1_5radix10policy_hubIhNS0_8NullTypeEyE10Policy1000ELNS0_9SortOrderE0EhS6_yNS1_21identity_decomposer_tEEEvPKT1_PSB_PKT2_PSF_T3_iiT4__param_0,
	.param .u64 .ptr .align 1 _ZN3cub18CUB_300001_SM_10006detail10radix_sort31DeviceRadixSortSingleTileKernelINS1_5radix10policy_hubIhNS0_8NullTypeEyE10Policy1000ELNS0_9SortOrderE0EhS6_yNS1_21identity_decomposer_tEEEvPKT1_PSB_PKT2_PSF_T3_iiT4__param_1,
	.param .u64 .ptr .align 1 _ZN3cub18CUB_300001_SM_10006detail10radix_sort31DeviceRadixSortSingleTileKernelINS1_5radix10policy_hubIhNS0_8NullTypeEyE10Policy1000ELNS0_9SortOrderE0EhS6_yNS1_21identity_decomposer_tEEEvPKT1_PSB_PKT2_PSF_T3_iiT4__param_2,
	.param .u64 .ptr .align 1 _ZN3cub18CUB_300001_SM_10006detail10radix_sort31DeviceRadixSortSingleTileKernelINS1_5radix10policy_hubIhNS0_8NullTypeEyE10Policy1000ELNS0_9SortOrderE0EhS6_yNS1_21identity_decomposer_tEEEvPKT1_PSB_PKT2_PSF_T3_iiT4__param_3,
	.param .u64 _ZN3cub18CUB_300001_SM_10006detail10radix_sort31DeviceRadixSortSingleTileKernelINS1_5radix10policy_hubIhNS0_8NullTypeEyE10Policy1000ELNS0_9SortOrderE0EhS6_yNS1_21identity_decomposer_tEEEvPKT1_PSB_PKT2_PSF_T3_iiT4__param_4,
	.param .u32 _ZN3cub18CUB_300001_SM_10006detail10radix_sort31DeviceRadixSortSingleTileKernelINS1_5radix10policy_hubIhNS0_8NullTypeEyE10Policy1000ELNS0_9SortOrderE0EhS6_yNS1_21identity_decomposer_tEEEvPKT1_PSB_PKT2_PSF_T3_iiT4__param_5,
	.param .u32 _ZN3cub18CUB_300001_SM_10006detail10radix_sort31DeviceRadixSortSingleTileKernelINS1_5radix10policy_hubIhNS0_8NullTypeEyE10Policy1000ELNS0_9SortOrderE0EhS6_yNS1_21identity_decomposer_tEEEvPKT1_PSB_PKT2_PSF_T3_iiT4__param_6,
	.param .align 1 .b8 _ZN3cub18CUB_300001_SM_10006detail10radix_sort31DeviceRadixSortSingleTileKernelINS1_5radix10policy_hubIhNS0_8NullTypeEyE10Policy1000ELNS0_9SortOrderE0EhS6_yNS1_21identity_decomposer_tEEEvPKT1_PSB_PKT2_PSF_T3_iiT4__param_7[1]
)
.maxntid 256
.minnctapersm 1
{
	.reg .pred 	%p<52>;
	.reg .b16 	%rs<191>;
	.reg .b32 	%r<487>;
	.reg .b64 	%rd<28>;
	// demoted variable
	.shared .align 16 .b8 _ZZN3cub18CUB_300001_SM_10006detail10radix_sort31DeviceRadixSortSingleTileKernelINS1_5radix10policy_hubIhNS0_8NullTypeEyE10Policy1000ELNS0_9SortOrderE0EhS6_yNS1_21identity_decomposer_tEEEvPKT1_PSB_PKT2_PSF_T3_iiT4_E12temp_storage[17472];
	ld.param.u64 	%rd5, [_ZN3cub18CUB_300001_SM_10006detail10radix_sort31DeviceRadixSortSingleTileKernelINS1_5radix10policy_hubIhNS0_8NullTypeEyE10Policy1000ELNS0_9SortOrderE0EhS6_yNS1_21identity_decomposer_tEEEvPKT1_PSB_PKT2_PSF_T3_iiT4__param_0];
	ld.param.u64 	%rd3, [_ZN3cub18CUB_300001_SM_10006detail10radix_sort31DeviceRadixSortSingleTileKernelINS1_5radix10policy_hubIhNS0_8NullTypeEyE10Policy1000ELNS0_9SortOrderE0EhS6_yNS1_21identity_decomposer_tEEEvPKT1_PSB_PKT2_PSF_T3_iiT4__param_1];
	ld.param.u64 	%rd4, [_ZN3cub18CUB_300001_SM_10006detail10radix_sort31DeviceRadixSortSingleTileKernelINS1_5radix10policy_hubIhNS0_8NullTypeEyE10Policy1000ELNS0_9SortOrderE0EhS6_yNS1_21identity_decomposer_tEEEvPKT1_PSB_PKT2_PSF_T3_iiT4__param_4];
	ld.param.u32 	%r79, [_ZN3cub18CUB_300001_SM_10006detail10radix_sort31DeviceRadixSortSingleTileKernelINS1_5radix10policy_hubIhNS0_8NullTypeEyE10Policy1000ELNS0_9SortOrderE0EhS6_yNS1_21identity_decomposer_tEEEvPKT1_PSB_PKT2_PSF_T3_iiT4__param_5];
	ld.param.u32 	%r80, [_ZN3cub18CUB_300001_SM_10006detail10radix_sort31DeviceRadixSortSingleTileKernelINS1_5radix10policy_hubIhNS0_8NullTypeEyE10Policy1000ELNS0_9SortOrderE0EhS6_yNS1_21identity_decomposer_tEEEvPKT1_PSB_PKT2_PSF_T3_iiT4__param_6];
	cvta.to.global.u64 	%rd6, %rd5;
	cvt.u32.u64 	%r1, %rd4;
	mov.u32 	%r2, %tid.x;
	mul.lo.s32 	%r3, %r2, 19;
	setp.ge.s32 	%p1, %r3, %r1;
	cvt.u64.u32 	%rd7, %r3;
	add.s64 	%rd1, %rd6, %rd7;
	mov.b16 	%rs190, 255;
	@%p1 bra 	$L__BB15_2;
	ld.global.u8 	%rs190, [%rd1];
$L__BB15_2:
	add.s32 	%r81, %r3, 1;
	setp.ge.s32 	%p2, %r81, %r1;
	mov.b16 	%rs189, 255;
	@%p2 bra 	$L__BB15_4;
	ld.global.u8 	%rs189, [%rd1+1];
$L__BB15_4:
	add.s32 	%r82, %r3, 2;
	setp.ge.s32 	%p3, %r82, %r1;
	mov.b16 	%rs188, 255;
	@%p3 bra 	$L__BB15_6;
	ld.global.u8 	%rs188, [%rd1+2];
$L__BB15_6:
	add.s32 	%r83, %r3, 3;
	setp.ge.s32 	%p4, %r83, %r1;
	mov.b16 	%rs187, 255;
	@%p4 bra 	$L__BB15_8;
	ld.global.u8 	%rs187, [%rd1+3];
$L__BB15_8:
	add.s32 	%r84, %r3, 4;
	setp.ge.s32 	%p5, %r84, %r1;
	mov.b16 	%rs186, 255;
	@%p5 bra 	$L__BB15_10;
	ld.global.u8 	%rs186, [%rd1+4];
$L__BB15_10:
	add.s32 	%r85, %r3, 5;
	setp.ge.s32 	%p6, %r85, %r1;
	mov.b16 	%rs185, 255;
	@%p6 bra 	$L__BB15_12;
	ld.global.u8 	%rs185, [%rd1+5];
$L__BB15_12:
	add.s32 	%r86, %r3, 6;
	setp.ge.s32 	%p7, %r86, %r1;
	mov.b16 	%rs184, 255;
	@%p7 bra 	$L__BB15_14;
	ld.global.u8 	%rs184, [%rd1+6];
$L__BB15_14:
	add.s32 	%r87, %r3, 7;
	setp.ge.s32 	%p8, %r87, %r1;
	mov.b16 	%rs183, 255;
	@%p8 bra 	$L__BB15_16;
	ld.global.u8 	%rs183, [%rd1+7];
$L__BB15_16:
	add.s32 	%r88, %r3, 8;
	setp.ge.s32 	%p9, %r88, %r1;
	mov.b16 	%rs182, 255;
	@%p9 bra 	$L__BB15_18;
	ld.global.u8 	%rs182, [%rd1+8];
$L__BB15_18:
	add.s32 	%r89, %r3, 9;
	setp.ge.s32 	%p10, %r89, %r1;
	mov.b16 	%rs181, 255;
	@%p10 bra 	$L__BB15_20;
	ld.global.u8 	%rs181, [%rd1+9];
$L__BB15_20:
	add.s32 	%r90, %r3, 10;
	setp.ge.s32 	%p11, %r90, %r1;
	mov.b16 	%rs180, 255;
	@%p11 bra 	$L__BB15_22;
	ld.global.u8 	%rs180, [%rd1+10];
$L__BB15_22:
	add.s32 	%r91, %r3, 11;
	setp.ge.s32 	%p12, %r91, %r1;
	mov.b16 	%rs179, 255;
	@%p12 bra 	$L__BB15_24;
	ld.global.u8 	%rs179, [%rd1+11];
$L__BB15_24:
	add.s32 	%r92, %r3, 12;
	setp.ge.s32 	%p13, %r92, %r1;
	mov.b16 	%rs178, 255;
	@%p13 bra 	$L__BB15_26;
	ld.global.u8 	%rs178, [%rd1+12];
$L__BB15_26:
	add.s32 	%r93, %r3, 13;
	setp.ge.s32 	%p14, %r93, %r1;
	mov.b16 	%rs177, 255;
	@%p14 bra 	$L__BB15_28;
	ld.global.u8 	%rs177, [%rd1+13];
$L__BB15_28:
	add.s32 	%r94, %r3, 14;
	setp.ge.s32 	%p15, %r94, %r1;
	mov.b16 	%rs176, 255;
	@%p15 bra 	$L__BB15_30;
	ld.global.u8 	%rs176, [%rd1+14];
$L__BB15_30:
	add.s32 	%r95, %r3, 15;
	setp.ge.s32 	%p16, %r95, %r1;
	mov.b16 	%rs175, 255;
	@%p16 bra 	$L__BB15_32;
	ld.global.u8 	%rs175, [%rd1+15];
$L__BB15_32:
	add.s32 	%r96, %r3, 16;
	setp.ge.s32 	%p17, %r96, %r1;
	mov.b16 	%rs174, 255;
	@%p17 bra 	$L__BB15_34;
	ld.global.u8 	%rs174, [%rd1+16];
$L__BB15_34:
	add.s32 	%r97, %r3, 17;
	setp.ge.s32 	%p18, %r97, %r1;
	mov.b16 	%rs173, 255;
	@%p18 bra 	$L__BB15_36;
	ld.global.u8 	%rs173, [%rd1+17];
$L__BB15_36:
	add.s32 	%r98, %r3, 18;
	setp.ge.s32 	%p19, %r98, %r1;
	mov.b16 	%rs172, 255;
	@%p19 bra 	$L__BB15_38;
	ld.global.u8 	%rs172, [%rd1+18];
$L__BB15_38:
	bar.sync 	0;
	shr.u32 	%r4, %r2, 5;
	shl.b32 	%r100, %r2, 2;
	mov.u32 	%r101, _ZZN3cub18CUB_300001_SM_10006detail10radix_sort31DeviceRadixSortSingleTileKernelINS1_5radix10policy_hubIhNS0_8NullTypeEyE10Policy1000ELNS0_9SortOrderE0EhS6_yNS1_21identity_decomposer_tEEEvPKT1_PSB_PKT2_PSF_T3_iiT4_E12temp_storage;
	add.s32 	%r5, %r101, %r100;
	shl.b32 	%r102, %r2, 6;
	add.s32 	%r6, %r5, %r102;
	shl.b32 	%r103, %r4, 2;
	add.s32 	%r104, %r101, %r103;
	add.s32 	%r7, %r104, 17408;
	mad.lo.s32 	%r8, %r2, -49, %r6;
	add.s32 	%r484, %r79, 5;
	sub.s32 	%r483, %r80, %r79;
$L__BB15_39:
	add.s32 	%r164, %r484, -5;
	min.s32 	%r107, %r483, 5;
	mov.b32 	%r193, 0;
	st.shared.u32 	[%r5], %r193;
	st.shared.u32 	[%r5+1024], %r193;
	st.shared.u32 	[%r5+2048], %r193;
	st.shared.u32 	[%r5+3072], %r193;
	st.shared.u32 	[%r5+4096], %r193;
	st.shared.u32 	[%r5+5120], %r193;
	st.shared.u32 	[%r5+6144], %r193;
	st.shared.u32 	[%r5+7168], %r193;
	st.shared.u32 	[%r5+8192], %r193;
	st.shared.u32 	[%r5+9216], %r193;
	st.shared.u32 	[%r5+10240], %r193;
	st.shared.u32 	[%r5+11264], %r193;
	st.shared.u32 	[%r5+12288], %r193;
	st.shared.u32 	[%r5+13312], %r193;
	st.shared.u32 	[%r5+14336], %r193;
	st.shared.u32 	[%r5+15360], %r193;
	st.shared.u32 	[%r5+16384], %r193;
	// begin inline asm
	bmsk.clamp.b32 %r105, %r193, %r107;
	// end inline asm
	cvt.u32.u16 	%r196, %rs190;
	and.b32  	%r109, %r196, 255;
	// begin inline asm
	shr.b32 %r108, %r109, %r164;
	// end inline asm
	and.b32  	%r197, %r105, %r108;
	shl.b32 	%r198, %r197, 10;
	and.b32  	%r199, %r198, 15360;
	add.s32 	%r200, %r5, %r199;
	shr.u32 	%r201, %r197, 3;
	and.b32  	%r202, %r201, 30;
	add.s32 	%r14, %r200, %r202;
	ld.shared.u16 	%rs58, [%r14];
	add.s16 	%rs133, %rs58, 1;
	st.shared.u16 	[%r14], %rs133;
	cvt.u32.u16 	%r203, %rs189;
	and.b32  	%r112, %r203, 255;
	// begin inline asm
	shr.b32 %r111, %r112, %r164;
	// end inline asm
	and.b32  	%r204, %r105, %r111;
	shl.b32 	%r205, %r204, 10;
	and.b32  	%r206, %r205, 15360;
	add.s32 	%r207, %r5, %r206;
	shr.u32 	%r208, %r204, 3;
	and.b32  	%r209, %r208, 30;
	add.s32 	%r15, %r207, %r209;
	ld.shared.u16 	%rs59, [%r15];
	add.s16 	%rs134, %rs59, 1;
	st.shared.u16 	[%r15], %rs134;
	cvt.u32.u16 	%r210, %rs188;
	and.b32  	%r115, %r210, 255;
	// begin inline asm
	shr.b32 %r114, %r115, %r164;
	// end inline asm
	and.b32  	%r211, %r105, %r114;
	shl.b32 	%r212, %r211, 10;
	and.b32  	%r213, %r212, 15360;
	add.s32 	%r214, %r5, %r213;
	shr.u32 	%r215, %r211, 3;
	and.b32  	%r216, %r215, 30;
	add.s32 	%r16, %r214, %r216;
	ld.shared.u16 	%rs60, [%r16];
	add.s16 	%rs135, %rs60, 1;
	st.shared.u16 	[%r16], %rs135;
	cvt.u32.u16 	%r217, %rs187;
	and.b32  	%r118, %r217, 255;
	// begin inline asm
	shr.b32 %r117, %r118, %r164;
	// end inline asm
	and.b32  	%r218, %r105, %r117;
	shl.b32 	%r219, %r218, 10;
	and.b32  	%r220, %r219, 15360;
	add.s32 	%r221, %r5, %r220;
	shr.u32 	%r222, %r218, 3;
	and.b32  	%r223, %r222, 30;
	add.s32 	%r17, %r221, %r223;
	ld.shared.u16 	%rs61, [%r17];
	add.s16 	%rs136, %rs61, 1;
	st.shared.u16 	[%r17], %rs136;
	cvt.u32.u16 	%r224, %rs186;
	and.b32  	%r121, %r224, 255;
	// begin inline asm
	shr.b32 %r120, %r121, %r164;
	// end inline asm
	and.b32  	%r225, %r105, %r120;
	shl.b32 	%r226, %r225, 10;
	and.b32  	%r227, %r226, 15360;
	add.s32 	%r228, %r5, %r227;
	shr.u32 	%r229, %r225, 3;
	and.b32  	%r230, %r229, 30;
	add.s32 	%r18, %r228, %r230;
	ld.shared.u16 	%rs62, [%r18];
	add.s16 	%rs137, %rs62, 1;
	st.shared.u16 	[%r18], %rs137;
	cvt.u32.u16 	%r231, %rs185;
	and.b32  	%r124, %r231, 255;
	// begin inline asm
	shr.b32 %r123, %r124, %r164;
	// end inline asm
	and.b32  	%r232, %r105, %r123;
	shl.b32 	%r233, %r232, 10;
	and.b32  	%r234, %r233, 15360;
	add.s32 	%r235, %r5, %r234;
	shr.u32 	%r236, %r232, 3;
	and.b32  	%r237, %r236, 30;
	add.s32 	%r19, %r235, %r237;
	ld.shared.u16 	%rs63, [%r19];
	add.s16 	%rs138, %rs63, 1;
	st.shared.u16 	[%r19], %rs138;
	cvt.u32.u16 	%r238, %rs184;
	and.b32  	%r127, %r238, 255;
	// begin inline asm
	shr.b32 %r126, %r127, %r164;
	// end inline asm
	and.b32  	%r239, %r105, %r126;
	shl.b32 	%r240, %r239, 10;
	and.b32  	%r241, %r240, 15360;
	add.s32 	%r242, %r5, %r241;
	shr.u32 	%r243, %r239, 3;
	and.b32  	%r244, %r243, 30;
	add.s32 	%r20, %r242, %r244;
	ld.shared.u16 	%rs64, [%r20];
	add.s16 	%rs139, %rs64, 1;
	st.shared.u16 	[%r20], %rs139;
	cvt.u32.u16 	%r245, %rs183;
	and.b32  	%r130, %r245, 255;
	// begin inline asm
	shr.b32 %r129, %r130, %r164;
	// end inline asm
	and.b32  	%r246, %r105, %r129;
	shl.b32 	%r247, %r246, 10;
	and.b32  	%r248, %r247, 15360;
	add.s32 	%r249, %r5, %r248;
	shr.u32 	%r250, %r246, 3;
	and.b32  	%r251, %r250, 30;
	add.s32 	%r21, %r249, %r251;
	ld.shared.u16 	%rs65, [%r21];
	add.s16 	%rs140, %rs65, 1;
	st.shared.u16 	[%r21], %rs140;
	cvt.u32.u16 	%r252, %rs182;
	and.b32  	%r133, %r252, 255;
	// begin inline asm
	shr.b32 %r132, %r133, %r164;
	// end inline asm
	and.b32  	%r253, %r105, %r132;
	shl.b32 	%r254, %r253, 10;
	and.b32  	%r255, %r254, 15360;
	add.s32 	%r256, %r5, %r255;
	shr.u32 	%r257, %r253, 3;
	and.b32  	%r258, %r257, 30;
	add.s32 	%r22, %r256, %r258;
	ld.shared.u16 	%rs66, [%r22];
	add.s16 	%rs141, %rs66, 1;
	st.shared.u16 	[%r22], %rs141;
	cvt.u32.u16 	%r259, %rs181;
	and.b32  	%r136, %r259, 255;
	// begin inline asm
	shr.b32 %r135, %r136, %r164;
	// end inline asm
	and.b32  	%r260, %r105, %r135;
	shl.b32 	%r261, %r260, 10;
	and.b32  	%r262, %r261, 15360;
	add.s32 	%r263, %r5, %r262;
	shr.u32 	%r264, %r260, 3;
	and.b32  	%r265, %r264, 30;
	add.s32 	%r23, %r263, %r265;
	ld.shared.u16 	%rs67, [%r23];
	add.s16 	%rs142, %rs67, 1;
	st.shared.u16 	[%r23], %rs142;
	cvt.u32.u16 	%r266, %rs180;
	and.b32  	%r139, %r266, 255;
	// begin inline asm
	shr.b32 %r138, %r139, %r164;
	// end inline asm
	and.b32  	%r267, %r105, %r138;
	shl.b32 	%r268, %r267, 10;
	and.b32  	%r269, %r268, 15360;
	add.s32 	%r270, %r5, %r269;
	shr.u32 	%r271, %r267, 3;
	and.b32  	%r272, %r271, 30;
	add.s32 	%r24, %r270, %r272;
	ld.shared.u16 	%rs68, [%r24];
	add.s16 	%rs143, %rs68, 1;
	st.shared.u16 	[%r24], %rs143;
	cvt.u32.u16 	%r273, %rs179;
	and.b32  	%r142, %r273, 255;
	// begin inline asm
	shr.b32 %r141, %r142, %r164;
	// end inline asm
	and.b32  	%r274, %r105, %r141;
	shl.b32 	%r275, %r274, 10;
	and.b32  	%r276, %r275, 15360;
	add.s32 	%r277, %r5, %r276;
	shr.u32 	%r278, %r274, 3;
	and.b32  	%r279, %r278, 30;
	add.s32 	%r25, %r277, %r279;
	ld.shared.u16 	%rs69, [%r25];
	add.s16 	%rs144, %rs69, 1;
	st.shared.u16 	[%r25], %rs144;
	cvt.u32.u16 	%r280, %rs178;
	and.b32  	%r145, %r280, 255;
	// begin inline asm
	shr.b32 %r144, %r145, %r164;
	// end inline asm
	and.b32  	%r281, %r105, %r144;
	shl.b32 	%r282, %r281, 10;
	and.b32  	%r283, %r282, 15360;
	add.s32 	%r284, %r5, %r283;
	shr.u32 	%r285, %r281, 3;
	and.b32  	%r286, %r285, 30;
	add.s32 	%r26, %r284, %r286;
	ld.shared.u16 	%rs70, [%r26];
	add.s16 	%rs145, %rs70, 1;
	st.shared.u16 	[%r26], %rs145;
	cvt.u32.u16 	%r287, %rs177;
	and.b32  	%r148, %r287, 255;
	// begin inline asm
	shr.b32 %r147, %r148, %r164;
	// end inline asm
	and.b32  	%r288, %r105, %r147;
	shl.b32 	%r289, %r288, 10;
	and.b32  	%r290, %r289, 15360;
	add.s32 	%r291, %r5, %r290;
	shr.u32 	%r292, %r288, 3;
	and.b32  	%r293, %r292, 30;
	add.s32 	%r27, %r291, %r293;
	ld.shared.u16 	%rs71, [%r27];
	add.s16 	%rs146, %rs71, 1;
	st.shared.u16 	[%r27], %rs146;
	cvt.u32.u16 	%r294, %rs176;
	and.b32  	%r151, %r294, 255;
	// begin inline asm
	shr.b32 %r150, %r151, %r164;
	// end inline asm
	and.b32  	%r295, %r105, %r150;
	shl.b32 	%r296, %r295, 10;
	and.b32  	%r297, %r296, 15360;
	add.s32 	%r298, %r5, %r297;
	shr.u32 	%r299, %r295, 3;
	and.b32  	%r300, %r299, 30;
	add.s32 	%r28, %r298, %r300;
	ld.shared.u16 	%rs72, [%r28];
	add.s16 	%rs147, %rs72, 1;
	st.shared.u16 	[%r28], %rs147;
	cvt.u32.u16 	%r301, %rs175;
	and.b32  	%r154, %r301, 255;
	// begin inline asm
	shr.b32 %r153, %r154, %r164;
	// end inline asm
	and.b32  	%r302, %r105, %r153;
	shl.b32 	%r303, %r302, 10;
	and.b32  	%r304, %r303, 15360;
	add.s32 	%r305, %r5, %r304;
	shr.u32 	%r306, %r302, 3;
	and.b32  	%r307, %r306, 30;
	add.s32 	%r29, %r305, %r307;
	ld.shared.u16 	%rs73, [%r29];
	add.s16 	%rs148, %rs73, 1;
	st.shared.u16 	[%r29], %rs148;
	cvt.u32.u16 	%r308, %rs174;
	and.b32  	%r157, %r308, 255;
	// begin inline asm
	shr.b32 %r156, %r157, %r164;
	// end inline asm
	and.b32  	%r309, %r105, %r156;
	shl.b32 	%r310, %r309, 10;
	and.b32  	%r311, %r310, 15360;
	add.s32 	%r312, %r5, %r311;
	shr.u32 	%r313, %r309, 3;
	and.b32  	%r314, %r313, 30;
	add.s32 	%r30, %r312, %r314;
	ld.shared.u16 	%rs74, [%r30];
	add.s16 	%rs149, %rs74, 1;
	st.shared.u16 	[%r30], %rs149;
	cvt.u32.u16 	%r315, %rs173;
	and.b32  	%r160, %r315, 255;
	// begin inline asm
	shr.b32 %r159, %r160, %r164;
	// end inline asm
	and.b32  	%r316, %r105, %r159;
	shl.b32 	%r317, %r316, 10;
	and.b32  	%r318, %r317, 15360;
	add.s32 	%r319, %r5, %r318;
	shr.u32 	%r320, %r316, 3;
	and.b32  	%r321, %r320, 30;
	add.s32 	%r31, %r319, %r321;
	ld.shared.u16 	%rs75, [%r31];
	add.s16 	%rs150, %rs75, 1;
	st.shared.u16 	[%r31], %rs150;
	cvt.u32.u16 	%r322, %rs172;
	and.b32  	%r163, %r322, 255;
	// begin inline asm
	shr.b32 %r162, %r163, %r164;
	// end inline asm
	and.b32  	%r323, %r105, %r162;
	shl.b32 	%r324, %r323, 10;
	and.b32  	%r325, %r324, 15360;
	add.s32 	%r326, %r5, %r325;
	shr.u32 	%r327, %r323, 3;
	and.b32  	%r328, %r327, 30;
	add.s32 	%r32, %r326, %r328;
	ld.shared.u16 	%rs76, [%r32];
	add.s16 	%rs151, %rs76, 1;
	st.shared.u16 	[%r32], %rs151;
	bar.sync 	0;
	ld.shared.u32 	%r33, [%r6];
	ld.shared.u32 	%r329, [%r6+4];
	ld.shared.u32 	%r330, [%r6+8];
	ld.shared.u32 	%r331, [%r6+12];
	ld.shared.u32 	%r332, [%r6+16];
	ld.shared.u32 	%r333, [%r6+20];
	ld.shared.u32 	%r334, [%r6+24];
	ld.shared.u32 	%r335, [%r6+28];
	ld.shared.u32 	%r336, [%r6+32];
	ld.shared.u32 	%r337, [%r6+36];
	ld.shared.u32 	%r338, [%r6+40];
	ld.shared.u32 	%r339, [%r6+44];
	ld.shared.u32 	%r340, [%r6+48];
	ld.shared.u32 	%r341, [%r6+52];
	ld.shared.u32 	%r342, [%r6+56];
	ld.shared.u32 	%r343, [%r6+60];
	ld.shared.u32 	%r344, [%r6+64];
	add.s32 	%r34, %r329, %r33;
	add.s32 	%r35, %r330, %r34;
	add.s32 	%r36, %r331, %r35;
	add.s32 	%r37, %r332, %r36;
	add.s32 	%r38, %r333, %r37;
	add.s32 	%r39, %r334, %r38;
	add.s32 	%r40, %r335, %r39;
	add.s32 	%r41, %r336, %r40;
	add.s32 	%r42, %r337, %r41;
	add.s32 	%r43, %r338, %r42;
	add.s32 	%r44, %r339, %r43;
	add.s32 	%r45, %r340, %r44;
	add.s32 	%r46, %r341, %r45;
	add.s32 	%r47, %r342, %r46;
	add.s32 	%r48, %r343, %r47;
	add.s32 	%r170, %r344, %r48;
	// begin inline asm
	mov.u32 %r165, %laneid;
	// end inline asm
	mov.b32 	%r168, 1;
	mov.b32 	%r195, -1;
	// begin inline asm
	{  .reg .u32 r0;  .reg .pred p;  shfl.sync.up.b32 r0|p, %r170, %r168, %r193, %r195;  @p add.u32 r0, r0, %r170;  mov.u32 %r166, r0;}
	// end inline asm
	mov.b32 	%r174, 2;
	// begin inline asm
	{  .reg .u32 r0;  .reg .pred p;  shfl.sync.up.b32 r0|p, %r166, %r174, %r193, %r195;  @p add.u32 r0, r0, %r166;  mov.u32 %r172, r0;}
	// end inline asm
	mov.b32 	%r180, 4;
	// begin inline asm
	{  .reg .u32 r0;  .reg .pred p;  shfl.sync.up.b32 r0|p, %r172, %r180, %r193, %r195;  @p add.u32 r0, r0, %r172;  mov.u32 %r178, r0;}
	// end inline asm
	mov.b32 	%r186, 8;
	// begin inline asm
	{  .reg .u32 r0;  .reg .pred p;  shfl.sync.up.b32 r0|p, %r178, %r186, %r193, %r195;  @p add.u32 r0, r0, %r178;  mov.u32 %r184, r0;}
	// end inline asm
	mov.b32 	%r192, 16;
	// begin inline asm
	{  .reg .u32 r0;  .reg .pred p;  shfl.sync.up.b32 r0|p, %r184, %r192, %r193, %r195;  @p add.u32 r0, r0, %r184;  mov.u32 %r190, r0;}
	// end inline asm
	setp.ne.s32 	%p20, %r165, 31;
	@%p20 bra 	$L__BB15_41;
	st.shared.u32 	[%r7], %r190;
$L__BB15_41:
	sub.s32 	%r345, %r190, %r170;
	setp.gt.u32 	%p21, %r2, 31;
	setp.eq.s32 	%p22, %r4, 7;
	setp.eq.s32 	%p23, %r4, 6;
	setp.eq.s32 	%p24, %r4, 5;
	setp.eq.s32 	%p25, %r4, 4;
	setp.eq.s32 	%p26, %r4, 3;
	setp.eq.s32 	%p27, %r4, 2;
	setp.eq.s32 	%p28, %r4, 1;
	bar.sync 	0;
	ld.shared.v4.u32 	{%r346, %r347, %r348, %r349}, [_ZZN3cub18CUB_300001_SM_10006detail10radix_sort31DeviceRadixSortSingleTileKernelINS1_5radix10policy_hubIhNS0_8NullTypeEyE10Policy1000ELNS0_9SortOrderE0EhS6_yNS1_21identity_decomposer_tEEEvPKT1_PSB_PKT2_PSF_T3_iiT4_E12temp_storage+17408];
	selp.b32 	%r350, %r346, %r485, %p28;
	add.s32 	%r351, %r347, %r346;
	selp.b32 	%r352, %r351, %r350, %p27;
	add.s32 	%r353, %r351, %r348;
	selp.b32 	%r354, %r353, %r352, %p26;
	add.s32 	%r355, %r353, %r349;
	selp.b32 	%r356, %r355, %r354, %p25;
	ld.shared.v4.u32 	{%r357, %r358, %r359, %r360}, [_ZZN3cub18CUB_300001_SM_10006detail10radix_sort31DeviceRadixSortSingleTileKernelINS1_5radix10policy_hubIhNS0_8NullTypeEyE10Policy1000ELNS0_9SortOrderE0EhS6_yNS1_21identity_decomposer_tEEEvPKT1_PSB_PKT2_PSF_T3_iiT4_E12temp_storage+17424];
	add.s32 	%r361, %r355, %r357;
	selp.b32 	%r362, %r361, %r356, %p24;
	add.s32 	%r363, %r361, %r358;
	selp.b32 	%r364, %r363, %r362, %p23;
	add.s32 	%r365, %r363, %r359;
	selp.b32 	%r485, %r365, %r364, %p22;
	add.s32 	%r53, %r365, %r360;
	setp.ne.s32 	%p29, %r165, 0;
	selp.b32 	%r366, %r345, 0, %p29;
	add.s32 	%r367, %r485, %r366;
	or.pred  	%p30, %p21, %p29;
	selp.b32 	%r486, %r367, %r345, %p21;
	@%p30 bra 	$L__BB15_43;
	shl.b32 	%r486, %r53, 16;
	st.shared.u32 	[_ZZN3cub18CUB_300001_SM_10006detail10radix_sort31DeviceRadixSortSingleTileKernelINS1_5radix10policy_hubIhNS0_8NullTypeEyE10Policy1000ELNS0_9SortOrderE0EhS6_yNS1_21identity_decomposer_tEEEvPKT1_PSB_PKT2_PSF_T3_iiT4_E12temp_storage+17448], %r486;
$L__BB15_43:
	setp.eq.s32 	%p31, %r2, 0;
	bar.sync 	0;
	ld.shared.u32 	%r368, [_ZZN3cub18CUB_300001_SM_10006detail10radix_sort31DeviceRadixSortSingleTileKernelINS1_5radix10policy_hubIhNS0_8NullTypeEyE10Policy1000ELNS0_9SortOrderE0EhS6_yNS1_21identity_decomposer_tEEEvPKT1_PSB_PKT2_PSF_T3_iiT4_E12temp_storage+17448];
	selp.b32 	%r369, 0, %r368, %p31;
	add.s32 	%r370, %r486, %r369;
	add.s32 	%r371, %r33, %r370;
	add.s32 	%r372, %r34, %r370;
	add.s32 	%r373, %r35, %r370;
	add.s32 	%r374, %r36, %r370;
	add.s32 	%r375, %r37, %r370;
	add.s32 	%r376, %r38, %r370;
	add.s32 	%r377, %r39, %r370;
	add.s32 	%r378, %r40, %r370;
	add.s32 	%r379, %r41, %r370;
	add.s32 	%r380, %r42, %r370;
	add.s32 	%r381, %r43, %r370;
	add.s32 	%r382, %r44, %r370;
	add.s32 	%r383, %r45, %r370;
	add.s32 	%r384, %r46, %r370;
	add.s32 	%r385, %r47, %r370;
	add.s32 	%r386, %r48, %r370;
	st.shared.u32 	[%r6], %r370;
	st.shared.u32 	[%r6+4], %r371;
	st.shared.u32 	[%r6+8], %r372;
	st.shared.u32 	[%r6+12], %r373;
	st.shared.u32 	[%r6+16], %r374;
	st.shared.u32 	[%r6+20], %r375;
	st.shared.u32 	[%r6+24], %r376;
	st.shared.u32 	[%r6+28], %r377;
	st.shared.u32 	[%r6+32], %r378;
	st.shared.u32 	[%r6+36], %r379;
	st.shared.u32 	[%r6+40], %r380;
	st.shared.u32 	[%r6+44], %r381;
	st.shared.u32 	[%r6+48], %r382;
	st.shared.u32 	[%r6+52], %r383;
	st.shared.u32 	[%r6+56], %r384;
	st.shared.u32 	[%r6+60], %r385;
	st.shared.u32 	[%r6+64], %r386;
	bar.sync 	0;
	cvt.u32.u16 	%r387, %rs58;
	ld.shared.u16 	%r388, [%r14];
	add.s32 	%r57, %r388, %r387;
	cvt.u32.u16 	%r389, %rs59;
	ld.shared.u16 	%r390, [%r15];
	add.s32 	%r58, %r390, %r389;
	cvt.u32.u16 	%r391, %rs60;
	ld.shared.u16 	%r392, [%r16];
	add.s32 	%r59, %r392, %r391;
	cvt.u32.u16 	%r393, %rs61;
	ld.shared.u16 	%r394, [%r17];
	add.s32 	%r60, %r394, %r393;
	cvt.u32.u16 	%r395, %rs62;
	ld.shared.u16 	%r396, [%r18];
	add.s32 	%r61, %r396, %r395;
	cvt.u32.u16 	%r397, %rs63;
	ld.shared.u16 	%r398, [%r19];
	add.s32 	%r62, %r398, %r397;
	cvt.u32.u16 	%r399, %rs64;
	ld.shared.u16 	%r400, [%r20];
	add.s32 	%r63, %r400, %r399;
	cvt.u32.u16 	%r401, %rs65;
	ld.shared.u16 	%r402, [%r21];
	add.s32 	%r64, %r402, %r401;
	cvt.u32.u16 	%r403, %rs66;
	ld.shared.u16 	%r404, [%r22];
	add.s32 	%r65, %r404, %r403;
	cvt.u32.u16 	%r405, %rs67;
	ld.shared.u16 	%r406, [%r23];
	add.s32 	%r66, %r406, %r405;
	cvt.u32.u16 	%r407, %rs68;
	ld.shared.u16 	%r408, [%r24];
	add.s32 	%r67, %r408, %r407;
	cvt.u32.u16 	%r409, %rs69;
	ld.shared.u16 	%r410, [%r25];
	add.s32 	%r68, %r410, %r409;
	cvt.u32.u16 	%r411, %rs70;
	ld.shared.u16 	%r412, [%r26];
	add.s32 	%r69, %r412, %r411;
	cvt.u32.u16 	%r413, %rs71;
	ld.shared.u16 	%r414, [%r27];
	add.s32 	%r70, %r414, %r413;
	cvt.u32.u16 	%r415, %rs72;
	ld.shared.u16 	%r416, [%r28];
	add.s32 	%r71, %r416, %r415;
	cvt.u32.u16 	%r417, %rs73;
	ld.shared.u16 	%r418, [%r29];
	add.s32 	%r72, %r418, %r417;
	cvt.u32.u16 	%r419, %rs74;
	ld.shared.u16 	%r420, [%r30];
	add.s32 	%r73, %r420, %r419;
	cvt.u32.u16 	%r421, %rs75;
	ld.shared.u16 	%r422, [%r31];
	add.s32 	%r74, %r422, %r421;
	cvt.u32.u16 	%r423, %rs76;
	ld.shared.u16 	%r424, [%r32];
	add.s32 	%r75, %r424, %r423;
	bar.sync 	0;
	setp.lt.s32 	%p32, %r484, %r80;
	@%p32 bra 	$L__BB15_83;
	cvt.u64.u32 	%rd8, %r2;
	mov.u32 	%r425, _ZZN3cub18CUB_300001_SM_10006detail10radix_sort31DeviceRadixSortSingleTileKernelINS1_5radix10policy_hubIhNS0_8NullTypeEyE10Policy1000ELNS0_9SortOrderE0EhS6_yNS1_21identity_decomposer_tEEEvPKT1_PSB_PKT2_PSF_T3_iiT4_E12temp_storage;
	add.s32 	%r426, %r425, %r57;
	st.shared.u8 	[%r426], %rs190;
	add.s32 	%r427, %r425, %r58;
	st.shared.u8 	[%r427], %rs189;
	add.s32 	%r428, %r425, %r59;
	st.shared.u8 	[%r428], %rs188;
	add.s32 	%r429, %r425, %r60;
	st.shared.u8 	[%r429], %rs187;
	add.s32 	%r430, %r425, %r61;
	st.shared.u8 	[%r430], %rs186;
	add.s32 	%r431, %r425, %r62;
	st.shared.u8 	[%r431], %rs185;
	add.s32 	%r432, %r425, %r63;
	st.shared.u8 	[%r432], %rs184;
	add.s32 	%r433, %r425, %r64;
	st.shared.u8 	[%r433], %rs183;
	add.s32 	%r434, %r425, %r65;
	st.shared.u8 	[%r434], %rs182;
	add.s32 	%r435, %r425, %r66;
	st.shared.u8 	[%r435], %rs181;
	add.s32 	%r436, %r425, %r67;
	st.shared.u8 	[%r436], %rs180;
	add.s32 	%r437, %r425, %r68;
	st.shared.u8 	[%r437], %rs179;
	add.s32 	%r438, %r425, %r69;
	st.shared.u8 	[%r438], %rs178;
	add.s32 	%r439, %r425, %r70;
	st.shared.u8 	[%r439], %rs177;
	add.s32 	%r440, %r425, %r71;
	st.shared.u8 	[%r440], %rs176;
	add.s32 	%r441, %r425, %r72;
	st.shared.u8 	[%r441], %rs175;
	add.s32 	%r442, %r425, %r73;
	st.shared.u8 	[%r442], %rs174;
	add.s32 	%r443, %r425, %r74;
	st.shared.u8 	[%r443], %rs173;
	add.s32 	%r444, %r425, %r75;
	st.shared.u8 	[%r444], %rs172;
	bar.sync 	0;
	mad.lo.s32 	%r76, %r2, -18, %r8;
	ld.shared.u8 	%rs77, [%r76+256];
	ld.shared.u8 	%rs78, [%r76+512];
	ld.shared.u8 	%rs79, [%r76+768];
	ld.shared.u8 	%rs80, [%r76+1024];
	ld.shared.u8 	%rs81, [%r76+1280];
	ld.shared.u8 	%rs82, [%r76+1536];
	ld.shared.u8 	%rs83, [%r76+1792];
	ld.shared.u8 	%rs84, [%r76+2048];
	ld.shared.u8 	%rs85, [%r76+2304];
	ld.shared.u8 	%rs86, [%r76+2560];
	ld.shared.u8 	%rs87, [%r76+2816];
	ld.shared.u8 	%rs88, [%r76+3072];
	ld.shared.u8 	%rs89, [%r76+3328];
	ld.shared.u8 	%rs90, [%r76+3584];
	ld.shared.u8 	%rs91, [%r76+3840];
	ld.shared.u8 	%rs92, [%r76+4096];
	ld.shared.u8 	%rs93, [%r76+4352];
	ld.shared.u8 	%rs94, [%r76+4608];
	setp.gt.u64 	%p33, %rd4, %rd8;
	cvta.to.global.u64 	%rd9, %rd3;
	add.s64 	%rd2, %rd9, %rd8;
	@%p33 bra 	$L__BB15_45;
	bra.uni 	$L__BB15_46;
$L__BB15_45:
	ld.shared.u8 	%rs152, [%r76];
	st.global.u8 	[%rd2], %rs152;
$L__BB15_46:
	add.s32 	%r445, %r2, 256;
	cvt.u64.u32 	%rd10, %r445;
	setp.le.u64 	%p34, %rd4, %rd10;
	@%p34 bra 	$L__BB15_48;
	st.global.u8 	[%rd2+256], %rs77;
$L__BB15_48:
	add.s32 	%r446, %r2, 512;
	cvt.u64.u32 	%rd11, %r446;
	setp.le.u64 	%p35, %rd4, %rd11;
	@%p35 bra 	$L__BB15_50;
	st.global.u8 	[%rd2+512], %rs78;
$L__BB15_50:
	add.s32 	%r447, %r2, 768;
	cvt.u64.u32 	%rd12, %r447;
	setp.le.u64 	%p36, %rd4, %rd12;
	@%p36 bra 	$L__BB15_52;
	st.global.u8 	[%rd2+768], %rs79;
$L__BB15_52:
	or.b32  	%r448, %r2, 1024;
	cvt.u64.u32 	%rd13, %r448;
	setp.le.u64 	%p37, %rd4, %rd13;
	@%p37 bra 	$L__BB15_54;
	st.global.u8 	[%rd2+1024], %rs80;
$L__BB15_54:
	add.s32 	%r449, %r2, 1280;
	cvt.u64.u32 	%rd14, %r449;
	setp.le.u64 	%p38, %rd4, %rd14;
	@%p38 bra 	$L__BB15_56;
	st.global.u8 	[%rd2+1280], %rs81;
$L__BB15_56:
	add.s32 	%r450, %r2, 1536;
	cvt.u64.u32 	%rd15, %r450;
	setp.le.u64 	%p39, %rd4, %rd15;
	@%p39 bra 	$L__BB15_58;
	st.global.u8 	[%rd2+1536], %rs82;
$L__BB15_58:
	add.s32 	%r451, %r2, 1792;
	cvt.u64.u32 	%rd16, %r451;
	setp.le.u64 	%p40, %rd4, %rd16;
	@%p40 bra 	$L__BB15_60;
	st.global.u8 	[%rd2+1792], %rs83;
$L__BB15_60:
	or.b32  	%r452, %r2, 2048;
	cvt.u64.u32 	%rd17, %r452;
	setp.le.u64 	%p41, %rd4, %rd17;
	@%p41 bra 	$L__BB15_62;
	st.global.u8 	[%rd2+2048], %rs84;
$L__BB15_62:
	add.s32 	%r453, %r2, 2304;
	cvt.u64.u32 	%rd18, %r453;
	setp.le.u64 	%p42, %rd4, %rd18;
	@%p42 bra 	$L__BB15_64;
	st.global.u8 	[%rd2+2304], %rs85;
$L__BB15_64:
	add.s32 	%r454, %r2, 2560;
	cvt.u64.u32 	%rd19, %r454;
	setp.le.u64 	%p43, %rd4, %rd19;
	@%p43 bra 	$L__BB15_66;
	st.global.u8 	[%rd2+2560], %rs86;
$L__BB15_66:
	add.s32 	%r455, %r2, 2816;
	cvt.u64.u32 	%rd20, %r455;
	setp.le.u64 	%p44, %rd4, %rd20;
	@%p44 bra 	$L__BB15_68;
	st.global.u8 	[%rd2+2816], %rs87;
$L__BB15_68:
	or.b32  	%r456, %r2, 3072;
	cvt.u64.u32 	%rd21, %r456;
	setp.le.u64 	%p45, %rd4, %rd21;
	@%p45 bra 	$L__BB15_70;
	st.global.u8 	[%rd2+3072], %rs88;
$L__BB15_70:
	add.s32 	%r457, %r2, 3328;
	cvt.u64.u32 	%rd22, %r457;
	setp.le.u64 	%p46, %rd4, %rd22;
	@%p46 bra 	$L__BB15_72;
	st.global.u8 	[%rd2+3328], %rs89;
$L__BB15_72:
	add.s32 	%r458, %r2, 3584;
	cvt.u64.u32 	%rd23, %r458;
	setp.le.u64 	%p47, %rd4, %rd23;
	@%p47 bra 	$L__BB15_74;
	st.global.u8 	[%rd2+3584], %rs90;
$L__BB15_74:
	add.s32 	%r459, %r2, 3840;
	cvt.u64.u32 	%rd24, %r459;
	setp.le.u64 	%p48, %rd4, %rd24;
	@%p48 bra 	$L__BB15_76;
	st.global.u8 	[%rd2+3840], %rs91;
$L__BB15_76:
	or.b32  	%r460, %r2, 4096;
	cvt.u64.u32 	%rd25, %r460;
	setp.le.u64 	%p49, %rd4, %rd25;
	@%p49 bra 	$L__BB15_78;
	st.global.u8 	[%rd2+4096], %rs92;
$L__BB15_78:
	add.s32 	%r461, %r2, 4352;
	cvt.u64.u32 	%rd26, %r461;
	setp.le.u64 	%p50, %rd4, %rd26;
	@%p50 bra 	$L__BB15_80;
	st.global.u8 	[%rd2+4352], %rs93;
$L__BB15_80:
	add.s32 	%r462, %r2, 4608;
	cvt.u64.u32 	%rd27, %r462;
	setp.le.u64 	%p51, %rd4, %rd27;
	@%p51 bra 	$L__BB15_82;
	st.global.u8 	[%rd2+4608], %rs94;
$L__BB15_82:
	ret;
$L__BB15_83:
	mov.u32 	%r463, _ZZN3cub18CUB_300001_SM_10006detail10radix_sort31DeviceRadixSortSingleTileKernelINS1_5radix10policy_hubIhNS0_8NullTypeEyE10Policy1000ELNS0_9SortOrderE0EhS6_yNS1_21identity_decomposer_tEEEvPKT1_PSB_PKT2_PSF_T3_iiT4_E12temp_storage;
	add.s32 	%r464, %r463, %r57;
	st.shared.u8 	[%r464], %rs190;
	add.s32 	%r465, %r463, %r58;
	st.shared.u8 	[%r465], %rs189;
	add.s32 	%r466, %r463, %r59;
	st.shared.u8 	[%r466], %rs188;
	add.s32 	%r467, %r463, %r60;
	st.shared.u8 	[%r467], %rs187;
	add.s32 	%r468, %r463, %r61;
	st.shared.u8 	[%r468], %rs186;
	add.s32 	%r469, %r463, %r62;
	st.shared.u8 	[%r469], %rs185;
	add.s32 	%r470, %r463, %r63;
	st.shared.u8 	[%r470], %rs184;
	add.s32 	%r471, %r463, %r64;
	st.shared.u8 	[%r471], %rs183;
	add.s32 	%r472, %r463, %r65;
	st.shared.u8 	[%r472], %rs182;
	add.s32 	%r473, %r463, %r66;
	st.shared.u8 	[%r473], %rs181;
	add.s32 	%r474, %r463, %r67;
	st.shared.u8 	[%r474], %rs180;
	add.s32 	%r475, %r463, %r68;
	st.shared.u8 	[%r475], %rs179;
	add.s32 	%r476, %r463, %r69;
	st.shared.u8 	[%r476], %rs178;
	add.s32 	%r477, %r463, %r70;
	st.shared.u8 	[%r477], %rs177;
	add.s32 	%r478, %r463, %r71;
	st.shared.u8 	[%r478], %rs176;
	add.s32 	%r479, %r463, %r72;
	st.shared.u8 	[%r479], %rs175;
	add.s32 	%r480, %r463, %r73;
	st.shared.u8 	[%r480], %rs174;
	add.s32 	%r481, %r463, %r74;
	st.shared.u8 	[%r481], %rs173;
	add.s32 	%r482, %r463, %r75;
	st.shared.u8 	[%r482], %rs172;
	bar.sync 	0;
	ld.shared.u8 	%rs190, [%r8];
	ld.shared.u8 	%rs189, [%r8+1];
	ld.shared.u8 	%rs188, [%r8+2];
	ld.shared.u8 	%rs187, [%r8+3];
	ld.shared.u8 	%rs186, [%r8+4];
	ld.shared.u8 	%rs185, [%r8+5];
	ld.shared.u8 	%rs184, [%r8+6];
	ld.shared.u8 	%rs183, [%r8+7];
	ld.shared.u8 	%rs182, [%r8+8];
	ld.shared.u8 	%rs181, [%r8+9];
	ld.shared.u8 	%rs180, [%r8+10];
	ld.shared.u8 	%rs179, [%r8+11];
	ld.shared.u8 	%rs178, [%r8+12];
	ld.shared.u8 	%rs177, [%r8+13];
	ld.shared.u8 	%rs176, [%r8+14];
	ld.shared.u8 	%rs175, [%r8+15];
	ld.shared.u8 	%rs174, [%r8+16];
	ld.shared.u8 	%rs173, [%r8+17];
	ld.shared.u8 	%rs172, [%r8+18];
	bar.sync 	0;
	add.s32 	%r484, %r484, 5;
	add.s32 	%r483, %r483, -5;
	bra.uni 	$L__BB15_39;

}
	// .globl	_ZN3cub18CUB_300001_SM_10006detail10radix_sort30DeviceRadixSortHistogramKernelINS1_5radix10policy_hubIhNS0_8NullTypeEyE10Policy1000ELNS0_9SortOrderE0EhyNS1_21identity_decomposer_tEEEvPT2_PKT1_SB_iiT3_
.visible .entry _ZN3cub18CUB_300001_SM_10006detail10radix_sort30DeviceRadixSortHistogramKernelINS1_5radix10policy_hubIhNS0_8NullTypeEyE10Policy1000ELNS0_9SortOrderE0EhyNS1_21identity_decomposer_tEEEvPT2_PKT1_SB_iiT3_(
	.param .u64 .ptr .align 1 _ZN3cub18CUB_300001_SM_10006detail10radix_sort30DeviceRadixSortHistogramKernelINS1_5radix10policy_hubIhNS0_8NullTypeEyE10Policy1000ELNS0_9SortOrderE0EhyNS1_21identity_decomposer_tEEEvPT2_PKT1_SB_iiT3__param_0,
	.param .u64 .ptr .align 1 _ZN3cub18CUB_300001_SM_10006detail10radix_sort30DeviceRadixSortHistogramKernelINS1_5radix10policy_hubIhNS0_8NullTypeEyE10Policy1000ELNS0_9SortOrderE0EhyNS1_21identity_decomposer_tEEEvPT2_PKT1_SB_iiT3__param_1,
	.param .u64 _ZN3cub18CUB_300001_SM_10006detail10radix_sort30DeviceRadixSortHistogramKernelINS1_5radix10policy_hubIhNS0_8NullTypeEyE10Policy1000ELNS0_9SortOrderE0EhyNS1_21identity_decomposer_tEEEvPT2_PKT1_SB_iiT3__param_2,
	.param .u32 _ZN3cub18CUB_300001_SM_10006detail10radix_sort30DeviceRadixSortHistogramKernelINS1_5radix10policy_hubIhNS0_8NullTypeEyE10Policy1000ELNS0_9SortOrderE0EhyNS1_21identity_decomposer_tEEEvPT2_PKT1_SB_iiT3__param_3,
	.param .u32 _ZN3cub18CUB_300001_SM_10006detail10radix_sort30DeviceRadixSortHistogramKernelINS1_5radix10policy_hubIhNS0_8NullTypeEyE10Policy1000ELNS0_9SortOrderE0EhyNS1_21identity_decomposer_tEEEvPT2_PKT1_SB_iiT3__param_4,
	.param .align 1 .b8 _ZN3cub18CUB_300001_SM_10006detail10radix_sort30DeviceRadixSortHistogramKernelINS1_5radix10policy_hubIhNS0_8NullTypeEyE10Policy1000ELNS0_9SortOrderE0EhyNS1_21identity_decomposer_tEEEvPT2_PKT1_SB_iiT3__param_5[1]
)
.maxntid 128
{
	.reg .pred 	%p<91>;
	.reg .b16 	%rs<111>;
	.reg .b32 	%r<393>;
	.reg .b64 	%rd<135>;
	// demoted variable
	.shared .align 4 .b8 _ZZN3cub18CUB_300001_SM_10006detail10radix_sort30DeviceRadixSortHistogramKernelINS1_5radix10policy_hubIhNS0_8NullTypeEyE10Policy1000ELNS0_9SortOrderE0EhyNS1_21identity_decomposer_tEEEvPT2_PKT1_SB_iiT3_E12temp_storage[1024];
	ld.param.u64 	%rd18, [_ZN3cub18CUB_300001_SM_10006detail10radix_sort30DeviceRadixSortHistogramKernelINS1_5radix10policy_hubIhNS0_8NullTypeEyE10Policy1000ELNS0_9SortOrderE0EhyNS1_21identity_decomposer_tEEEvPT2_PKT1_SB_iiT3__param_0];
	ld.param.u64 	%rd19, [_ZN3cub18CUB_300001_SM_10006detail10radix_sort30DeviceRadixSortHistogramKernelINS1_5radix10policy_hubIhNS0_8NullTypeEyE10Policy1000ELNS0_9SortOrderE0EhyNS1_21identity_decomposer_tEEEvPT2_PKT1_SB_iiT3__param_1];
	ld.param.u64 	%rd17, [_ZN3cub18CUB_300001_SM_10006detail10radix_sort30DeviceRadixSortHistogramKernelINS1_5radix10policy_hubIhNS0_8NullTypeEyE10Policy1000ELNS0_9SortOrderE0EhyNS1_21identity_decomposer_tEEEvPT2_PKT1_SB_iiT3__param_2];
	ld.param.u32 	%r111, [_ZN3cub18CUB_300001_SM_10006detail10radix_sort30DeviceRadixSortHistogramKernelINS1_5radix10policy_hubIhNS0_8NullTypeEyE10Policy1000ELNS0_9SortOrderE0EhyNS1_21identity_decomposer_tEEEvPT2_PKT1_SB_iiT3__param_3];
	ld.param.u32 	%r112, [_ZN3cub18CUB_300001_SM_10006detail10radix_sort30DeviceRadixSortHistogramKernelINS1_5radix10policy_hubIhNS0_8NullTypeEyE10Policy1000ELNS0_9SortOrderE0EhyNS1_21identity_decomposer_tEEEvPT2_PKT1_SB_iiT3__param_4];
	cvta.to.global.u64 	%rd1, %rd19;
	cvta.to.global.u64 	%rd2, %rd18;
	setp.eq.s64 	%p2, %rd17, 0;
	@%p2 bra 	$L__BB16_153;
	sub.s32 	%r113, %r112, %r111;
	add.s32 	%r114, %r113, 7;
	shr.s32 	%r115, %r114, 31;
	shr.u32 	%r116, %r115, 29;
	add.s32 	%r117, %r114, %r116;
	shr.s32 	%r118, %r117, 3;
	mov.u32 	%r119, %tid.x;
	setp.gt.u32 	%p3, %r119, 255;
	setp.lt.s32 	%p4, %r114, 8;
	mov.u32 	%r120, %ctaid.x;
	shl.b32 	%r121, %r120, 11;
	cvt.u64.u32 	%rd3, %r121;
	mov.u32 	%r122, %nctaid.x;
	shl.b32 	%r123, %r122, 11;
	cvt.u64.u32 	%rd4, %r123;
	add.s32 	%r1, %r118, -1;
	and.b32  	%r2, %r118, 15;
	and.b32  	%r3, %r118, 7;
	add.s32 	%r4, %r3, -1;
	and.b32  	%r5, %r118, 3;
	or.pred  	%p1, %p3, %p4;
	shl.b32 	%r124, %r119, 2;
	mov.u32 	%r125, _ZZN3cub18CUB_300001_SM_10006detail10radix_sort30DeviceRadixSortHistogramKernelINS1_5radix10policy_hubIhNS0_8NullTypeEyE10Policy1000ELNS0_9SortOrderE0EhyNS1_21identity_decomposer_tEEEvPT2_PKT1_SB_iiT3_E12temp_storage;
	add.s32 	%r6, %r125, %r124;
	and.b32  	%r7, %r118, 268435440;
	cvt.u64.u32 	%rd5, %r119;
	add.s32 	%r8, %r119, 128;
	add.s32 	%r9, %r119, 256;
	add.s32 	%r10, %r119, 384;
	add.s32 	%r11, %r119, 512;
	add.s32 	%r12, %r119, 640;
	add.s32 	%r13, %r119, 768;
	or.b32  	%r14, %r119, 1024;
	add.s32 	%r15, %r119, 1920;
	and.b32  	%r16, %r118, 268435448;
	and.b32  	%r17, %r118, 1;
	neg.s32 	%r18, %r7;
	add.s32 	%r19, %r6, 8192;
	add.s64 	%rd21, %rd17, -1;
	shr.u64 	%rd22, %rd21, 30;
	add.s64 	%rd23, %rd22, 1;
	min.u64 	%rd6, %rd23, %rd17;
	mov.b64 	%rd133, 0;
$L__BB16_2:
	@%p1 bra 	$L__BB16_30;
	setp.lt.u32 	%p5, %r1, 15;
	mov.b32 	%r377, 0;
	@%p5 bra 	$L__BB16_6;
	mov.u32 	%r374, %r19;
	mov.u32 	%r375, %r18;
$L__BB16_5:
	.pragma "nounroll";
	mov.b32 	%r127, 0;
	st.shared.u32 	[%r374+-8192], %r127;
	st.shared.u32 	[%r374+-7168], %r127;
	st.shared.u32 	[%r374+-6144], %r127;
	st.shared.u32 	[%r374+-5120], %r127;
	st.shared.u32 	[%r374+-4096], %r127;
	st.shared.u32 	[%r374+-3072], %r127;
	st.shared.u32 	[%r374+-2048], %r127;
	st.shared.u32 	[%r374+-1024], %r127;
	st.shared.u32 	[%r374], %r127;
	st.shared.u32 	[%r374+1024], %r127;
	st.shared.u32 	[%r374+2048], %r127;
	st.shared.u32 	[%r374+3072], %r127;
	st.shared.u32 	[%r374+4096], %r127;
	st.shared.u32 	[%r374+5120], %r127;
	st.shared.u32 	[%r374+6144], %r127;
	st.shared.u32 	[%r374+7168], %r127;
	add.s32 	%r375, %r375, 16;
	add.s32 	%r374, %r374, 16384;
	setp.ne.s32 	%p6, %r375, 0;
	mov.u32 	%r377, %r7;
	@%p6 bra 	$L__BB16_5;
$L__BB16_6:
	add.s32 	%r25, %r2, -1;
	setp.eq.s32 	%p7, %r2, 0;
	@%p7 bra 	$L__BB16_16;
	setp.lt.u32 	%p8, %r25, 7;
	@%p8 bra 	$L__BB16_9;
	shl.b32 	%r128, %r377, 10;
	add.s32 	%r129, %r6, %r128;
	mov.b32 	%r130, 0;
	st.shared.u32 	[%r129], %r130;
	st.shared.u32 	[%r129+1024], %r130;
	st.shared.u32 	[%r129+2048], %r130;
	st.shared.u32 	[%r129+3072], %r130;
	st.shared.u32 	[%r129+4096], %r130;
	st.shared.u32 	[%r129+5120], %r130;
	st.shared.u32 	[%r129+6144], %r130;
	st.shared.u32 	[%r129+7168], %r130;
	add.s32 	%r377, %r377, 8;
$L__BB16_9:
	setp.eq.s32 	%p9, %r3, 0;
	@%p9 bra 	$L__BB16_16;
	setp.lt.u32 	%p10, %r4, 3;
	@%p10 bra 	$L__BB16_12;
	shl.b32 	%r131, %r377, 10;
	add.s32 	%r132, %r6, %r131;
	mov.b32 	%r133, 0;
	st.shared.u32 	[%r132], %r133;
	st.shared.u32 	[%r132+1024], %r133;
	st.shared.u32 	[%r132+2048], %r133;
	st.shared.u32 	[%r132+3072], %r133;
	add.s32 	%r377, %r377, 4;
$L__BB16_12:
	setp.eq.s32 	%p11, %r5, 0;
	@%p11 bra 	$L__BB16_16;
	setp.eq.s32 	%p12, %r5, 1;
	shl.b32 	%r134, %r377, 10;
	add.s32 	%r30, %r6, %r134;
	mov.b32 	%r135, 0;
	st.shared.u32 	[%r30], %r135;
	@%p12 bra 	$L__BB16_16;
	setp.eq.s32 	%p13, %r5, 2;
	mov.b32 	%r136, 0;
	st.shared.u32 	[%r30+1024], %r136;
	@%p13 bra 	$L__BB16_16;
	mov.b32 	%r137, 0;
	st.shared.u32 	[%r30+2048], %r137;
$L__BB16_16:
	cvt.u32.u64 	%r138, %rd5;
	setp.gt.u32 	%p14, %r138, 127;
	@%p14 bra 	$L__BB16_30;
	setp.lt.u32 	%p15, %r1, 15;
	mov.b32 	%r381, 0;
	@%p15 bra 	$L__BB16_20;
	mov.b32 	%r379, 0;
$L__BB16_19:
	.pragma "nounroll";
	shl.b32 	%r141, %r379, 10;
	add.s32 	%r142, %r6, %r141;
	mov.b32 	%r143, 0;
	st.shared.u32 	[%r142+512], %r143;
	st.shared.u32 	[%r142+1536], %r143;
	st.shared.u32 	[%r142+2560], %r143;
	st.shared.u32 	[%r142+3584], %r143;
	st.shared.u32 	[%r142+4608], %r143;
	st.shared.u32 	[%r142+5632], %r143;
	st.shared.u32 	[%r142+6656], %r143;
	st.shared.u32 	[%r142+7680], %r143;
	st.shared.u32 	[%r142+8704], %r143;
	st.shared.u32 	[%r142+9728], %r143;
	st.shared.u32 	[%r142+10752], %r143;
	st.shared.u32 	[%r142+11776], %r143;
	st.shared.u32 	[%r142+12800], %r143;
	st.shared.u32 	[%r142+13824], %r143;
	st.shared.u32 	[%r142+14848], %r143;
	st.shared.u32 	[%r142+15872], %r143;
	add.s32 	%r379, %r379, 16;
	setp.ne.s32 	%p16, %r379, %r7;
	mov.u32 	%r381, %r7;
	@%p16 bra 	$L__BB16_19;
$L__BB16_20:
	setp.eq.s32 	%p17, %r2, 0;
	@%p17 bra 	$L__BB16_30;
	setp.lt.u32 	%p18, %r25, 7;
	@%p18 bra 	$L__BB16_23;
	shl.b32 	%r144, %r381, 10;
	add.s32 	%r145, %r6, %r144;
	mov.b32 	%r146, 0;
	st.shared.u32 	[%r145+512], %r146;
	st.shared.u32 	[%r145+1536], %r146;
	st.shared.u32 	[%r145+2560], %r146;
	st.shared.u32 	[%r145+3584], %r146;
	st.shared.u32 	[%r145+4608], %r146;
	st.shared.u32 	[%r145+5632], %r146;
	st.shared.u32 	[%r145+6656], %r146;
	st.shared.u32 	[%r145+7680], %r146;
	add.s32 	%r381, %r381, 8;
$L__BB16_23:
	setp.eq.s32 	%p19, %r3, 0;
	@%p19 bra 	$L__BB16_30;
	setp.lt.u32 	%p20, %r4, 3;
	@%p20 bra 	$L__BB16_26;
	shl.b32 	%r147, %r381, 10;
	add.s32 	%r148, %r6, %r147;
	mov.b32 	%r149, 0;
	st.shared.u32 	[%r148+512], %r149;
	st.shared.u32 	[%r148+1536], %r149;
	st.shared.u32 	[%r148+2560], %r149;
	st.shared.u32 	[%r148+3584], %r149;
	add.s32 	%r381, %r381, 4;
$L__BB16_26:
	setp.eq.s32 	%p21, %r5, 0;
	@%p21 bra 	$L__BB16_30;
	setp.eq.s32 	%p22, %r5, 1;
	shl.b32 	%r150, %r381, 10;
	add.s32 	%r38, %r6, %r150;
	mov.b32 	%r151, 0;
	st.shared.u32 	[%r38+512], %r151;
	@%p22 bra 	$L__BB16_30;
	setp.eq.s32 	%p23, %r5, 2;
	mov.b32 	%r152, 0;
	st.shared.u32 	[%r38+1536], %r152;
	@%p23 bra 	$L__BB16_30;
	mov.b32 	%r153, 0;
	st.shared.u32 	[%r38+2560], %r153;
$L__BB16_30:
	bar.sync 	0;
	bar.sync 	0;
	shl.b64 	%rd8, %rd133, 30;
	sub.s64 	%rd24, %rd17, %rd8;
	min.u64 	%rd9, %rd24, 1073741824;
	setp.le.u64 	%p24, %rd9, %rd3;
	@%p24 bra 	$L__BB16_70;
	mov.u64 	%rd134, %rd3;
$L__BB16_32:
	add.s64 	%rd11, %rd134, %rd8;
	sub.s64 	%rd12, %rd17, %rd11;
	setp.lt.u64 	%p25, %rd12, 2048;
	@%p25 bra 	$L__BB16_34;
	add.s64 	%rd26, %rd11, %rd5;
	add.s64 	%rd27, %rd1, %rd26;
	ld.global.u8 	%rs110, [%rd27];
	ld.global.u8 	%rs109, [%rd27+128];
	ld.global.u8 	%rs108, [%rd27+256];
	ld.global.u8 	%rs107, [%rd27+384];
	ld.global.u8 	%rs106, [%rd27+512];
	ld.global.u8 	%rs105, [%rd27+640];
	ld.global.u8 	%rs104, [%rd27+768];
	ld.global.u8 	%rs103, [%rd27+896];
	ld.global.u8 	%rs102, [%rd27+1024];
	ld.global.u8 	%rs101, [%rd27+1152];
	ld.global.u8 	%rs100, [%rd27+1280];
	ld.global.u8 	%rs99, [%rd27+1408];
	ld.global.u8 	%rs98, [%rd27+1536];
	ld.global.u8 	%rs97, [%rd27+1664];
	ld.global.u8 	%rs96, [%rd27+1792];
	ld.global.u8 	%rs95, [%rd27+1920];
	bra.uni 	$L__BB16_66;
$L__BB16_34:
	cvt.u32.u64 	%r154, %rd5;
	cvt.u32.u64 	%r39, %rd12;
	setp.ge.s32 	%p26, %r154, %r39;
	add.s64 	%rd25, %rd11, %rd5;
	add.s64 	%rd13, %rd1, %rd25;
	mov.b16 	%rs110, 255;
	@%p26 bra 	$L__BB16_36;
	ld.global.u8 	%rs110, [%rd13];
$L__BB16_36:
	setp.ge.s32 	%p27, %r8, %r39;
	mov.b16 	%rs109, 255;
	@%p27 bra 	$L__BB16_38;
	ld.global.u8 	%rs109, [%rd13+128];
$L__BB16_38:
	setp.ge.s32 	%p28, %r9, %r39;
	mov.b16 	%rs108, 255;
	@%p28 bra 	$L__BB16_40;
	ld.global.u8 	%rs108, [%rd13+256];
$L__BB16_40:
	setp.ge.s32 	%p29, %r10, %r39;
	mov.b16 	%rs107, 255;
	@%p29 bra 	$L__BB16_42;
	ld.global.u8 	%rs107, [%rd13+384];
$L__BB16_42:
	setp.ge.s32 	%p30, %r11, %r39;
	mov.b16 	%rs106, 255;
	@%p30 bra 	$L__BB16_44;
	ld.global.u8 	%rs106, [%rd13+512];
$L__BB16_44:
	setp.ge.s32 	%p31, %r12, %r39;
	mov.b16 	%rs105, 255;
	@%p31 bra 	$L__BB16_46;
	ld.global.u8 	%rs105, [%rd13+640];
$L__BB16_46:
	setp.ge.s32 	%p32, %r13, %r39;
	mov.b16 	%rs104, 255;
	@%p32 bra 	$L__BB16_48;
	ld.global.u8 	%rs104, [%rd13+768];
$L__BB16_48:
	mov.u32 	%r155, %tid.x;
	add.s32 	%r156, %r155, 896;
	setp.ge.s32 	%p33, %r156, %r39;
	mov.b16 	%rs103, 255;
	@%p33 bra 	$L__BB16_50;
	ld.global.u8 	%rs103, [%rd13+896];
$L__BB16_50:
	setp.ge.s32 	%p34, %r14, %r39;
	mov.b16 	%rs102, 255;
	@%p34 bra 	$L__BB16_52;
	ld.global.u8 	%rs102, [%rd13+1024];
$L__BB16_52:
	add.s32 	%r158, %r155, 1152;
	setp.ge.s32 	%p35, %r158, %r39;
	mov.b16 	%rs101, 255;
	@%p35 bra 	$L__BB16_54;
	ld.global.u8 	%rs101, [%rd13+1152];
$L__BB16_54:
	add.s32 	%r160, %r155, 1280;
	setp.ge.s32 	%p36, %r160, %r39;
	mov.b16 	%rs100, 255;
	@%p36 bra 	$L__BB16_56;
	ld.global.u8 	%rs100, [%rd13+1280];
$L__BB16_56:
	add.s32 	%r162, %r155, 1408;
	setp.ge.s32 	%p37, %r162, %r39;
	mov.b16 	%rs99, 255;
	@%p37 bra 	$L__BB16_58;
	ld.global.u8 	%rs99, [%rd13+1408];
$L__BB16_58:
	add.s32 	%r164, %r155, 1536;
	setp.ge.s32 	%p38, %r164, %r39;
	mov.b16 	%rs98, 255;
	@%p38 bra 	$L__BB16_60;
	ld.global.u8 	%rs98, [%rd13+1536];
$L__BB16_60:
	add.s32 	%r166, %r155, 1664;
	setp.ge.s32 	%p39, %r166, %r39;
	mov.b16 	%rs97, 255;
	@%p39 bra 	$L__BB16_62;
	ld.global.u8 	%rs97, [%rd13+1664];
$L__BB16_62:
	add.s32 	%r168, %r155, 1792;
	setp.ge.s32 	%p40, %r168, %r39;
	mov.b16 	%rs96, 255;
	@%p40 bra 	$L__BB16_64;
	ld.global.u8 	%rs96, [%rd13+1792];
$L__BB16_64:
	setp.ge.s32 	%p41, %r15, %r39;
	mov.b16 	%rs95, 255;
	@%p41 bra 	$L__BB16_66;
	ld.global.u8 	%rs95, [%rd13+1920];
$L__BB16_66:
	setp.le.s32 	%p42, %r112, %r111;
	@%p42 bra 	$L__BB16_69;
	cvt.u32.u16 	%r170, %rs110;
	and.b32  	%r40, %r170, 255;
	cvt.u32.u16 	%r171, %rs109;
	and.b32  	%r41, %r171, 255;
	cvt.u32.u16 	%r172, %rs108;
	and.b32  	%r42, %r172, 255;
	cvt.u32.u16 	%r173, %rs107;
	and.b32  	%r43, %r173, 255;
	cvt.u32.u16 	%r174, %rs106;
	and.b32  	%r44, %r174, 255;
	cvt.u32.u16 	%r175, %rs105;
	and.b32  	%r45, %r175, 255;
	cvt.u32.u16 	%r176, %rs104;
	and.b32  	%r46, %r176, 255;
	cvt.u32.u16 	%r177, %rs103;
	and.b32  	%r47, %r177, 255;
	cvt.u32.u16 	%r178, %rs102;
	and.b32  	%r48, %r178, 255;
	cvt.u32.u16 	%r179, %rs101;
	and.b32  	%r49, %r179, 255;
	cvt.u32.u16 	%r180, %rs100;
	and.b32  	%r50, %r180, 255;
	cvt.u32.u16 	%r181, %rs99;
	and.b32  	%r51, %r181, 255;
	cvt.u32.u16 	%r182, %rs98;
	and.b32  	%r52, %r182, 255;
	cvt.u32.u16 	%r183, %rs97;
	and.b32  	%r53, %r183, 255;
	cvt.u32.u16 	%r184, %rs96;
	and.b32  	%r54, %r184, 255;
	cvt.u32.u16 	%r185, %rs95;
	and.b32  	%r55, %r185, 255;
	mov.b32 	%r383, 0;
	mov.u32 	%r384, %r111;
$L__BB16_68:
	sub.s32 	%r186, %r112, %r384;
	shl.b32 	%r187, %r383, 10;
	mov.u32 	%r188, _ZZN3cub18CUB_300001_SM_10006detail10radix_sort30DeviceRadixSortHistogramKernelINS1_5radix10policy_hubIhNS0_8NullTypeEyE10Policy1000ELNS0_9SortOrderE0EhyNS1_21identity_decomposer_tEEEvPT2_PKT1_SB_iiT3_E12temp_storage;
	add.s32 	%r189, %r188, %r187;
	and.b32  	%r190, %r384, 255;
	min.s32 	%r191, %r186, 8;
	mov.b32 	%r192, -1;
	shl.b32 	%r193, %r192, %r191;
	not.b32 	%r194, %r193;
	shr.u32 	%r195, %r40, %r190;
	and.b32  	%r196, %r195, %r194;
	shl.b32 	%r197, %r196, 2;
	add.s32 	%r198, %r189, %r197;
	atom.shared.add.u32 	%r199, [%r198], 1;
	shr.u32 	%r200, %r41, %r190;
	and.b32  	%r201, %r200, %r194;
	shl.b32 	%r202, %r201, 2;
	add.s32 	%r203, %r189, %r202;
	atom.shared.add.u32 	%r204, [%r203], 1;
	shr.u32 	%r205, %r42, %r190;
	and.b32  	%r206, %r205, %r194;
	shl.b32 	%r207, %r206, 2;
	add.s32 	%r208, %r189, %r207;
	atom.shared.add.u32 	%r209, [%r208], 1;
	shr.u32 	%r210, %r43, %r190;
	and.b32  	%r211, %r210, %r194;
	shl.b32 	%r212, %r211, 2;
	add.s32 	%r213, %r189, %r212;
	atom.shared.add.u32 	%r214, [%r213], 1;
	shr.u32 	%r215, %r44, %r190;
	and.b32  	%r216, %r215, %r194;
	shl.b32 	%r217, %r216, 2;
	add.s32 	%r218, %r189, %r217;
	atom.shared.add.u32 	%r219, [%r218], 1;
	shr.u32 	%r220, %r45, %r190;
	and.b32  	%r221, %r220, %r194;
	shl.b32 	%r222, %r221, 2;
	add.s32 	%r223, %r189, %r222;
	atom.shared.add.u32 	%r224, [%r223], 1;
	shr.u32 	%r225, %r46, %r190;
	and.b32  	%r226, %r225, %r194;
	shl.b32 	%r227, %r226, 2;
	add.s32 	%r228, %r189, %r227;
	atom.shared.add.u32 	%r229, [%r228], 1;
	shr.u32 	%r230, %r47, %r190;
	and.b32  	%r231, %r230, %r194;
	shl.b32 	%r232, %r231, 2;
	add.s32 	%r233, %r189, %r232;
	atom.shared.add.u32 	%r234, [%r233], 1;
	shr.u32 	%r235, %r48, %r190;
	and.b32  	%r236, %r235, %r194;
	shl.b32 	%r237, %r236, 2;
	add.s32 	%r238, %r189, %r237;
	atom.shared.add.u32 	%r239, [%r238], 1;
	shr.u32 	%r240, %r49, %r190;
	and.b32  	%r241, %r240, %r194;
	shl.b32 	%r242, %r241, 2;
	add.s32 	%r243, %r189, %r242;
	atom.shared.add.u32 	%r244, [%r243], 1;
	shr.u32 	%r245, %r50, %r190;
	and.b32  	%r246, %r245, %r194;
	shl.b32 	%r247, %r246, 2;
	add.s32 	%r248, %r189, %r247;
	atom.shared.add.u32 	%r249, [%r248], 1;
	shr.u32 	%r250, %r51, %r190;
	and.b32  	%r251, %r250, %r194;
	shl.b32 	%r252, %r251, 2;
	add.s32 	%r253, %r189, %r252;
	atom.shared.add.u32 	%r254, [%r253], 1;
	shr.u32 	%r255, %r52, %r190;
	and.b32  	%r256, %r255, %r194;
	shl.b32 	%r257, %r256, 2;
	add.s32 	%r258, %r189, %r257;
	atom.shared.add.u32 	%r259, [%r258], 1;
	shr.u32 	%r260, %r53, %r190;
	and.b32  	%r261, %r260, %r194;
	shl.b32 	%r262, %r261, 2;
	add.s32 	%r263, %r189, %r262;
	atom.shared.add.u32 	%r264, [%r263], 1;
	shr.u32 	%r265, %r54, %r190;
	and.b32  	%r266, %r265, %r194;
	shl.b32 	%r267, %r266, 2;
	add.s32 	%r268, %r189, %r267;
	atom.shared.add.u32 	%r269, [%r268], 1;
	shr.u32 	%r270, %r55, %r190;
	and.b32  	%r271, %r270, %r194;
	shl.b32 	%r272, %r271, 2;
	add.s32 	%r273, %r189, %r272;
	atom.shared.add.u32 	%r274, [%r273], 1;
	add.s32 	%r384, %r384, 8;
	add.s32 	%r383, %r383, 1;
	setp.lt.s32 	%p43, %r384, %r112;
	@%p43 bra 	$L__BB16_68;
$L__BB16_69:
	add.s64 	%rd134, %rd134, %rd4;
	setp.lt.u64 	%p44, %rd134, %rd9;
	@%p44 bra 	$L__BB16_32;
$L__BB16_70:
	bar.sync 	0;
	@%p1 bra 	$L__BB16_152;
	setp.lt.u32 	%p45, %r1, 7;
	mov.b32 	%r387, 0;
	@%p45 bra 	$L__BB16_90;
	mov.b32 	%r385, 0;
$L__BB16_73:
	.pragma "nounroll";
	shl.b32 	%r277, %r385, 10;
	add.s32 	%r61, %r6, %r277;
	ld.shared.u32 	%r62, [%r61];
	setp.eq.s32 	%p46, %r62, 0;
	@%p46 bra 	$L__BB16_75;
	cvt.u32.u64 	%r278, %rd5;
	shl.b32 	%r279, %r385, 8;
	add.s32 	%r280, %r279, %r278;
	mul.wide.u32 	%rd28, %r280, 8;
	add.s64 	%rd29, %rd2, %rd28;
	cvt.u64.u32 	%rd30, %r62;
	atom.global.add.u64 	%rd31, [%rd29], %rd30;
$L__BB16_75:
	ld.shared.u32 	%r63, [%r61+1024];
	setp.eq.s32 	%p47, %r63, 0;
	@%p47 bra 	$L__BB16_77;
	cvt.u32.u64 	%r281, %rd5;
	shl.b32 	%r282, %r385, 8;
	add.s32 	%r283, %r282, %r281;
	add.s32 	%r284, %r283, 256;
	mul.wide.u32 	%rd32, %r284, 8;
	add.s64 	%rd33, %rd2, %rd32;
	cvt.u64.u32 	%rd34, %r63;
	atom.global.add.u64 	%rd35, [%rd33], %rd34;
$L__BB16_77:
	ld.shared.u32 	%r64, [%r61+2048];
	setp.eq.s32 	%p48, %r64, 0;
	@%p48 bra 	$L__BB16_79;
	cvt.u32.u64 	%r285, %rd5;
	shl.b32 	%r286, %r385, 8;
	add.s32 	%r287, %r286, %r285;
	add.s32 	%r288, %r287, 512;
	mul.wide.u32 	%rd36, %r288, 8;
	add.s64 	%rd37, %rd2, %rd36;
	cvt.u64.u32 	%rd38, %r64;
	atom.global.add.u64 	%rd39, [%rd37], %rd38;
$L__BB16_79:
	ld.shared.u32 	%r65, [%r61+3072];
	setp.eq.s32 	%p49, %r65, 0;
	@%p49 bra 	$L__BB16_81;
	cvt.u32.u64 	%r289, %rd5;
	shl.b32 	%r290, %r385, 8;
	add.s32 	%r291, %r290, %r289;
	add.s32 	%r292, %r291, 768;
	mul.wide.u32 	%rd40, %r292, 8;
	add.s64 	%rd41, %rd2, %rd40;
	cvt.u64.u32 	%rd42, %r65;
	atom.global.add.u64 	%rd43, [%rd41], %rd42;
$L__BB16_81:
	ld.shared.u32 	%r66, [%r61+4096];
	setp.eq.s32 	%p50, %r66, 0;
	@%p50 bra 	$L__BB16_83;
	cvt.u32.u64 	%r293, %rd5;
	shl.b32 	%r294, %r385, 8;
	add.s32 	%r295, %r294, %r293;
	add.s32 	%r296, %r295, 1024;
	mul.wide.u32 	%rd44, %r296, 8;
	add.s64 	%rd45, %rd2, %rd44;
	cvt.u64.u32 	%rd46, %r66;
	atom.global.add.u64 	%rd47, [%rd45], %rd46;
$L__BB16_83:
	ld.shared.u32 	%r67, [%r61+5120];
	setp.eq.s32 	%p51, %r67, 0;
	@%p51 bra 	$L__BB16_85;
	cvt.u32.u64 	%r297, %rd5;
	shl.b32 	%r298, %r385, 8;
	add.s32 	%r299, %r298, %r297;
	add.s32 	%r300, %r299, 1280;
	mul.wide.u32 	%rd48, %r300, 8;
	add.s64 	%rd49, %rd2, %rd48;
	cvt.u64.u32 	%rd50, %r67;
	atom.global.add.u64 	%rd51, [%rd49], %rd50;
$L__BB16_85:
	ld.shared.u32 	%r68, [%r61+6144];
	setp.eq.s32 	%p52, %r68, 0;
	@%p52 bra 	$L__BB16_87;
	cvt.u32.u64 	%r301, %rd5;
	shl.b32 	%r302, %r385, 8;
	add.s32 	%r303, %r302, %r301;
	add.s32 	%r304, %r303, 1536;
	mul.wide.u32 	%rd52, %r304, 8;
	add.s64 	%rd53, %rd2, %rd52;
	cvt.u64.u32 	%rd54, %r68;
	atom.global.add.u64 	%rd55, [%rd53], %rd54;
$L__BB16_87:
	ld.shared.u32 	%r69, [%r61+7168];
	setp.eq.s32 	%p53, %r69, 0;
	@%p53 bra 	$L__BB16_89;
	cvt.u32.u64 	%r305, %rd5;
	shl.b32 	%r306, %r385, 8;
	add.s32 	%r307, %r306, %r305;
	add.s32 	%r308, %r307, 1792;
	mul.wide.u32 	%rd56, %r308, 8;
	add.s64 	%rd57, %rd2, %rd56;
	cvt.u64.u32 	%rd58, %r69;
	atom.global.add.u64 	%rd59, [%rd57], %rd58;
$L__BB16_89:
	add.s32 	%r385, %r385, 8;
	setp.ne.s32 	%p54, %r385, %r16;
	mov.u32 	%r387, %r16;
	@%p54 bra 	$L__BB16_73;
$L__BB16_90:
	add.s32 	%r72, %r5, -1;
	setp.eq.s32 	%p55, %r3, 0;
	@%p55 bra 	$L__BB16_111;
	setp.lt.u32 	%p56, %r4, 3;
	@%p56 bra 	$L__BB16_101;
	shl.b32 	%r309, %r387, 10;
	add.s32 	%r73, %r6, %r309;
	ld.shared.u32 	%r74, [%r73];
	setp.eq.s32 	%p57, %r74, 0;
	@%p57 bra 	$L__BB16_94;
	cvt.u32.u64 	%r310, %rd5;
	shl.b32 	%r311, %r387, 8;
	add.s32 	%r312, %r311, %r310;
	mul.wide.u32 	%rd60, %r312, 8;
	add.s64 	%rd61, %rd2, %rd60;
	cvt.u64.u32 	%rd62, %r74;
	atom.global.add.u64 	%rd63, [%rd61], %rd62;
$L__BB16_94:
	ld.shared.u32 	%r75, [%r73+1024];
	setp.eq.s32 	%p58, %r75, 0;
	@%p58 bra 	$L__BB16_96;
	cvt.u32.u64 	%r313, %rd5;
	shl.b32 	%r314, %r387, 8;
	add.s32 	%r315, %r314, %r313;
	add.s32 	%r316, %r315, 256;
	mul.wide.u32 	%rd64, %r316, 8;
	add.s64 	%rd65, %rd2, %rd64;
	cvt.u64.u32 	%rd66, %r75;
	atom.global.add.u64 	%rd67, [%rd65], %rd66;
$L__BB16_96:
	ld.shared.u32 	%r76, [%r73+2048];
	setp.eq.s32 	%p59, %r76, 0;
	@%p59 bra 	$L__BB16_98;
	cvt.u32.u64 	%r317, %rd5;
	shl.b32 	%r318, %r387, 8;
	add.s32 	%r319, %r318, %r317;
	add.s32 	%r320, %r319, 512;
	mul.wide.u32 	%rd68, %r320, 8;
	add.s64 	%rd69, %rd2, %rd68;
	cvt.u64.u32 	%rd70, %r76;
	atom.global.add.u64 	%rd71, [%rd69], %rd70;
$L__BB16_98:
	ld.shared.u32 	%r77, [%r73+3072];
	setp.eq.s32 	%p60, %r77, 0;
	@%p60 bra 	$L__BB16_100;
	cvt.u32.u64 	%r321, %rd5;
	shl.b32 	%r322, %r387, 8;
	add.s32 	%r323, %r322, %r321;
	add.s32 	%r324, %r323, 768;
	mul.wide.u32 	%rd72, %r324, 8;
	add.s64 	%rd73, %rd2, %rd72;
	cvt.u64.u32 	%rd74, %r77;
	atom.global.add.u64 	%rd75, [%rd73], %rd74;
$L__BB16_100:
	add.s32 	%r387, %r387, 4;
$L__BB16_101:
	setp.eq.s32 	%p61, %r5, 0;
	@%p61 bra 	$L__BB16_111;
	setp.eq.s32 	%p62, %r72, 0;
	@%p62 bra 	$L__BB16_108;
	shl.b32 	%r325, %r387, 10;
	add.s32 	%r80, %r6, %r325;
	ld.shared.u32 	%r81, [%r80];
	setp.eq.s32 	%p63, %r81, 0;
	@%p63 bra 	$L__BB16_105;
	cvt.u32.u64 	%r326, %rd5;
	shl.b32 	%r327, %r387, 8;
	add.s32 	%r328, %r327, %r326;
	mul.wide.u32 	%rd76, %r328, 8;
	add.s64 	%rd77, %rd2, %rd76;
	cvt.u64.u32 	%rd78, %r81;
	atom.global.add.u64 	%rd79, [%rd77], %rd78;
$L__BB16_105:
	ld.shared.u32 	%r82, [%r80+1024];
	setp.eq.s32 	%p64, %r82, 0;
	@%p64 bra 	$L__BB16_107;
	cvt.u32.u64 	%r329, %rd5;
	shl.b32 	%r330, %r387, 8;
	add.s32 	%r331, %r330, %r329;
	add.s32 	%r332, %r331, 256;
	mul.wide.u32 	%rd80, %r332, 8;
	add.s64 	%rd81, %rd2, %rd80;
	cvt.u64.u32 	%rd82, %r82;
	atom.global.add.u64 	%rd83, [%rd81], %rd82;
$L__BB16_107:
	add.s32 	%r387, %r387, 2;
$L__BB16_108:
	setp.eq.s32 	%p65, %r17, 0;
	@%p65 bra 	$L__BB16_111;
	shl.b32 	%r333, %r387, 10;
	add.s32 	%r334, %r6, %r333;
	ld.shared.u32 	%r85, [%r334];
	setp.eq.s32 	%p66, %r85, 0;
	@%p66 bra 	$L__BB16_111;
	cvt.u32.u64 	%r335, %rd5;
	shl.b32 	%r336, %r387, 8;
	add.s32 	%r337, %r336, %r335;
	mul.wide.u32 	%rd84, %r337, 8;
	add.s64 	%rd85, %rd2, %rd84;
	cvt.u64.u32 	%rd86, %r85;
	atom.global.add.u64 	%rd87, [%rd85], %rd86;
$L__BB16_111:
	cvt.u32.u64 	%r338, %rd5;
	setp.gt.u32 	%p67, %r338, 127;
	@%p67 bra 	$L__BB16_152;
	setp.lt.u32 	%p68, %r1, 7;
	mov.b32 	%r391, 0;
	@%p68 bra 	$L__BB16_131;
	mov.b32 	%r389, 0;
$L__BB16_114:
	.pragma "nounroll";
	shl.b32 	%r342, %r389, 10;
	add.s32 	%r87, %r6, %r342;
	ld.shared.u32 	%r88, [%r87+512];
	setp.eq.s32 	%p69, %r88, 0;
	shl.b32 	%r343, %r389, 8;
	add.s32 	%r344, %r343, %r338;
	mul.wide.u32 	%rd88, %r344, 8;
	add.s64 	%rd15, %rd2, %rd88;
	@%p69 bra 	$L__BB16_116;
	cvt.u64.u32 	%rd89, %r88;
	atom.global.add.u64 	%rd90, [%rd15+1024], %rd89;
$L__BB16_116:
	ld.shared.u32 	%r89, [%r87+1536];
	setp.eq.s32 	%p70, %r89, 0;
	@%p70 bra 	$L__BB16_118;
	cvt.u64.u32 	%rd91, %r89;
	atom.global.add.u64 	%rd92, [%rd15+3072], %rd91;
$L__BB16_118:
	ld.shared.u32 	%r90, [%r87+2560];
	setp.eq.s32 	%p71, %r90, 0;
	@%p71 bra 	$L__BB16_120;
	cvt.u64.u32 	%rd93, %r90;
	atom.global.add.u64 	%rd94, [%rd15+5120], %rd93;
$L__BB16_120:
	ld.shared.u32 	%r91, [%r87+3584];
	setp.eq.s32 	%p72, %r91, 0;
	@%p72 bra 	$L__BB16_122;
	cvt.u64.u32 	%rd95, %r91;
	atom.global.add.u64 	%rd96, [%rd15+7168], %rd95;
$L__BB16_122:
	ld.shared.u32 	%r92, [%r87+4608];
	setp.eq.s32 	%p73, %r92, 0;
	@%p73 bra 	$L__BB16_124;
	cvt.u64.u32 	%rd97, %r92;
	atom.global.add.u64 	%rd98, [%rd15+9216], %rd97;
$L__BB16_124:
	ld.shared.u32 	%r93, [%r87+5632];
	setp.eq.s32 	%p74, %r93, 0;
	@%p74 bra 	$L__BB16_126;
	cvt.u64.u32 	%rd99, %r93;
	atom.global.add.u64 	%rd100, [%rd15+11264], %rd99;
$L__BB16_126:
	ld.shared.u32 	%r94, [%r87+6656];
	setp.eq.s32 	%p75, %r94, 0;
	@%p75 bra 	$L__BB16_128;
	cvt.u64.u32 	%rd101, %r94;
	atom.global.add.u64 	%rd102, [%rd15+13312], %rd101;
$L__BB16_128:
	ld.shared.u32 	%r95, [%r87+7680];
	setp.eq.s32 	%p76, %r95, 0;
	@%p76 bra 	$L__BB16_130;
	cvt.u64.u32 	%rd103, %r95;
	atom.global.add.u64 	%rd104, [%rd15+15360], %rd103;
$L__BB16_130:
	add.s32 	%r389, %r389, 8;
	setp.ne.s32 	%p77, %r389, %r16;
	mov.u32 	%r391, %r16;
	@%p77 bra 	$L__BB16_114;
$L__BB16_131:
	setp.eq.s32 	%p78, %r3, 0;
	@%p78 bra 	$L__BB16_152;
	setp.lt.u32 	%p79, %r4, 3;
	@%p79 bra 	$L__BB16_142;
	shl.b32 	%r345, %r391, 10;
	add.s32 	%r98, %r6, %r345;
	ld.shared.u32 	%r99, [%r98+512];
	setp.eq.s32 	%p80, %r99, 0;
	@%p80 bra 	$L__BB16_135;
	shl.b32 	%r347, %r391, 8;
	add.s32 	%r348, %r347, %r338;
	mul.wide.u32 	%rd105, %r348, 8;
	add.s64 	%rd106, %rd2, %rd105;
	cvt.u64.u32 	%rd107, %r99;
	atom.global.add.u64 	%rd108, [%rd106+1024], %rd107;
$L__BB16_135:
	ld.shared.u32 	%r100, [%r98+1536];
	setp.eq.s32 	%p81, %r100, 0;
	@%p81 bra 	$L__BB16_137;
	shl.b32 	%r350, %r391, 8;
	add.s32 	%r351, %r350, %r338;
	add.s32 	%r352, %r351, 256;
	mul.wide.u32 	%rd109, %r352, 8;
	add.s64 	%rd110, %rd2, %rd109;
	cvt.u64.u32 	%rd111, %r100;
	atom.global.add.u64 	%rd112, [%rd110+1024], %rd111;
$L__BB16_137:
	ld.shared.u32 	%r101, [%r98+2560];
	setp.eq.s32 	%p82, %r101, 0;
	@%p82 bra 	$L__BB16_139;
	shl.b32 	%r354, %r391, 8;
	add.s32 	%r355, %r354, %r338;
	add.s32 	%r356, %r355, 512;
	mul.wide.u32 	%rd113, %r356, 8;
	add.s64 	%rd114, %rd2, %rd113;
	cvt.u64.u32 	%rd115, %r101;
	atom.global.add.u64 	%rd116, [%rd114+1024], %rd115;
$L__BB16_139:
	ld.shared.u32 	%r102, [%r98+3584];
	setp.eq.s32 	%p83, %r102, 0;
	@%p83 bra 	$L__BB16_141;
	shl.b32 	%r358, %r391, 8;
	add.s32 	%r359, %r358, %r338;
	add.s32 	%r360, %r359, 768;
	mul.wide.u32 	%rd117, %r360, 8;
	add.s64 	%rd118, %rd2, %rd117;
	cvt.u64.u32 	%rd119, %r102;
	atom.global.add.u64 	%rd120, [%rd118+1024], %rd119;
$L__BB16_141:
	add.s32 	%r391, %r391, 4;
$L__BB16_142:
	setp.eq.s32 	%p84, %r5, 0;
	@%p84 bra 	$L__BB16_152;
	setp.eq.s32 	%p85, %r72, 0;
	@%p85 bra 	$L__BB16_149;
	shl.b32 	%r361, %r391, 10;
	add.s32 	%r105, %r6, %r361;
	ld.shared.u32 	%r106, [%r105+512];
	setp.eq.s32 	%p86, %r106, 0;
	@%p86 bra 	$L__BB16_146;
	shl.b32 	%r363, %r391, 8;
	add.s32 	%r364, %r363, %r338;
	mul.wide.u32 	%rd121, %r364, 8;
	add.s64 	%rd122, %rd2, %rd121;
	cvt.u64.u32 	%rd123, %r106;
	atom.global.add.u64 	%rd124, [%rd122+1024], %rd123;
$L__BB16_146:
	ld.shared.u32 	%r107, [%r105+1536];
	setp.eq.s32 	%p87, %r107, 0;
	@%p87 bra 	$L__BB16_148;
	shl.b32 	%r366, %r391, 8;
	add.s32 	%r367, %r366, %r338;
	add.s32 	%r368, %r367, 256;
	mul.wide.u32 	%rd125, %r368, 8;
	add.s64 	%rd126, %rd2, %rd125;
	cvt.u64.u32 	%rd127, %r107;
	atom.global.add.u64 	%rd128, [%rd126+1024], %rd127;
$L__BB16_148:
	add.s32 	%r391, %r391, 2;
$L__BB16_149:
	setp.eq.s32 	%p88, %r17, 0;
	@%p88 bra 	$L__BB16_152;
	shl.b32 	%r369, %r391, 10;
	add.s32 	%r370, %r6, %r369;
	ld.shared.u32 	%r110, [%r370+512];
	setp.eq.s32 	%p89, %r110, 0;
	@%p89 bra 	$L__BB16_152;
	shl.b32 	%r372, %r391, 8;
	add.s32 	%r373, %r372, %r338;
	mul.wide.u32 	%rd129, %r373, 8;
	add.s64 	%rd130, %rd2, %rd129;
	cvt.u64.u32 	%rd131, %r110;
	atom.global.add.u64 	%rd132, [%rd130+1024], %rd131;
$L__BB16_152:
	bar.sync 	0;
	add.s64 	%rd133, %rd133, 1;
	setp.ne.s64 	%p90, %rd133, %rd6;
	@%p90 bra 	$L__BB16_2;
$L__BB16_153:
	ret;

}
	// .globl	_ZN3cub18CUB_300001_SM_10006detail10radix_sort33DeviceRadixSortExclusiveSumKernelINS1_5radix10policy_hubIhNS0_8NullTypeEyE10Policy1000EyEEvPT0_
.visible .entry _ZN3cub18CUB_300001_SM_10006detail10radix_sort33DeviceRadixSortExclusiveSumKernelINS1_5radix10policy_hubIhNS0_8NullTypeEyE10Policy1000EyEEvPT0_(
	.param .u64 .ptr .align 1 _ZN3cub18CUB_300001_SM_10006detail10radix_sort33DeviceRadixSortExclusiveSumKernelINS1_5radix10policy_hubIhNS0_8NullTypeEyE10Policy1000EyEEvPT0__param_0
)
{
	.reg .pred 	%p<4>;
	.reg .b32 	%r<28>;
	.reg .b64 	%rd<54>;
	// demoted variable
	.shared .align 16 .b8 _ZZN3cub18CUB_300001_SM_10006detail10radix_sort33DeviceRadixSortExclusiveSumKernelINS1_5radix10policy_hubIhNS0_8NullTypeEyE10Policy1000EyEEvPT0_E12temp_storage[2336];
	ld.param.u64 	%rd5, [_ZN3cub18CUB_300001_SM_10006detail10radix_sort33DeviceRadixSortExclusiveSumKernelINS1_5radix10policy_hubIhNS0_8NullTypeEyE10Policy1000EyEEvPT0__param_0];
	cvta.to.global.u64 	%rd6, %rd5;
	mov.u32 	%r3, %ctaid.x;
	shl.b32 	%r4, %r3, 8;
	mov.u32 	%r1, %tid.x;
	setp.gt.u32 	%p1, %r1, 255;
	add.s32 	%r5, %r4, %r1;
	mul.wide.s32 	%rd7, %r5, 8;
	add.s64 	%rd1, %rd6, %rd7;
	@%p1 bra 	$L__BB17_2;
	ld.global.u64 	%rd53, [%rd1];
$L__BB17_2:
	shr.u32 	%r6, %r1, 3;
	add.s32 	%r7, %r6, %r1;
	shl.b32 	%r8, %r7, 3;
	mov.u32 	%r9, _ZZN3cub18CUB_300001_SM_10006detail10radix_sort33DeviceRadixSortExclusiveSumKernelINS1_5radix10policy_hubIhNS0_8NullTypeEyE10Policy1000EyEEvPT0_E12temp_storage;
	add.s32 	%r10, %r9, %r8;
	add.s32 	%r2, %r10, 16;
	st.shared.u64 	[%r10+16], %rd53;
	bar.sync 	0;
	setp.gt.u32 	%p2, %r1, 31;
	@%p2 bra 	$L__BB17_4;
	mad.lo.s32 	%r27, %r1, 72, %r9;
	ld.shared.u64 	%rd23, [%r27+16];
	ld.shared.u64 	%rd24, [%r27+24];
	ld.shared.u64 	%rd25, [%r27+32];
	ld.shared.u64 	%rd26, [%r27+40];
	ld.shared.u64 	%rd27, [%r27+48];
	ld.shared.u64 	%rd28, [%r27+56];
	ld.shared.u64 	%rd29, [%r27+64];
	ld.shared.u64 	%rd30, [%r27+72];
	add.s64 	%rd31, %rd24, %rd23;
	add.s64 	%rd32, %rd31, %rd25;
	add.s64 	%rd33, %rd32, %rd26;
	add.s64 	%rd34, %rd33, %rd27;
	add.s64 	%rd35, %rd34, %rd28;
	add.s64 	%rd36, %rd35, %rd29;
	add.s64 	%rd10, %rd36, %rd30;
	mov.b32 	%r11, 1;
	mov.b32 	%r24, 0;
	mov.b32 	%r25, -1;
	// begin inline asm
	{  .reg .u64 r0;  .reg .u32 lo;  .reg .u32 hi;  .reg .pred p;  mov.b64 {lo, hi}, %rd10;  shfl.sync.up.b32 lo|p, lo, %r11, %r24, %r25;  shfl.sync.up.b32 hi|p, hi, %r11, %r24, %r25;  mov.b64 r0, {lo, hi};  @p add.u64 r0, r0, %rd10;  mov.u64 %rd8, r0;}
	// end inline asm
	mov.b32 	%r14, 2;
	// begin inline asm
	{  .reg .u64 r0;  .reg .u32 lo;  .reg .u32 hi;  .reg .pred p;  mov.b64 {lo, hi}, %rd8;  shfl.sync.up.b32 lo|p, lo, %r14, %r24, %r25;  shfl.sync.up.b32 hi|p, hi, %r14, %r24, %r25;  mov.b64 r0, {lo, hi};  @p add.u64 r0, r0, %rd8;  mov.u64 %rd11, r0;}
	// end inline asm
	mov.b32 	%r17, 4;
	// begin inline asm
	{  .reg .u64 r0;  .reg .u32 lo;  .reg .u32 hi;  .reg .pred p;  mov.b64 {lo, hi}, %rd11;  shfl.sync.up.b32 lo|p, lo, %r17, %r24, %r25;  shfl.sync.up.b32 hi|p, hi, %r17, %r24, %r25;  mov.b64 r0, {lo, hi};  @p add.u64 r0, r0, %rd11;  mov.u64 %rd14, r0;}
	// end inline asm
	mov.b32 	%r20, 8;
	// begin inline asm
	{  .reg .u64 r0;  .reg .u32 lo;  .reg .u32 hi;  .reg .pred p;  mov.b64 {lo, hi}, %rd14;  shfl.sync.up.b32 lo|p, lo, %r20, %r24, %r25;  shfl.sync.up.b32 hi|p, hi, %r20, %r24, %r25;  mov.b64 r0, {lo, hi};  @p add.u64 r0, r0, %rd14;  mov.u64 %rd17, r0;}
	// end inline asm
	mov.b32 	%r23, 16;
	// begin inline asm
	{  .reg .u64 r0;  .reg .u32 lo;  .reg .u32 hi;  .reg .pred p;  mov.b64 {lo, hi}, %rd17;  shfl.sync.up.b32 lo|p, lo, %r23, %r24, %r25;  shfl.sync.up.b32 hi|p, hi, %r23, %r24, %r25;  mov.b64 r0, {lo, hi};  @p add.u64 r0, r0, %rd17;  mov.u64 %rd20, r0;}
	// end inline asm
	sub.s64 	%rd37, %rd20, %rd10;
	ld.shared.u64 	%rd38, [%r27+16];
	ld.shared.u64 	%rd39, [%r27+24];
	ld.shared.u64 	%rd40, [%r27+32];
	ld.shared.u64 	%rd41, [%r27+40];
	ld.shared.u64 	%rd42, [%r27+48];
	ld.shared.u64 	%rd43, [%r27+56];
	ld.shared.u64 	%rd44, [%r27+64];
	add.s64 	%rd45, %rd38, %rd37;
	add.s64 	%rd46, %rd39, %rd45;
	add.s64 	%rd47, %rd40, %rd46;
	add.s64 	%rd48, %rd41, %rd47;
	add.s64 	%rd49, %rd42, %rd48;
	add.s64 	%rd50, %rd43, %rd49;
	add.s64 	%rd51, %rd44, %rd50;
	st.shared.u64 	[%r27+16], %rd37;
	st.shared.u64 	[%r27+24], %rd45;
	st.shared.u64 	[%r27+32], %rd46;
	st.shared.u64 	[%r27+40], %rd47;
	st.shared.u64 	[%r27+48], %rd48;
	st.shared.u64 	[%r27+56], %rd49;
	st.shared.u64 	[%r27+64], %rd50;
	st.shared.u64 	[%r27+72], %rd51;
$L__BB17_4:
	setp.gt.u32 	%p3, %r1, 255;
	bar.sync 	0;
	@%p3 bra 	$L__BB17_6;
	ld.shared.u64 	%rd52, [%r2];
	st.global.u64 	[%rd1], %rd52;
$L__BB17_6:
	ret;

}
	// .globl	_ZN3cub18CUB_300001_SM_10006detail10radix_sort29DeviceRadixSortOnesweepKernelINS1_5radix10policy_hubIhNS0_8NullTypeEyE10Policy1000ELNS0_9SortOrderE0EhS6_yiiNS1_21identity_decomposer_tEEEvPT5_SC_PT3_PKSD_PT1_PKSH_PT2_PKSL_T4_iiT6_
.visible .entry _ZN3cub18CUB_300001_SM_10006detail10radix_sort29DeviceRadixSortOnesweepKernelINS1_5radix10policy_hubIhNS0_8NullTypeEyE10Policy1000ELNS0_9SortOrderE0EhS6_yiiNS1_21identity_decomposer_tEEEvPT5_SC_PT3_PKSD_PT1_PKSH_PT2_PKSL_T4_iiT6_(
	.param .u64 .ptr .align 1 _ZN3cub18CUB_300001_SM_10006detail10radix_sort29DeviceRadixSortOnesweepKernelINS1_5radix10policy_hubIhNS0_8NullTypeEyE10Policy1000ELNS0_9SortOrderE0EhS6_yiiNS1_21identity_decomposer_tEEEvPT5_SC_PT3_PKSD_PT1_PKSH_PT2_PKSL_T4_iiT6__param_0,
	.param .u64 .ptr .align 1 _ZN3cub18CUB_300001_SM_10006detail10radix_sort29DeviceRadixSortOnesweepKernelINS1_5radix10policy_hubIhNS0_8NullTypeEyE10Policy1000ELNS0_9SortOrderE0EhS6_yiiNS1_21identity_decomposer_tEEEvPT5_SC_PT3_PKSD_PT1_PKSH_PT2_PKSL_T4_iiT6__param_1,
	.param .u64 .ptr .align 1 _ZN3cub18CUB_300001_SM_10006detail10radix_sort29DeviceRadixSortOnesweepKernelINS1_5radix10policy_hubIhNS0_8NullTypeEyE10Policy1000ELNS0_9SortOrderE0EhS6_yiiNS1_21identity_decomposer_tEEEvPT5_SC_PT3_PKSD_PT1_PKSH_PT2_PKSL_T4_iiT6__param_2,
	.param .u64 .ptr .align 1 _ZN3cub18CUB_300001_SM_10006detail10radix_sort29DeviceRadixSortOnesweepKernelINS1_5radix10policy_hubIhNS0_8NullTypeEyE10Policy1000ELNS0_9SortOrderE0EhS6_yiiNS1_21identity_decomposer_tEEEvPT5_SC_PT3_PKSD_PT1_PKSH_PT2_PKSL_T4_iiT6__param_3,
	.param .u64 .ptr .align 1 _ZN3cub18CUB_300001_SM_10006detail10radix_sort29DeviceRadixSortOnesweepKernelINS1_5radix10policy_hubIhNS0_8NullTypeEyE10Policy1000ELNS0_9SortOrderE0EhS6_yiiNS1_21identity_decomposer_tEEEvPT5_SC_PT3_PKSD_PT1_PKSH_PT2_PKSL_T4_iiT6__param_4,
	.param .u64 .ptr .align 1 _ZN3cub18CUB_300001_SM_10006detail10radix_sort29DeviceRadixSortOnesweepKernelINS1_5radix10policy_hubIhNS0_8NullTypeEyE10Policy1000ELNS0_9SortOrderE0EhS6_yiiNS1_21identity_decomposer_tEEEvPT5_SC_PT3_PKSD_PT1_PKSH_PT2_PKSL_T4_iiT6__param_5,
	.param .u64 .ptr .align 1 _ZN3cub18CUB_300001_SM_10006detail10radix_sort29DeviceRadixSortOnesweepKernelINS1_5radix10policy_hubIhNS0_8NullTypeEyE10Policy1000ELNS0_9SortOrderE0EhS6_yiiNS1_21identity_decomposer_tEEEvPT5_SC_PT3_PKSD_PT1_PKSH_PT2_PKSL_T4_iiT6__param_6,
	.param .u64 .ptr .align 1 _ZN3cub18CUB_300001_SM_10006detail10radix_sort29DeviceRadixSortOnesweepKernelINS1_5radix10policy_hubIhNS0_8NullTypeEyE10Policy1000ELNS0_9SortOrderE0EhS6_yiiNS1_21identity_decomposer_tEEEvPT5_SC_PT3_PKSD_PT1_PKSH_PT2_PKSL_T4_iiT6__param_7,
	.param .u32 _ZN3cub18CUB_300001_SM_10006detail10radix_sort29DeviceRadixSortOnesweepKernelINS1_5radix10policy_hubIhNS0_8NullTypeEyE10Policy1000ELNS0_9SortOrderE0EhS6_yiiNS1_21identity_decomposer_tEEEvPT5_SC_PT3_PKSD_PT1_PKSH_PT2_PKSL_T4_iiT6__param_8,
	.param .u32 _ZN3cub18CUB_300001_SM_10006detail10radix_sort29DeviceRadixSortOnesweepKernelINS1_5radix10policy_hubIhNS0_8NullTypeEyE10Policy1000ELNS0_9SortOrderE0EhS6_yiiNS1_21identity_decomposer_tEEEvPT5_SC_PT3_PKSD_PT1_PKSH_PT2_PKSL_T4_iiT6__param_9,
	.param .u32 _ZN3cub18CUB_300001_SM_10006detail10radix_sort29DeviceRadixSortOnesweepKernelINS1_5radix10policy_hubIhNS0_8NullTypeEyE10Policy1000ELNS0_9SortOrderE0EhS6_yiiNS1_21identity_decomposer_tEEEvPT5_SC_PT3_PKSD_PT1_PKSH_PT2_PKSL_T4_iiT6__param_10,
	.param .align 1 .b8 _ZN3cub18CUB_300001_SM_10006detail10radix_sort29DeviceRadixSortOnesweepKernelINS1_5radix10policy_hubIhNS0_8NullTypeEyE10Policy1000ELNS0_9SortOrderE0EhS6_yiiNS1_21identity_decomposer_tEEEvPT5_SC_PT3_PKSD_PT1_PKSH_PT2_PKSL_T4_iiT6__param_11[1]
)
.maxntid 512
{
	.reg .pred 	%p<143>;
	.reg .b16 	%rs<170>;
	.reg .b32 	%r<1819>;
	.reg .b64 	%rd<201>;
	// demoted variable
	.shared .align 16 .b8 _ZZN3cub18CUB_300001_SM_10006detail10radix_sort29DeviceRadixSortOnesweepKernelINS1_5radix10policy_hubIhNS0_8NullTypeEyE10Policy1000ELNS0_9SortOrderE0EhS6_yiiNS1_21identity_decomposer_tEEEvPT5_SC_PT3_PKSD_PT1_PKSH_PT2_PKSL_T4_iiT6_E1s[21664];
	ld.param.u64 	%rd22, [_ZN3cub18CUB_300001_SM_10006detail10radix_sort29DeviceRadixSortOnesweepKernelINS1_5radix10policy_hubIhNS0_8NullTypeEyE10Policy1000ELNS0_9SortOrderE0EhS6_yiiNS1_21identity_decomposer_tEEEvPT5_SC_PT3_PKSD_PT1_PKSH_PT2_PKSL_T4_iiT6__param_1];
	ld.param.u64 	%rd26, [_ZN3cub18CUB_300001_SM_10006detail10radix_sort29DeviceRadixSortOnesweepKernelINS1_5radix10policy_hubIhNS0_8NullTypeEyE10Policy1000ELNS0_9SortOrderE0EhS6_yiiNS1_21identity_decomposer_tEEEvPT5_SC_PT3_PKSD_PT1_PKSH_PT2_PKSL_T4_iiT6__param_5];
	cvta.to.global.u64 	%rd1, %rd26;
	mov.u32 	%r1, %tid.x;
	shr.u32 	%r2, %r1, 5;
	// begin inline asm
	mov.u32 %r161, %laneid;
	// end inline asm
	setp.ne.s32 	%p1, %r1, 0;
	@%p1 bra 	$L__BB18_2;
	cvta.to.global.u64 	%rd27, %rd22;
	atom.global.add.u32 	%r162, [%rd27], 1;
	st.shared.u32 	[_ZZN3cub18CUB_300001_SM_10006detail10radix_sort29DeviceRadixSortOnesweepKernelINS1_5radix10policy_hubIhNS0_8NullTypeEyE10Policy1000ELNS0_9SortOrderE0EhS6_yiiNS1_21identity_decomposer_tEEEvPT5_SC_PT3_PKSD_PT1_PKSH_PT2_PKSL_T4_iiT6_E1s+19616], %r162;
$L__BB18_2:
	ld.param.u32 	%r1771, [_ZN3cub18CUB_300001_SM_10006detail10radix_sort29DeviceRadixSortOnesweepKernelINS1_5radix10policy_hubIhNS0_8NullTypeEyE10Policy1000ELNS0_9SortOrderE0EhS6_yiiNS1_21identity_decomposer_tEEEvPT5_SC_PT3_PKSD_PT1_PKSH_PT2_PKSL_T4_iiT6__param_8];
	bar.sync 	0;
	ld.shared.u32 	%r4, [_ZZN3cub18CUB_300001_SM_10006detail10radix_sort29DeviceRadixSortOnesweepKernelINS1_5radix10policy_hubIhNS0_8NullTypeEyE10Policy1000ELNS0_9SortOrderE0EhS6_yiiNS1_21identity_decomposer_tEEEvPT5_SC_PT3_PKSD_PT1_PKSH_PT2_PKSL_T4_iiT6_E1s+19616];
	mul.lo.s32 	%r163, %r4, 9728;
	add.s32 	%r164, %r163, 9728;
	setp.gt.s32 	%p2, %r164, %r1771;
	cvt.s64.s32 	%rd2, %r163;
	@%p2 bra 	$L__BB18_4;
	and.b32  	%r165, %r1, 31;
	and.b32  	%r166, %r1, 992;
	mul.lo.s32 	%r167, %r166, 19;
	or.b32  	%r168, %r167, %r165;
	cvt.u64.u32 	%rd28, %r168;
	add.s64 	%rd29, %rd28, %rd2;
	add.s64 	%rd30, %rd1, %rd29;
	ld.global.u8 	%rs151, [%rd30];
	ld.global.u8 	%rs152, [%rd30+32];
	ld.global.u8 	%rs153, [%rd30+64];
	ld.global.u8 	%rs154, [%rd30+96];
	ld.global.u8 	%rs155, [%rd30+128];
	ld.global.u8 	%rs156, [%rd30+160];
	ld.global.u8 	%rs157, [%rd30+192];
	ld.global.u8 	%rs158, [%rd30+224];
	ld.global.u8 	%rs159, [%rd30+256];
	ld.global.u8 	%rs160, [%rd30+288];
	ld.global.u8 	%rs161, [%rd30+320];
	ld.global.u8 	%rs162, [%rd30+352];
	ld.global.u8 	%rs163, [%rd30+384];
	ld.global.u8 	%rs164, [%rd30+416];
	ld.global.u8 	%rs165, [%rd30+448];
	ld.global.u8 	%rs166, [%rd30+480];
	ld.global.u8 	%rs167, [%rd30+512];
	ld.global.u8 	%rs168, [%rd30+544];
	ld.global.u8 	%rs169, [%rd30+576];
	bra.uni 	$L__BB18_42;
$L__BB18_4:
	ld.param.u32 	%r1772, [_ZN3cub18CUB_300001_SM_10006detail10radix_sort29DeviceRadixSortOnesweepKernelINS1_5radix10policy_hubIhNS0_8NullTypeEyE10Policy1000ELNS0_9SortOrderE0EhS6_yiiNS1_21identity_decomposer_tEEEvPT5_SC_PT3_PKSD_PT1_PKSH_PT2_PKSL_T4_iiT6__param_8];
	cvt.u32.u64 	%r169, %rd2;
	sub.s32 	%r5, %r1772, %r169;
	and.b32  	%r170, %r1, 31;
	and.b32  	%r171, %r1, 992;
	mul.lo.s32 	%r172, %r171, 19;
	or.b32  	%r6, %r172, %r170;
	setp.ge.s32 	%p3, %r6, %r5;
	cvt.u64.u32 	%rd31, %r6;
	add.s64 	%rd32, %rd31, %rd2;
	add.s64 	%rd3, %rd1, %rd32;
	mov.b16 	%rs151, 255;
	@%p3 bra 	$L__BB18_6;
	ld.global.u8 	%rs151, [%rd3];
$L__BB18_6:
	add.s32 	%r173, %r6, 32;
	setp.ge.s32 	%p4, %r173, %r5;
	mov.b16 	%rs152, 255;
	@%p4 bra 	$L__BB18_8;
	ld.global.u8 	%rs152, [%rd3+32];
$L__BB18_8:
	add.s32 	%r174, %r6, 64;
	setp.ge.s32 	%p5, %r174, %r5;
	mov.b16 	%rs153, 255;
	@%p5 bra 	$L__BB18_10;
	ld.global.u8 	%rs153, [%rd3+64];
$L__BB18_10:
	add.s32 	%r175, %r6, 96;
	setp.ge.s32 	%p6, %r175, %r5;
	mov.b16 	%rs154, 255;
	@%p6 bra 	$L__BB18_12;
	ld.global.u8 	%rs154, [%rd3+96];
$L__BB18_12:
	add.s32 	%r176, %r6, 128;
	setp.ge.s32 	%p7, %r176, %r5;
	mov.b16 	%rs155, 255;
	@%p7 bra 	$L__BB18_14;
	ld.global.u8 	%rs155, [%rd3+128];
$L__BB18_14:
	add.s32 	%r177, %r6, 160;
	setp.ge.s32 	%p8, %r177, %r5;
	mov.b16 	%rs156, 255;
	@%p8 bra 	$L__BB18_16;
	ld.global.u8 	%rs156, [%rd3+160];
$L__BB18_16:
	add.s32 	%r178, %r6, 192;
	setp.ge.s32 	%p9, %r178, %r5;
	mov.b16 	%rs157, 255;
	@%p9 bra 	$L__BB18_18;
	ld.global.u8 	%rs157, [%rd3+192];
$L__BB18_18:
	add.s32 	%r179, %r6, 224;
	setp.ge.s32 	%p10, %r179, %r5;
	mov.b16 	%rs158, 255;
	@%p10 bra 	$L__BB18_20;
	ld.global.u8 	%rs158, [%rd3+224];
$L__BB18_20:
	add.s32 	%r180, %r6, 256;
	setp.ge.s32 	%p11, %r180, %r5;
	mov.b16 	%rs159, 255;
	@%p11 bra 	$L__BB18_22;
	ld.global.u8 	%rs159, [%rd3+256];
$L__BB18_22:
	add.s32 	%r181, %r6, 288;
	setp.ge.s32 	%p12, %r181, %r5;
	mov.b16 	%rs160, 255;
	@%p12 bra 	$L__BB18_24;
	ld.global.u8 	%rs160, [%rd3+288];
$L__BB18_24:
	add.s32 	%r182, %r6, 320;
	setp.ge.s32 	%p13, %r182, %r5;
	mov.b16 	%rs161, 255;
	@%p13 bra 	$L__BB18_26;
	ld.global.u8 	%rs161, [%rd3+320];
$L__BB18_26:
	add.s32 	%r183, %r6, 352;
	setp.ge.s32 	%p14, %r183, %r5;
	mov.b16 	%rs162, 255;
	@%p14 bra 	$L__BB18_28;
	ld.global.u8 	%rs162, [%rd3+352];
$L__BB18_28:
	add.s32 	%r184, %r6, 384;
	setp.ge.s32 	%p15, %r184, %r5;
	mov.b16 	%rs163, 255;
	@%p15 bra 	$L__BB18_30;
	ld.global.u8 	%rs163, [%rd3+384];
$L__BB18_30:
	add.s32 	%r185, %r6, 416;
	setp.ge.s32 	%p16, %r185, %r5;
	mov.b16 	%rs164, 255;
	@%p16 bra 	$L__BB18_32;
	ld.global.u8 	%rs164, [%rd3+416];
$L__BB18_32:
	add.s32 	%r186, %r6, 448;
	setp.ge.s32 	%p17, %r186, %r5;
	mov.b16 	%rs165, 255;
	@%p17 bra 	$L__BB18_34;
	ld.global.u8 	%rs165, [%rd3+448];
$L__BB18_34:
	add.s32 	%r187, %r6, 480;
	setp.ge.s32 	%p18, %r187, %r5;
	mov.b16 	%rs166, 255;
	@%p18 bra 	$L__BB18_36;
	ld.global.u8 	%rs166, [%rd3+480];
$L__BB18_36:
	add.s32 	%r188, %r6, 512;
	setp.ge.s32 	%p19, %r188, %r5;
	mov.b16 	%rs167, 255;
	@%p19 bra 	$L__BB18_38;
	ld.global.u8 	%rs167, [%rd3+512];
$L__BB18_38:
	add.s32 	%r189, %r6, 544;
	setp.ge.s32 	%p20, %r189, %r5;
	mov.b16 	%rs168, 255;
	@%p20 bra 	$L__BB18_40;
	ld.global.u8 	%rs168, [%rd3+544];
$L__BB18_40:
	add.s32 	%r190, %r6, 576;
	setp.ge.s32 	%p21, %r190, %r5;
	mov.b16 	%rs169, 255;
	@%p21 bra 	$L__BB18_42;
	ld.global.u8 	%rs169, [%rd3+576];
$L__BB18_42:
	shl.b32 	%r191, %r2, 10;
	mov.u32 	%r192, _ZZN3cub18CUB_300001_SM_10006detail10radix_sort29DeviceRadixSortOnesweepKernelINS1_5radix10policy_hubIhNS0_8NullTypeEyE10Policy1000ELNS0_9SortOrderE0EhS6_yiiNS1_21identity_decomposer_tEEEvPT5_SC_PT3_PKSD_PT1_PKSH_PT2_PKSL_T4_iiT6_E1s;
	add.s32 	%r7, %r192, %r191;
	setp.gt.s32 	%p22, %r161, 255;
	@%p22 bra 	$L__BB18_55;
	max.s32 	%r193, %r161, 224;
	sub.s32 	%r194, %r193, %r161;
	add.s32 	%r195, %r194, 31;
	shr.u32 	%r196, %r195, 5;
	add.s32 	%r8, %r196, 1;
	and.b32  	%r9, %r8, 15;
	setp.lt.u32 	%p23, %r195, 480;
	mov.u32 	%r1786, %r161;
	@%p23 bra 	$L__BB18_46;
	and.b32  	%r197, %r8, 268435440;
	neg.s32 	%r1784, %r197;
	shl.b32 	%r199, %r161, 2;
	add.s32 	%r200, %r191, %r199;
	add.s32 	%r202, %r200, %r192;
	add.s32 	%r1783, %r202, 1024;
	mov.u32 	%r1786, %r161;
$L__BB18_45:
	.pragma "nounroll";
	mov.b32 	%r203, 0;
	st.shared.u32 	[%r1783+-1024], %r203;
	st.shared.u32 	[%r1783+-896], %r203;
	st.shared.u32 	[%r1783+-768], %r203;
	st.shared.u32 	[%r1783+-640], %r203;
	st.shared.u32 	[%r1783+-512], %r203;
	st.shared.u32 	[%r1783+-384], %r203;
	st.shared.u32 	[%r1783+-256], %r203;
	st.shared.u32 	[%r1783+-128], %r203;
	st.shared.u32 	[%r1783], %r203;
	st.shared.u32 	[%r1783+128], %r203;
	st.shared.u32 	[%r1783+256], %r203;
	st.shared.u32 	[%r1783+384], %r203;
	st.shared.u32 	[%r1783+512], %r203;
	st.shared.u32 	[%r1783+640], %r203;
	st.shared.u32 	[%r1783+768], %r203;
	st.shared.u32 	[%r1783+896], %r203;
	add.s32 	%r1786, %r1786, 512;
	add.s32 	%r1784, %r1784, 16;
	add.s32 	%r1783, %r1783, 2048;
	setp.ne.s32 	%p24, %r1784, 0;
	@%p24 bra 	$L__BB18_45;
$L__BB18_46:
	setp.eq.s32 	%p25, %r9, 0;
	@%p25 bra 	$L__BB18_55;
	and.b32  	%r19, %r8, 7;
	setp.lt.u32 	%p26, %r9, 8;
	@%p26 bra 	$L__BB18_49;
	shl.b32 	%r204, %r1786, 2;
	add.s32 	%r205, %r7, %r204;
	mov.b32 	%r206, 0;
	st.shared.u32 	[%r205], %r206;
	st.shared.u32 	[%r205+128], %r206;
	st.shared.u32 	[%r205+256], %r206;
	st.shared.u32 	[%r205+384], %r206;
	st.shared.u32 	[%r205+512], %r206;
	st.shared.u32 	[%r205+640], %r206;
	st.shared.u32 	[%r205+768], %r206;
	st.shared.u32 	[%r205+896], %r206;
	add.s32 	%r1786, %r1786, 256;
$L__BB18_49:
	setp.eq.s32 	%p27, %r19, 0;
	@%p27 bra 	$L__BB18_55;
	and.b32  	%r22, %r8, 3;
	setp.lt.u32 	%p28, %r19, 4;
	@%p28 bra 	$L__BB18_52;
	shl.b32 	%r207, %r1786, 2;
	add.s32 	%r208, %r7, %r207;
	mov.b32 	%r209, 0;
	st.shared.u32 	[%r208], %r209;
	st.shared.u32 	[%r208+128], %r209;
	st.shared.u32 	[%r208+256], %r209;
	st.shared.u32 	[%r208+384], %r209;
	add.s32 	%r1786, %r1786, 128;
$L__BB18_52:
	setp.eq.s32 	%p29, %r22, 0;
	@%p29 bra 	$L__BB18_55;
	shl.b32 	%r211, %r1786, 2;
	add.s32 	%r212, %r191, %r211;
	add.s32 	%r1790, %r192, %r212;
	neg.s32 	%r1789, %r22;
$L__BB18_54:
	.pragma "nounroll";
	mov.b32 	%r214, 0;
	st.shared.u32 	[%r1790], %r214;
	add.s32 	%r1790, %r1790, 128;
	add.s32 	%r1789, %r1789, 1;
	setp.ne.s32 	%p30, %r1789, 0;
	@%p30 bra 	$L__BB18_54;
$L__BB18_55:
	ld.param.u32 	%r1781, [_ZN3cub18CUB_300001_SM_10006detail10radix_sort29DeviceRadixSortOnesweepKernelINS1_5radix10policy_hubIhNS0_8NullTypeEyE10Policy1000ELNS0_9SortOrderE0EhS6_yiiNS1_21identity_decomposer_tEEEvPT5_SC_PT3_PKSD_PT1_PKSH_PT2_PKSL_T4_iiT6__param_10];
	ld.param.u32 	%r1779, [_ZN3cub18CUB_300001_SM_10006detail10radix_sort29DeviceRadixSortOnesweepKernelINS1_5radix10policy_hubIhNS0_8NullTypeEyE10Policy1000ELNS0_9SortOrderE0EhS6_yiiNS1_21identity_decomposer_tEEEvPT5_SC_PT3_PKSD_PT1_PKSH_PT2_PKSL_T4_iiT6__param_9];
	bar.warp.sync 	-1;
	and.b32  	%r216, %r1779, 255;
	cvt.u32.u16 	%r217, %rs151;
	and.b32  	%r218, %r217, 255;
	shr.u32 	%r219, %r218, %r216;
	mov.b32 	%r220, -1;
	shl.b32 	%r221, %r220, %r1781;
	not.b32 	%r222, %r221;
	and.b32  	%r31, %r219, %r222;
	mov.u32 	%r32, %tid.x;
	shl.b32 	%r223, %r32, 5;
	and.b32  	%r224, %r223, 31744;
	mov.u32 	%r225, _ZZN3cub18CUB_300001_SM_10006detail10radix_sort29DeviceRadixSortOnesweepKernelINS1_5radix10policy_hubIhNS0_8NullTypeEyE10Policy1000ELNS0_9SortOrderE0EhS6_yiiNS1_21identity_decomposer_tEEEvPT5_SC_PT3_PKSD_PT1_PKSH_PT2_PKSL_T4_iiT6_E1s;
	add.s32 	%r226, %r225, %r224;
	shl.b32 	%r227, %r31, 2;
	add.s32 	%r228, %r226, %r227;
	atom.shared.add.u32 	%r229, [%r228], 1;
	cvt.u32.u16 	%r230, %rs152;
	and.b32  	%r231, %r230, 255;
	shr.u32 	%r232, %r231, %r216;
	and.b32  	%r233, %r232, %r222;
	shl.b32 	%r234, %r233, 2;
	add.s32 	%r235, %r226, %r234;
	atom.shared.add.u32 	%r236, [%r235], 1;
	cvt.u32.u16 	%r237, %rs153;
	and.b32  	%r238, %r237, 255;
	shr.u32 	%r239, %r238, %r216;
	and.b32  	%r240, %r239, %r222;
	shl.b32 	%r241, %r240, 2;
	add.s32 	%r242, %r226, %r241;
	atom.shared.add.u32 	%r243, [%r242], 1;
	cvt.u32.u16 	%r244, %rs154;
	and.b32  	%r245, %r244, 255;
	shr.u32 	%r246, %r245, %r216;
	and.b32  	%r247, %r246, %r222;
	shl.b32 	%r248, %r247, 2;
	add.s32 	%r249, %r226, %r248;
	atom.shared.add.u32 	%r250, [%r249], 1;
	cvt.u32.u16 	%r251, %rs155;
	and.b32  	%r252, %r251, 255;
	shr.u32 	%r253, %r252, %r216;
	and.b32  	%r254, %r253, %r222;
	shl.b32 	%r255, %r254, 2;
	add.s32 	%r256, %r226, %r255;
	atom.shared.add.u32 	%r257, [%r256], 1;
	cvt.u32.u16 	%r258, %rs156;
	and.b32  	%r259, %r258, 255;
	shr.u32 	%r260, %r259, %r216;
	and.b32  	%r261, %r260, %r222;
	shl.b32 	%r262, %r261, 2;
	add.s32 	%r263, %r226, %r262;
	atom.shared.add.u32 	%r264, [%r263], 1;
	cvt.u32.u16 	%r265, %rs157;
	and.b32  	%r266, %r265, 255;
	shr.u32 	%r267, %r266, %r216;
	and.b32  	%r268, %r267, %r222;
	shl.b32 	%r269, %r268, 2;
	add.s32 	%r270, %r226, %r269;
	atom.shared.add.u32 	%r271, [%r270], 1;
	cvt.u32.u16 	%r272, %rs158;
	and.b32  	%r273, %r272, 255;
	shr.u32 	%r274, %r273, %r216;
	and.b32  	%r275, %r274, %r222;
	shl.b32 	%r276, %r275, 2;
	add.s32 	%r277, %r226, %r276;
	atom.shared.add.u32 	%r278, [%r277], 1;
	cvt.u32.u16 	%r279, %rs159;
	and.b32  	%r280, %r279, 255;
	shr.u32 	%r281, %r280, %r216;
	and.b32  	%r282, %r281, %r222;
	shl.b32 	%r283, %r282, 2;
	add.s32 	%r284, %r226, %r283;
	atom.shared.add.u32 	%r285, [%r284], 1;
	cvt.u32.u16 	%r286, %rs160;
	and.b32  	%r287, %r286, 255;
	shr.u32 	%r288, %r287, %r216;
	and.b32  	%r289, %r288, %r222;
	shl.b32 	%r290, %r289, 2;
	add.s32 	%r291, %r226, %r290;
	atom.shared.add.u32 	%r292, [%r291], 1;
	cvt.u32.u16 	%r293, %rs161;
	and.b32  	%r294, %r293, 255;
	shr.u32 	%r295, %r294, %r216;
	and.b32  	%r296, %r295, %r222;
	shl.b32 	%r297, %r296, 2;
	add.s32 	%r298, %r226, %r297;
	atom.shared.add.u32 	%r299, [%r298], 1;
	cvt.u32.u16 	%r300, %rs162;
	and.b32  	%r301, %r300, 255;
	shr.u32 	%r302, %r301, %r216;
	and.b32  	%r303, %r302, %r222;
	shl.b32 	%r304, %r303, 2;
	add.s32 	%r305, %r226, %r304;
	atom.shared.add.u32 	%r306, [%r305], 1;
	cvt.u32.u16 	%r307, %rs163;
	and.b32  	%r308, %r307, 255;
	shr.u32 	%r309, %r308, %r216;
	and.b32  	%r310, %r309, %r222;
	shl.b32 	%r311, %r310, 2;
	add.s32 	%r312, %r226, %r311;
	atom.shared.add.u32 	%r313, [%r312], 1;
	cvt.u32.u16 	%r314, %rs164;
	and.b32  	%r315, %r314, 255;
	shr.u32 	%r316, %r315, %r216;
	and.b32  	%r317, %r316, %r222;
	shl.b32 	%r318, %r317, 2;
	add.s32 	%r319, %r226, %r318;
	atom.shared.add.u32 	%r320, [%r319], 1;
	cvt.u32.u16 	%r321, %rs165;
	and.b32  	%r322, %r321, 255;
	shr.u32 	%r323, %r322, %r216;
	and.b32  	%r324, %r323, %r222;
	shl.b32 	%r325, %r324, 2;
	add.s32 	%r326, %r226, %r325;
	atom.shared.add.u32 	%r327, [%r326], 1;
	cvt.u32.u16 	%r328, %rs166;
	and.b32  	%r329, %r328, 255;
	shr.u32 	%r330, %r329, %r216;
	and.b32  	%r331, %r330, %r222;
	shl.b32 	%r332, %r331, 2;
	add.s32 	%r333, %r226, %r332;
	atom.shared.add.u32 	%r334, [%r333], 1;
	cvt.u32.u16 	%r335, %rs167;
	and.b32  	%r336, %r335, 255;
	shr.u32 	%r337, %r336, %r216;
	and.b32  	%r338, %r337, %r222;
	shl.b32 	%r339, %r338, 2;
	add.s32 	%r340, %r226, %r339;
	atom.shared.add.u32 	%r341, [%r340], 1;
	cvt.u32.u16 	%r342, %rs168;
	and.b32  	%r343, %r342, 255;
	shr.u32 	%r344, %r343, %r216;
	and.b32  	%r345, %r344, %r222;
	shl.b32 	%r346, %r345, 2;
	add.s32 	%r347, %r226, %r346;
	atom.shared.add.u32 	%r348, [%r347], 1;
	cvt.u32.u16 	%r349, %rs169;
	and.b32  	%r350, %r349, 255;
	shr.u32 	%r351, %r350, %r216;
	and.b32  	%r352, %r351, %r222;
	shl.b32 	%r353, %r352, 2;
	add.s32 	%r354, %r226, %r353;
	atom.shared.add.u32 	%r355, [%r354], 1;
	bar.sync 	0;
	setp.gt.u32 	%p31, %r32, 255;
	mov.b32 	%r1791, 0;
	@%p31 bra 	$L__BB18_57;
	shl.b32 	%r356, %r32, 2;
	add.s32 	%r358, %r225, %r356;
	ld.shared.u32 	%r359, [%r358];
	mov.b32 	%r360, 0;
	st.shared.u32 	[%r358], %r360;
	ld.shared.u32 	%r361, [%r358+1024];
	st.shared.u32 	[%r358+1024], %r359;
	add.s32 	%r362, %r361, %r359;
	ld.shared.u32 	%r363, [%r358+2048];
	st.shared.u32 	[%r358+2048], %r362;
	add.s32 	%r364, %r363, %r362;
	ld.shared.u32 	%r365, [%r358+3072];
	st.shared.u32 	[%r358+3072], %r364;
	add.s32 	%r366, %r365, %r364;
	ld.shared.u32 	%r367, [%r358+4096];
	st.shared.u32 	[%r358+4096], %r366;
	add.s32 	%r368, %r367, %r366;
	ld.shared.u32 	%r369, [%r358+5120];
	st.shared.u32 	[%r358+5120], %r368;
	add.s32 	%r370, %r369, %r368;
	ld.shared.u32 	%r371, [%r358+6144];
	st.shared.u32 	[%r358+6144], %r370;
	add.s32 	%r372, %r371, %r370;
	ld.shared.u32 	%r373, [%r358+7168];
	st.shared.u32 	[%r358+7168], %r372;
	add.s32 	%r374, %r373, %r372;
	ld.shared.u32 	%r375, [%r358+8192];
	st.shared.u32 	[%r358+8192], %r374;
	add.s32 	%r376, %r375, %r374;
	ld.shared.u32 	%r377, [%r358+9216];
	st.shared.u32 	[%r358+9216], %r376;
	add.s32 	%r378, %r377, %r376;
	ld.shared.u32 	%r379, [%r358+10240];
	st.shared.u32 	[%r358+10240], %r378;
	add.s32 	%r380, %r379, %r378;
	ld.shared.u32 	%r381, [%r358+11264];
	st.shared.u32 	[%r358+11264], %r380;
	add.s32 	%r382, %r381, %r380;
	ld.shared.u32 	%r383, [%r358+12288];
	st.shared.u32 	[%r358+12288], %r382;
	add.s32 	%r384, %r383, %r382;
	ld.shared.u32 	%r385, [%r358+13312];
	st.shared.u32 	[%r358+13312], %r384;
	add.s32 	%r386, %r385, %r384;
	ld.shared.u32 	%r387, [%r358+14336];
	st.shared.u32 	[%r358+14336], %r386;
	add.s32 	%r388, %r387, %r386;
	ld.shared.u32 	%r389, [%r358+15360];
	st.shared.u32 	[%r358+15360], %r388;
	add.s32 	%r1791, %r389, %r388;
$L__BB18_57:
	ld.param.u64 	%rd188, [_ZN3cub18CUB_300001_SM_10006detail10radix_sort29DeviceRadixSortOnesweepKernelINS1_5radix10policy_hubIhNS0_8NullTypeEyE10Policy1000ELNS0_9SortOrderE0EhS6_yiiNS1_21identity_decomposer_tEEEvPT5_SC_PT3_PKSD_PT1_PKSH_PT2_PKSL_T4_iiT6__param_0];
	setp.gt.u32 	%p32, %r32, 255;
	shl.b32 	%r390, %r4, 8;
	add.s32 	%r391, %r390, %r32;
	cvta.to.global.u64 	%rd4, %rd188;
	mul.wide.s32 	%rd33, %r391, 4;
	add.s64 	%rd5, %rd4, %rd33;
	@%p32 bra 	$L__BB18_59;
	or.b32  	%r392, %r1791, 1073741824;
	st.volatile.global.u32 	[%rd5], %r392;
$L__BB18_59:
	setp.lt.u32 	%p33, %r32, 256;
	setp.eq.s32 	%p34, %r1791, 9728;
	and.pred  	%p35, %p33, %p34;
	selp.u32 	%r393, 1, 0, %p35;
	{ 
	.reg .pred 	%p1; 
	.reg .pred 	%p2; 
	setp.ne.u32 	%p1, %r393, 0; 
	bar.red.or.pred 	%p2, 0, %p1; 
	selp.u32 	%r394, 1, 0, %p2; 
	}
	setp.eq.s32 	%p36, %r394, 0;
	cvt.u64.u32 	%rd6, %r32;
	@%p36 bra 	$L__BB18_111;
	setp.gt.u32 	%p37, %r32, 255;
	shl.b32 	%r395, %r32, 3;
	add.s32 	%r397, %r225, %r395;
	add.s32 	%r35, %r397, 19616;
	@%p37 bra 	$L__BB18_68;
	ld.param.u64 	%rd195, [_ZN3cub18CUB_300001_SM_10006detail10radix_sort29DeviceRadixSortOnesweepKernelINS1_5radix10policy_hubIhNS0_8NullTypeEyE10Policy1000ELNS0_9SortOrderE0EhS6_yiiNS1_21identity_decomposer_tEEEvPT5_SC_PT3_PKSD_PT1_PKSH_PT2_PKSL_T4_iiT6__param_3];
	cvta.to.global.u64 	%rd34, %rd195;
	shl.b64 	%rd35, %rd6, 3;
	add.s64 	%rd36, %rd34, %rd35;
	ld.global.u64 	%rd37, [%rd36];
	setp.gt.u32 	%p38, %r32, %r31;
	selp.b64 	%rd38, 9728, 0, %p38;
	sub.s64 	%rd199, %rd37, %rd38;
	st.shared.u64 	[%r35], %rd199;
	setp.lt.s32 	%p39, %r4, 1;
	mov.u32 	%r1795, %r1791;
	@%p39 bra 	$L__BB18_67;
	mov.b32 	%r1793, -1;
	mov.u32 	%r1792, %r4;
	mov.u32 	%r1795, %r1791;
$L__BB18_63:
	add.s32 	%r39, %r1792, -1;
	shl.b32 	%r399, %r39, 8;
	add.s32 	%r400, %r399, %r32;
	mul.wide.s32 	%rd39, %r400, 4;
	add.s64 	%rd8, %rd4, %rd39;
$L__BB18_64:
	membar.cta;
	ld.volatile.global.u32 	%r40, [%rd8];
	setp.eq.s32 	%p40, %r40, 0;
	@%p40 bra 	$L__BB18_64;
	and.b32  	%r401, %r40, 1073741823;
	add.s32 	%r1795, %r401, %r1795;
	setp.gt.s32 	%p41, %r40, -1;
	vote.sync.ballot.b32 	%r1793, %p41, %r1793;
	setp.gt.u32 	%p43, %r1792, 1;
	and.pred  	%p44, %p41, %p43;
	mov.u32 	%r1792, %r39;
	@%p44 bra 	$L__BB18_63;
	ld.shared.u64 	%rd199, [%r35];
$L__BB18_67:
	or.b32  	%r402, %r1795, -2147483648;
	st.volatile.global.u32 	[%rd5], %r402;
	sub.s32 	%r403, %r1795, %r1791;
	cvt.s64.s32 	%rd40, %r403;
	add.s64 	%rd41, %rd199, %rd40;
	st.shared.u64 	[%r35], %rd41;
$L__BB18_68:
	ld.param.u32 	%r1773, [_ZN3cub18CUB_300001_SM_10006detail10radix_sort29DeviceRadixSortOnesweepKernelINS1_5radix10policy_hubIhNS0_8NullTypeEyE10Policy1000ELNS0_9SortOrderE0EhS6_yiiNS1_21identity_decomposer_tEEEvPT5_SC_PT3_PKSD_PT1_PKSH_PT2_PKSL_T4_iiT6__param_8];
	ld.param.u64 	%rd191, [_ZN3cub18CUB_300001_SM_10006detail10radix_sort29DeviceRadixSortOnesweepKernelINS1_5radix10policy_hubIhNS0_8NullTypeEyE10Policy1000ELNS0_9SortOrderE0EhS6_yiiNS1_21identity_decomposer_tEEEvPT5_SC_PT3_PKSD_PT1_PKSH_PT2_PKSL_T4_iiT6__param_2];
	setp.gt.u32 	%p45, %r32, 255;
	mad.lo.s32 	%r44, %r4, 9728, 9728;
	setp.lt.s32 	%p46, %r44, %r1773;
	setp.eq.s64 	%p47, %rd191, 0;
	or.pred  	%p48, %p47, %p46;
	or.pred  	%p49, %p45, %p48;
	@%p49 bra 	$L__BB18_70;
	ld.param.u64 	%rd192, [_ZN3cub18CUB_300001_SM_10006detail10radix_sort29DeviceRadixSortOnesweepKernelINS1_5radix10policy_hubIhNS0_8NullTypeEyE10Policy1000ELNS0_9SortOrderE0EhS6_yiiNS1_21identity_decomposer_tEEEvPT5_SC_PT3_PKSD_PT1_PKSH_PT2_PKSL_T4_iiT6__param_2];
	ld.shared.u64 	%rd42, [%r35];
	setp.gt.u32 	%p50, %r32, %r31;
	selp.b64 	%rd43, 9728, 0, %p50;
	cvt.s64.s32 	%rd44, %r1791;
	add.s64 	%rd45, %rd43, %rd44;
	add.s64 	%rd46, %rd45, %rd42;
	cvta.to.global.u64 	%rd47, %rd192;
	shl.b64 	%rd48, %rd6, 3;
	add.s64 	%rd49, %rd47, %rd48;
	st.global.u64 	[%rd49], %rd46;
$L__BB18_70:
	ld.param.u32 	%r1774, [_ZN3cub18CUB_300001_SM_10006detail10radix_sort29DeviceRadixSortOnesweepKernelINS1_5radix10policy_hubIhNS0_8NullTypeEyE10Policy1000ELNS0_9SortOrderE0EhS6_yiiNS1_21identity_decomposer_tEEEvPT5_SC_PT3_PKSD_PT1_PKSH_PT2_PKSL_T4_iiT6__param_8];
	ld.param.u64 	%rd197, [_ZN3cub18CUB_300001_SM_10006detail10radix_sort29DeviceRadixSortOnesweepKernelINS1_5radix10policy_hubIhNS0_8NullTypeEyE10Policy1000ELNS0_9SortOrderE0EhS6_yiiNS1_21identity_decomposer_tEEEvPT5_SC_PT3_PKSD_PT1_PKSH_PT2_PKSL_T4_iiT6__param_4];
	cvta.to.global.u64 	%rd11, %rd197;
	setp.gt.s32 	%p51, %r44, %r1774;
	bar.sync 	0;
	shl.b32 	%r404, %r31, 3;
	add.s32 	%r406, %r225, %r404;
	ld.shared.u64 	%rd12, [%r406+19616];
	@%p51 bra 	$L__BB18_72;
	and.b32  	%r407, %r32, 31;
	and.b32  	%r408, %r32, 992;
	mul.lo.s32 	%r409, %r408, 19;
	or.b32  	%r410, %r409, %r407;
	cvt.u64.u32 	%rd50, %r410;
	add.s64 	%rd51, %rd12, %rd50;
	add.s64 	%rd52, %rd11, %rd51;
	st.global.u8 	[%rd52], %rs151;
	st.global.u8 	[%rd52+32], %rs152;
	st.global.u8 	[%rd52+64], %rs153;
	st.global.u8 	[%rd52+96], %rs154;
	st.global.u8 	[%rd52+128], %rs155;
	st.global.u8 	[%rd52+160], %rs156;
	st.global.u8 	[%rd52+192], %rs157;
	st.global.u8 	[%rd52+224], %rs158;
	st.global.u8 	[%rd52+256], %rs159;
	st.global.u8 	[%rd52+288], %rs160;
	st.global.u8 	[%rd52+320], %rs161;
	st.global.u8 	[%rd52+352], %rs162;
	st.global.u8 	[%rd52+384], %rs163;
	st.global.u8 	[%rd52+416], %rs164;
	st.global.u8 	[%rd52+448], %rs165;
	st.global.u8 	[%rd52+480], %rs166;
	st.global.u8 	[%rd52+512], %rs167;
	st.global.u8 	[%rd52+544], %rs168;
	st.global.u8 	[%rd52+576], %rs169;
	bra.uni 	$L__BB18_110;
$L__BB18_72:
	ld.param.u32 	%r1775, [_ZN3cub18CUB_300001_SM_10006detail10radix_sort29DeviceRadixSortOnesweepKernelINS1_5radix10policy_hubIhNS0_8NullTypeEyE10Policy1000ELNS0_9SortOrderE0EhS6_yiiNS1_21identity_decomposer_tEEEvPT5_SC_PT3_PKSD_PT1_PKSH_PT2_PKSL_T4_iiT6__param_8];
	mad.lo.s32 	%r45, %r4, -9728, %r1775;
	and.b32  	%r411, %r32, 31;
	and.b32  	%r412, %r32, 992;
	mul.lo.s32 	%r413, %r412, 19;
	or.b32  	%r46, %r413, %r411;
	setp.ge.s32 	%p52, %r46, %r45;
	cvt.u64.u32 	%rd53, %r46;
	add.s64 	%rd54, %rd12, %rd53;
	add.s64 	%rd13, %rd11, %rd54;
	@%p52 bra 	$L__BB18_74;
	st.global.u8 	[%rd13], %rs151;
$L__BB18_74:
	add.s32 	%r414, %r46, 32;
	setp.ge.s32 	%p53, %r414, %r45;
	@%p53 bra 	$L__BB18_76;
	st.global.u8 	[%rd13+32], %rs152;
$L__BB18_76:
	add.s32 	%r415, %r46, 64;
	setp.ge.s32 	%p54, %r415, %r45;
	@%p54 bra 	$L__BB18_78;
	st.global.u8 	[%rd13+64], %rs153;
$L__BB18_78:
	add.s32 	%r416, %r46, 96;
	setp.ge.s32 	%p55, %r416, %r45;
	@%p55 bra 	$L__BB18_80;
	st.global.u8 	[%rd13+96], %rs154;
$L__BB18_80:
	add.s32 	%r417, %r46, 128;
	setp.ge.s32 	%p56, %r417, %r45;
	@%p56 bra 	$L__BB18_82;
	st.global.u8 	[%rd13+128], %rs155;
$L__BB18_82:
	add.s32 	%r418, %r46, 160;
	setp.ge.s32 	%p57, %r418, %r45;
	@%p57 bra 	$L__BB18_84;
	st.global.u8 	[%rd13+160], %rs156;
$L__BB18_84:
	add.s32 	%r419, %r46, 192;
	setp.ge.s32 	%p58, %r419, %r45;
	@%p58 bra 	$L__BB18_86;
	st.global.u8 	[%rd13+192], %rs157;
$L__BB18_86:
	add.s32 	%r420, %r46, 224;
	setp.ge.s32 	%p59, %r420, %r45;
	@%p59 bra 	$L__BB18_88;
	st.global.u8 	[%rd13+224], %rs158;
$L__BB18_88:
	add.s32 	%r421, %r46, 256;
	setp.ge.s32 	%p60, %r421, %r45;
	@%p60 bra 	$L__BB18_90;
	st.global.u8 	[%rd13+256], %rs159;
$L__BB18_90:
	add.s32 	%r422, %r46, 288;
	setp.ge.s32 	%p61, %r422, %r45;
	@%p61 bra 	$L__BB18_92;
	st.global.u8 	[%rd13+288], %rs160;
$L__BB18_92:
	add.s32 	%r423, %r46, 320;
	setp.ge.s32 	%p62, %r423, %r45;
	@%p62 bra 	$L__BB18_94;
	st.global.u8 	[%rd13+320], %rs161;
$L__BB18_94:
	add.s32 	%r424, %r46, 352;
	setp.ge.s32 	%p63, %r424, %r45;
	@%p63 bra 	$L__BB18_96;
	st.global.u8 	[%rd13+352], %rs162;
$L__BB18_96:
	add.s32 	%r425, %r46, 384;
	setp.ge.s32 	%p64, %r425, %r45;
	@%p64 bra 	$L__BB18_98;
	st.global.u8 	[%rd13+384], %rs163;
$L__BB18_98:
	add.s32 	%r426, %r46, 416;
	setp.ge.s32 	%p65, %r426, %r45;
	@%p65 bra 	$L__BB18_100;
	st.global.u8 	[%rd13+416], %rs164;
$L__BB18_100:
	add.s32 	%r427, %r46, 448;
	setp.ge.s32 	%p66, %r427, %r45;
	@%p66 bra 	$L__BB18_102;
	st.global.u8 	[%rd13+448], %rs165;
$L__BB18_102:
	add.s32 	%r428, %r46, 480;
	setp.ge.s32 	%p67, %r428, %r45;
	@%p67 bra 	$L__BB18_104;
	st.global.u8 	[%rd13+480], %rs166;
$L__BB18_104:
	add.s32 	%r429, %r46, 512;
	setp.ge.s32 	%p68, %r429, %r45;
	@%p68 bra 	$L__BB18_106;
	st.global.u8 	[%rd13+512], %rs167;
$L__BB18_106:
	add.s32 	%r430, %r46, 544;
	setp.ge.s32 	%p69, %r430, %r45;
	@%p69 bra 	$L__BB18_108;
	st.global.u8 	[%rd13+544], %rs168;
$L__BB18_108:
	add.s32 	%r431, %r46, 576;
	setp.ge.s32 	%p70, %r431, %r45;
	@%p70 bra 	$L__BB18_110;
	st.global.u8 	[%rd13+576], %rs169;
$L__BB18_110:
	// begin inline asm
	exit;
	// end inline asm
$L__BB18_111:
	shr.u32 	%r432, %r32, 4;
	add.s32 	%r433, %r432, %r32;
	shl.b32 	%r434, %r433, 2;
	add.s32 	%r436, %r225, %r434;
	st.shared.u32 	[%r436+17424], %r1791;
	bar.sync 	0;
	setp.gt.u32 	%p71, %r32, 31;
	@%p71 bra 	$L__BB18_113;
	mov.u32 	%r467, _ZZN3cub18CUB_300001_SM_10006detail10radix_sort29DeviceRadixSortOnesweepKernelINS1_5radix10policy_hubIhNS0_8NullTypeEyE10Policy1000ELNS0_9SortOrderE0EhS6_yiiNS1_21identity_decomposer_tEEEvPT5_SC_PT3_PKSD_PT1_PKSH_PT2_PKSL_T4_iiT6_E1s;
	mad.lo.s32 	%r468, %r32, 68, %r467;
	ld.shared.u32 	%r469, [%r468+17424];
	ld.shared.u32 	%r470, [%r468+17428];
	ld.shared.u32 	%r471, [%r468+17432];
	ld.shared.u32 	%r472, [%r468+17436];
	ld.shared.u32 	%r473, [%r468+17440];
	ld.shared.u32 	%r474, [%r468+17444];
	ld.shared.u32 	%r475, [%r468+17448];
	ld.shared.u32 	%r476, [%r468+17452];
	ld.shared.u32 	%r477, [%r468+17456];
	ld.shared.u32 	%r478, [%r468+17460];
	ld.shared.u32 	%r479, [%r468+17464];
	ld.shared.u32 	%r480, [%r468+17468];
	ld.shared.u32 	%r481, [%r468+17472];
	ld.shared.u32 	%r482, [%r468+17476];
	ld.shared.u32 	%r483, [%r468+17480];
	ld.shared.u32 	%r484, [%r468+17484];
	add.s32 	%r485, %r470, %r469;
	add.s32 	%r486, %r485, %r471;
	add.s32 	%r487, %r486, %r472;
	add.s32 	%r488, %r487, %r473;
	add.s32 	%r489, %r488, %r474;
	add.s32 	%r490, %r489, %r475;
	add.s32 	%r491, %r490, %r476;
	add.s32 	%r492, %r491, %r477;
	add.s32 	%r493, %r492, %r478;
	add.s32 	%r494, %r493, %r479;
	add.s32 	%r495, %r494, %r480;
	add.s32 	%r496, %r495, %r481;
	add.s32 	%r497, %r496, %r482;
	add.s32 	%r498, %r497, %r483;
	add.s32 	%r441, %r498, %r484;
	mov.b32 	%r439, 1;
	mov.b32 	%r464, 0;
	mov.b32 	%r466, -1;
	// begin inline asm
	{  .reg .s32 r0;  .reg .pred p;  shfl.sync.up.b32 r0|p, %r441, %r439, %r464, %r466;  @p add.s32 r0, r0, %r441;  mov.s32 %r437, r0;}
	// end inline asm
	mov.b32 	%r445, 2;
	// begin inline asm
	{  .reg .s32 r0;  .reg .pred p;  shfl.sync.up.b32 r0|p, %r437, %r445, %r464, %r466;  @p add.s32 r0, r0, %r437;  mov.s32 %r443, r0;}
	// end inline asm
	mov.b32 	%r451, 4;
	// begin inline asm
	{  .reg .s32 r0;  .reg .pred p;  shfl.sync.up.b32 r0|p, %r443, %r451, %r464, %r466;  @p add.s32 r0, r0, %r443;  mov.s32 %r449, r0;}
	// end inline asm
	mov.b32 	%r457, 8;
	// begin inline asm
	{  .reg .s32 r0;  .reg .pred p;  shfl.sync.up.b32 r0|p, %r449, %r457, %r464, %r466;  @p add.s32 r0, r0, %r449;  mov.s32 %r455, r0;}
	// end inline asm
	mov.b32 	%r463, 16;
	// begin inline asm
	{  .reg .s32 r0;  .reg .pred p;  shfl.sync.up.b32 r0|p, %r455, %r463, %r464, %r466;  @p add.s32 r0, r0, %r455;  mov.s32 %r461, r0;}
	// end inline asm
	sub.s32 	%r499, %r461, %r441;
	add.s32 	%r500, %r469, %r499;
	add.s32 	%r501, %r470, %r500;
	add.s32 	%r502, %r471, %r501;
	add.s32 	%r503, %r472, %r502;
	add.s32 	%r504, %r473, %r503;
	add.s32 	%r505, %r474, %r504;
	add.s32 	%r506, %r475, %r505;
	add.s32 	%r507, %r476, %r506;
	add.s32 	%r508, %r477, %r507;
	add.s32 	%r509, %r478, %r508;
	add.s32 	%r510, %r479, %r509;
	add.s32 	%r511, %r480, %r510;
	add.s32 	%r512, %r481, %r511;
	add.s32 	%r513, %r482, %r512;
	add.s32 	%r514, %r483, %r513;
	st.shared.u32 	[%r468+17424], %r499;
	st.shared.u32 	[%r468+17428], %r500;
	st.shared.u32 	[%r468+17432], %r501;
	st.shared.u32 	[%r468+17436], %r502;
	st.shared.u32 	[%r468+17440], %r503;
	st.shared.u32 	[%r468+17444], %r504;
	st.shared.u32 	[%r468+17448], %r505;
	st.shared.u32 	[%r468+17452], %r506;
	st.shared.u32 	[%r468+17456], %r507;
	st.shared.u32 	[%r468+17460], %r508;
	st.shared.u32 	[%r468+17464], %r509;
	st.shared.u32 	[%r468+17468], %r510;
	st.shared.u32 	[%r468+17472], %r511;
	st.shared.u32 	[%r468+17476], %r512;
	st.shared.u32 	[%r468+17480], %r513;
	st.shared.u32 	[%r468+17484], %r514;
$L__BB18_113:
	setp.gt.u32 	%p72, %r32, 255;
	bar.sync 	0;
	shr.u32 	%r515, %r32, 4;
	add.s32 	%r516, %r515, %r32;
	shl.b32 	%r517, %r516, 2;
	mov.u32 	%r518, _ZZN3cub18CUB_300001_SM_10006detail10radix_sort29DeviceRadixSortOnesweepKernelINS1_5radix10policy_hubIhNS0_8NullTypeEyE10Policy1000ELNS0_9SortOrderE0EhS6_yiiNS1_21identity_decomposer_tEEEvPT5_SC_PT3_PKSD_PT1_PKSH_PT2_PKSL_T4_iiT6_E1s;
	add.s32 	%r519, %r518, %r517;
	ld.shared.u32 	%r47, [%r519+17424];
	@%p72 bra 	$L__BB18_115;
	shl.b32 	%r520, %r32, 2;
	add.s32 	%r522, %r518, %r520;
	ld.shared.u32 	%r523, [%r522];
	add.s32 	%r524, %r523, %r47;
	st.shared.u32 	[%r522], %r524;
	ld.shared.u32 	%r525, [%r522+1024];
	add.s32 	%r526, %r525, %r47;
	st.shared.u32 	[%r522+1024], %r526;
	ld.shared.u32 	%r527, [%r522+2048];
	add.s32 	%r528, %r527, %r47;
	st.shared.u32 	[%r522+2048], %r528;
	ld.shared.u32 	%r529, [%r522+3072];
	add.s32 	%r530, %r529, %r47;
	st.shared.u32 	[%r522+3072], %r530;
	ld.shared.u32 	%r531, [%r522+4096];
	add.s32 	%r532, %r531, %r47;
	st.shared.u32 	[%r522+4096], %r532;
	ld.shared.u32 	%r533, [%r522+5120];
	add.s32 	%r534, %r533, %r47;
	st.shared.u32 	[%r522+5120], %r534;
	ld.shared.u32 	%r535, [%r522+6144];
	add.s32 	%r536, %r535, %r47;
	st.shared.u32 	[%r522+6144], %r536;
	ld.shared.u32 	%r537, [%r522+7168];
	add.s32 	%r538, %r537, %r47;
	st.shared.u32 	[%r522+7168], %r538;
	ld.shared.u32 	%r539, [%r522+8192];
	add.s32 	%r540, %r539, %r47;
	st.shared.u32 	[%r522+8192], %r540;
	ld.shared.u32 	%r541, [%r522+9216];
	add.s32 	%r542, %r541, %r47;
	st.shared.u32 	[%r522+9216], %r542;
	ld.shared.u32 	%r543, [%r522+10240];
	add.s32 	%r544, %r543, %r47;
	st.shared.u32 	[%r522+10240], %r544;
	ld.shared.u32 	%r545, [%r522+11264];
	add.s32 	%r546, %r545, %r47;
	st.shared.u32 	[%r522+11264], %r546;
	ld.shared.u32 	%r547, [%r522+12288];
	add.s32 	%r548, %r547, %r47;
	st.shared.u32 	[%r522+12288], %r548;
	ld.shared.u32 	%r549, [%r522+13312];
	add.s32 	%r550, %r549, %r47;
	st.shared.u32 	[%r522+13312], %r550;
	ld.shared.u32 	%r551, [%r522+14336];
	add.s32 	%r552, %r551, %r47;
	st.shared.u32 	[%r522+14336], %r552;
	ld.shared.u32 	%r553, [%r522+15360];
	add.s32 	%r554, %r553, %r47;
	st.shared.u32 	[%r522+15360], %r554;
$L__BB18_115:
	ld.param.u32 	%r1782, [_ZN3cub18CUB_300001_SM_10006detail10radix_sort29DeviceRadixSortOnesweepKernelINS1_5radix10policy_hubIhNS0_8NullTypeEyE10Policy1000ELNS0_9SortOrderE0EhS6_yiiNS1_21identity_decomposer_tEEEvPT5_SC_PT3_PKSD_PT1_PKSH_PT2_PKSL_T4_iiT6__param_10];
	ld.param.u32 	%r1780, [_ZN3cub18CUB_300001_SM_10006detail10radix_sort29DeviceRadixSortOnesweepKernelINS1_5radix10policy_hubIhNS0_8NullTypeEyE10Policy1000ELNS0_9SortOrderE0EhS6_yiiNS1_21identity_decomposer_tEEEvPT5_SC_PT3_PKSD_PT1_PKSH_PT2_PKSL_T4_iiT6__param_9];
	bar.sync 	0;
	// begin inline asm
	mov.u32 %r555, %lanemask_le;
	// end inline asm
	cvt.u32.u16 	%r581, %rs151;
	and.b32  	%r582, %r581, 255;
	and.b32  	%r49, %r1780, 255;
	shr.u32 	%r583, %r582, %r49;
	mov.b32 	%r584, -1;
	shl.b32 	%r585, %r584, %r1782;
	not.b32 	%r50, %r585;
	and.b32  	%r578, %r583, %r50;
	mov.b32 	%r558, 1;
	// begin inline asm
	{
    .reg .pred p;
    and.b32 %r556, %r578, %r558;    setp.ne.u32 p, %r556, 0;
    vote.ballot.sync.b32 %r556, p, 0xffffffff;
    @!p not.b32 %r556, %r556;
}

	// end inline asm
	mov.b32 	%r561, 2;
	// begin inline asm
	{
    .reg .pred p;
    and.b32 %r559, %r578, %r561;    setp.ne.u32 p, %r559, 0;
    vote.ballot.sync.b32 %r559, p, 0xffffffff;
    @!p not.b32 %r559, %r559;
}

	// end inline asm
	and.b32  	%r586, %r559, %r556;
	mov.b32 	%r564, 4;
	// begin inline asm
	{
    .reg .pred p;
    and.b32 %r562, %r578, %r564;    setp.ne.u32 p, %r562, 0;
    vote.ballot.sync.b32 %r562, p, 0xffffffff;
    @!p not.b32 %r562, %r562;
}

	// end inline asm
	and.b32  	%r587, %r562, %r586;
	mov.b32 	%r567, 8;
	// begin inline asm
	{
    .reg .pred p;
    and.b32 %r565, %r578, %r567;    setp.ne.u32 p, %r565, 0;
    vote.ballot.sync.b32 %r565, p, 0xffffffff;
    @!p not.b32 %r565, %r565;
}

	// end inline asm
	and.b32  	%r588, %r565, %r587;
	mov.b32 	%r570, 16;
	// begin inline asm
	{
    .reg .pred p;
    and.b32 %r568, %r578, %r570;    setp.ne.u32 p, %r568, 0;
    vote.ballot.sync.b32 %r568, p, 0xffffffff;
    @!p not.b32 %r568, %r568;
}

	// end inline asm
	and.b32  	%r589, %r568, %r588;
	mov.b32 	%r573, 32;
	// begin inline asm
	{
    .reg .pred p;
    and.b32 %r571, %r578, %r573;    setp.ne.u32 p, %r571, 0;
    vote.ballot.sync.b32 %r571, p, 0xffffffff;
    @!p not.b32 %r571, %r571;
}

	// end inline asm
	and.b32  	%r590, %r571, %r589;
	mov.b32 	%r576, 64;
	// begin inline asm
	{
    .reg .pred p;
    and.b32 %r574, %r578, %r576;    setp.ne.u32 p, %r574, 0;
    vote.ballot.sync.b32 %r574, p, 0xffffffff;
    @!p not.b32 %r574, %r574;
}

	// end inline asm
	and.b32  	%r591, %r574, %r590;
	mov.b32 	%r579, 128;
	// begin inline asm
	{
    .reg .pred p;
    and.b32 %r577, %r578, %r579;    setp.ne.u32 p, %r577, 0;
    vote.ballot.sync.b32 %r577, p, 0xffffffff;
    @!p not.b32 %r577, %r577;
}

	// end inline asm
	and.b32  	%r592, %r577, %r591;
	clz.b32 	%r593, %r592;
	sub.s32 	%r51, 31, %r593;
	and.b32  	%r594, %r555, %r592;
	popc.b32 	%r52, %r594;
	setp.ne.s32 	%p73, %r161, %r51;
	mov.b32 	%r1796, 0;
	@%p73 bra 	$L__BB18_117;
	shl.b32 	%r595, %r32, 5;
	and.b32  	%r596, %r595, 31744;
	add.s32 	%r598, %r518, %r596;
	shl.b32 	%r603, %r578, 2;
	add.s32 	%r604, %r598, %r603;
	atom.shared.add.u32 	%r1796, [%r604], %r52;
$L__BB18_117:
	shfl.sync.idx.b32	%r630|%p74, %r1796, %r51, 31, -1;
	add.s32 	%r55, %r52, %r630;
	cvt.u32.u16 	%r631, %rs152;
	and.b32  	%r632, %r631, 255;
	shr.u32 	%r633, %r632, %r49;
	and.b32  	%r627, %r633, %r50;
	mov.b32 	%r607, 1;
	// begin inline asm
	{
    .reg .pred p;
    and.b32 %r605, %r627, %r607;    setp.ne.u32 p, %r605, 0;
    vote.ballot.sync.b32 %r605, p, 0xffffffff;
    @!p not.b32 %r605, %r605;
}

	// end inline asm
	mov.b32 	%r610, 2;
	// begin inline asm
	{
    .reg .pred p;
    and.b32 %r608, %r627, %r610;    setp.ne.u32 p, %r608, 0;
    vote.ballot.sync.b32 %r608, p, 0xffffffff;
    @!p not.b32 %r608, %r608;
}

	// end inline asm
	and.b32  	%r634, %r608, %r605;
	mov.b32 	%r613, 4;
	// begin inline asm
	{
    .reg .pred p;
    and.b32 %r611, %r627, %r613;    setp.ne.u32 p, %r611, 0;
    vote.ballot.sync.b32 %r611, p, 0xffffffff;
    @!p not.b32 %r611, %r611;
}

	// end inline asm
	and.b32  	%r635, %r611, %r634;
	mov.b32 	%r616, 8;
	// begin inline asm
	{
    .reg .pred p;
    and.b32 %r614, %r627, %r616;    setp.ne.u32 p, %r614, 0;
    vote.ballot.sync.b32 %r614, p, 0xffffffff;
    @!p not.b32 %r614, %r614;
}

	// end inline asm
	and.b32  	%r636, %r614, %r635;
	mov.b32 	%r619, 16;
	// begin inline asm
	{
    .reg .pred p;
    and.b32 %r617, %r627, %r619;    setp.ne.u32 p, %r617, 0;
    vote.ballot.sync.b32 %r617, p, 0xffffffff;
    @!p not.b32 %r617, %r617;
}

	// end inline asm
	and.b32  	%r637, %r617, %r636;
	mov.b32 	%r622, 32;
	// begin inline asm
	{
    .reg .pred p;
    and.b32 %r620, %r627, %r622;    setp.ne.u32 p, %r620, 0;
    vote.ballot.sync.b32 %r620, p, 0xffffffff;
    @!p not.b32 %r620, %r620;
}

	// end inline asm
	and.b32  	%r638, %r620, %r637;
	mov.b32 	%r625, 64;
	// begin inline asm
	{
    .reg .pred p;
    and.b32 %r623, %r627, %r625;    setp.ne.u32 p, %r623, 0;
    vote.ballot.sync.b32 %r623, p, 0xffffffff;
    @!p not.b32 %r623, %r623;
}

	// end inline asm
	and.b32  	%r639, %r623, %r638;
	mov.b32 	%r628, 128;
	// begin inline asm
	{
    .reg .pred p;
    and.b32 %r626, %r627, %r628;    setp.ne.u32 p, %r626, 0;
    vote.ballot.sync.b32 %r626, p, 0xffffffff;
    @!p not.b32 %r626, %r626;
}

	// end inline asm
	and.b32  	%r640, %r626, %r639;
	clz.b32 	%r641, %r640;
	sub.s32 	%r56, 31, %r641;
	and.b32  	%r642, %r555, %r640;
	popc.b32 	%r57, %r642;
	setp.ne.s32 	%p75, %r161, %r56;
	mov.b32 	%r1797, 0;
	@%p75 bra 	$L__BB18_119;
	shl.b32 	%r643, %r32, 5;
	and.b32  	%r644, %r643, 31744;
	add.s32 	%r646, %r518, %r644;
	shl.b32 	%r651, %r627, 2;
	add.s32 	%r652, %r646, %r651;
	atom.shared.add.u32 	%r1797, [%r652], %r57;
$L__BB18_119:
	shfl.sync.idx.b32	%r678|%p76, %r1797, %r56, 31, -1;
	add.s32 	%r60, %r57, %r678;
	cvt.u32.u16 	%r679, %rs153;
	and.b32  	%r680, %r679, 255;
	shr.u32 	%r681, %r680, %r49;
	and.b32  	%r675, %r681, %r50;
	mov.b32 	%r655, 1;
	// begin inline asm
	{
    .reg .pred p;
    and.b32 %r653, %r675, %r655;    setp.ne.u32 p, %r653, 0;
    vote.ballot.sync.b32 %r653, p, 0xffffffff;
    @!p not.b32 %r653, %r653;
}

	// end inline asm
	mov.b32 	%r658, 2;
	// begin inline asm
	{
    .reg .pred p;
    and.b32 %r656, %r675, %r658;    setp.ne.u32 p, %r656, 0;
    vote.ballot.sync.b32 %r656, p, 0xffffffff;
    @!p not.b32 %r656, %r656;
}

	// end inline asm
	and.b32  	%r682, %r656, %r653;
	mov.b32 	%r661, 4;
	// begin inline asm
	{
    .reg .pred p;
    and.b32 %r659, %r675, %r661;    setp.ne.u32 p, %r659, 0;
    vote.ballot.sync.b32 %r659, p, 0xffffffff;
    @!p not.b32 %r659, %r659;
}

	// end inline asm
	and.b32  	%r683, %r659, %r682;
	mov.b32 	%r664, 8;
	// begin inline asm
	{
    .reg .pred p;
    and.b32 %r662, %r675, %r664;    setp.ne.u32 p, %r662, 0;
    vote.ballot.sync.b32 %r662, p, 0xffffffff;
    @!p not.b32 %r662, %r662;
}

	// end inline asm
	and.b32  	%r684, %r662, %r683;
	mov.b32 	%r667, 16;
	// begin inline asm
	{
    .reg .pred p;
    and.b32 %r665, %r675, %r667;    setp.ne.u32 p, %r665, 0;
    vote.ballot.sync.b32 %r665, p, 0xffffffff;
    @!p not.b32 %r665, %r665;
}

	// end inline asm
	and.b32  	%r685, %r665, %r684;
	mov.b32 	%r670, 32;
	// begin inline asm
	{
    .reg .pred p;
    and.b32 %r668, %r675, %r670;    setp.ne.u32 p, %r668, 0;
    vote.ballot.sync.b32 %r668, p, 0xffffffff;
    @!p not.b32 %r668, %r668;
}

	// end inline asm
	and.b32  	%r686, %r668, %r685;
	mov.b32 	%r673, 64;
	// begin inline asm
	{
    .reg .pred p;
    and.b32 %r671, %r675, %r673;    setp.ne.u32 p, %r671, 0;
    vote.ballot.sync.b32 %r671, p, 0xffffffff;
    @!p not.b32 %r671, %r671;
}

	// end inline asm
	and.b32  	%r687, %r671, %r686;
	mov.b32 	%r676, 128;
	// begin inline asm
	{
    .reg .pred p;
    and.b32 %r674, %r675, %r676;    setp.ne.u32 p, %r674, 0;
    vote.ballot.sync.b32 %r674, p, 0xffffffff;
    @!p not.b32 %r674, %r674;
}

	// end inline asm
	and.b32  	%r688, %r674, %r687;
	clz.b32 	%r689, %r688;
	sub.s32 	%r61, 31, %r689;
	and.b32  	%r690, %r555, %r688;
	popc.b32 	%r62, %r690;
	setp.ne.s32 	%p77, %r161, %r61;
	mov.b32 	%r1798, 0;
	@%p77 bra 	$L__BB18_121;
	shl.b32 	%r691, %r32, 5;
	and.b32  	%r692, %r691, 31744;
	add.s32 	%r694, %r518, %r692;
	shl.b32 	%r699, %r675, 2;
	add.s32 	%r700, %r694, %r699;
	atom.shared.add.u32 	%r1798, [%r700], %r62;
$L__BB18_121:
	shfl.sync.idx.b32	%r726|%p78, %r1798, %r61, 31, -1;
	add.s32 	%r65, %r62, %r726;
	cvt.u32.u16 	%r727, %rs154;
	and.b32  	%r728, %r727, 255;
	shr.u32 	%r729, %r728, %r49;
	and.b32  	%r723, %r729, %r50;
	mov.b32 	%r703, 1;
	// begin inline asm
	{
    .reg .pred p;
    and.b32 %r701, %r723, %r703;    setp.ne.u32 p, %r701, 0;
    vote.ballot.sync.b32 %r701, p, 0xffffffff;
    @!p not.b32 %r701, %r701;
}

	// end inline asm
	mov.b32 	%r706, 2;
	// begin inline asm
	{
    .reg .pred p;
    and.b32 %r704, %r723, %r706;    setp.ne.u32 p, %r704, 0;
    vote.ballot.sync.b32 %r704, p, 0xffffffff;
    @!p not.b32 %r704, %r704;
}

	// end inline asm
	and.b32  	%r730, %r704, %r701;
	mov.b32 	%r709, 4;
	// begin inline asm
	{
    .reg .pred p;
    and.b32 %r707, %r723, %r709;    setp.ne.u32 p, %r707, 0;
    vote.ballot.sync.b32 %r707, p, 0xffffffff;
    @!p not.b32 %r707, %r707;
}

	// end inline asm
	and.b32  	%r731, %r707, %r730;
	mov.b32 	%r712, 8;
	// begin inline asm
	{
    .reg .pred p;
    and.b32 %r710, %r723, %r712;    setp.ne.u32 p, %r710, 0;
    vote.ballot.sync.b32 %r710, p, 0xffffffff;
    @!p not.b32 %r710, %r710;
}

	// end inline asm
	and.b32  	%r732, %r710, %r731;
	mov.b32 	%r715, 16;
	// begin inline asm
	{
    .reg .pred p;
    and.b32 %r713, %r723, %r715;    setp.ne.u32 p, %r713, 0;
    vote.ballot.sync.b32 %r713, p, 0xffffffff;
    @!p not.b32 %r713, %r713;
}

	// end inline asm
	and.b32  	%r733, %r713, %r732;
	mov.b32 	%r718, 32;
	// begin inline asm
	{
    .reg .pred p;
    and.b32 %r716, %r723, %r718;    setp.ne.u32 p, %r716, 0;
    vote.ballot.sync.b32 %r716, p, 0xffffffff;
    @!p not.b32 %r716, %r716;
}

	// end inline asm
	and.b32  	%r734, %r716, %r733;
	mov.b32 	%r721, 64;
	// begin inline asm
	{
    .reg .pred p;
    and.b32 %r719, %r723, %r721;    setp.ne.u32 p, %r719, 0;
    vote.ballot.sync.b32 %r719, p, 0xffffffff;
    @!p not.b32 %r719, %r719;
}

	// end inline asm
	and.b32  	%r735, %r719, %r734;
	mov.b32 	%r724, 128;
	// begin inline asm
	{
    .reg .pred p;
    and.b32 %r722, %r723, %r724;    setp.ne.u32 p, %r722, 0;
    vote.ballot.sync.b32 %r722, p, 0xffffffff;
    @!p not.b32 %r722, %r722;
}

	// end inline asm
	and.b32  	%r736, %r722, %r735;
	clz.b32 	%r737, %r736;
	sub.s32 	%r66, 31, %r737;
	and.b32  	%r738, %r555, %r736;
	popc.b32 	%r67, %r738;
	setp.ne.s32 	%p79, %r161, %r66;
	mov.b32 	%r1799, 0;
	@%p79 bra 	$L__BB18_123;
	shl.b32 	%r739, %r32, 5;
	and.b32  	%r740, %r739, 31744;
	add.s32 	%r742, %r518, %r740;
	shl.b32 	%r747, %r723, 2;
	add.s32 	%r748, %r742, %r747;
	atom.shared.add.u32 	%r1799, [%r748], %r67;
$L__BB18_123:
	shfl.sync.idx.b32	%r774|%p80, %r1799, %r66, 31, -1;
	add.s32 	%r70, %r67, %r774;
	cvt.u32.u16 	%r775, %rs155;
	and.b32  	%r776, %r775, 255;
	shr.u32 	%r777, %r776, %r49;
	and.b32  	%r771, %r777, %r50;
	mov.b32 	%r751, 1;
	// begin inline asm
	{
    .reg .pred p;
    and.b32 %r749, %r771, %r751;    setp.ne.u32 p, %r749, 0;
    vote.ballot.sync.b32 %r749, p, 0xffffffff;
    @!p not.b32 %r749, %r749;
}

	// end inline asm
	mov.b32 	%r754, 2;
	// begin inline asm
	{
    .reg .pred p;
    and.b32 %r752, %r771, %r754;    setp.ne.u32 p, %r752, 0;
    vote.ballot.sync.b32 %r752, p, 0xffffffff;
    @!p not.b32 %r752, %r752;
}

	// end inline asm
	and.b32  	%r778, %r752, %r749;
	mov.b32 	%r757, 4;
	// begin inline asm
	{
    .reg .pred p;
    and.b32 %r755, %r771, %r757;    setp.ne.u32 p, %r755, 0;
    vote.ballot.sync.b32 %r755, p, 0xffffffff;
    @!p not.b32 %r755, %r755;
}

	// end inline asm
	and.b32  	%r779, %r755, %r778;
	mov.b32 	%r760, 8;
	// begin inline asm
	{
    .reg .pred p;
    and.b32 %r758, %r771, %r760;    setp.ne.u32 p, %r758, 0;
    vote.ballot.sync.b32 %r758, p, 0xffffffff;
    @!p not.b32 %r758, %r758;
}

	// end inline asm
	and.b32  	%r780, %r758, %r779;
	mov.b32 	%r763, 16;
	// begin inline asm
	{
    .reg .pred p;
    and.b32 %r761, %r771, %r763;    setp.ne.u32 p, %r761, 0;
    vote.ballot.sync.b32 %r761, p, 0xffffffff;
    @!p not.b32 %r761, %r761;
}

	// end inline asm
	and.b32  	%r781, %r761, %r780;
	mov.b32 	%r766, 32;
	// begin inline asm
	{
    .reg .pred p;
    and.b32 %r764, %r771, %r766;    setp.ne.u32 p, %r764, 0;
    vote.ballot.sync.b32 %r764, p, 0xffffffff;
    @!p not.b32 %r764, %r764;
}

	// end inline asm
	and.b32  	%r782, %r764, %r781;
	mov.b32 	%r769, 64;
	// begin inline asm
	{
    .reg .pred p;
    and.b32 %r767, %r771, %r769;    setp.ne.u32 p, %r767, 0;
    vote.ballot.sync.b32 %r767, p, 0xffffffff;
    @!p not.b32 %r767, %r767;
}

	// end inline asm
	and.b32  	%r783, %r767, %r782;
	mov.b32 	%r772, 128;
	// begin inline asm
	{
    .reg .pred p;
    and.b32 %r770, %r771, %r772;    setp.ne.u32 p, %r770, 0;
    vote.ballot.sync.b32 %r770, p, 0xffffffff;
    @!p not.b32 %r770, %r770;
}

	// end inline asm
	and.b32  	%r784, %r770, %r783;
	clz.b32 	%r785, %r784;
	sub.s32 	%r71, 31, %r785;
	and.b32  	%r786, %r555, %r784;
	popc.b32 	%r72, %r786;
	setp.ne.s32 	%p81, %r161, %r71;
	mov.b32 	%r1800, 0;
	@%p81 bra 	$L__BB18_125;
	shl.b32 	%r787, %r32, 5;
	and.b32  	%r788, %r787, 31744;
	add.s32 	%r790, %r518, %r788;
	shl.b32 	%r795, %r771, 2;
	add.s32 	%r796, %r790, %r795;
	atom.shared.add.u32 	%r1800, [%r796], %r72;
$L__BB18_125:
	shfl.sync.idx.b32	%r822|%p82, %r1800, %r71, 31, -1;
	add.s32 	%r75, %r72, %r822;
	cvt.u32.u16 	%r823, %rs156;
	and.b32  	%r824, %r823, 255;
	shr.u32 	%r825, %r824, %r49;
	and.b32  	%r819, %r825, %r50;
	mov.b32 	%r799, 1;
	// begin inline asm
	{
    .reg .pred p;
    and.b32 %r797, %r819, %r799;    setp.ne.u32 p, %r797, 0;
    vote.ballot.sync.b32 %r797, p, 0xffffffff;
    @!p not.b32 %r797, %r797;
}

	// end inline asm
	mov.b32 	%r802, 2;
	// begin inline asm
	{
    .reg .pred p;
    and.b32 %r800, %r819, %r802;    setp.ne.u32 p, %r800, 0;
    vote.ballot.sync.b32 %r800, p, 0xffffffff;
    @!p not.b32 %r800, %r800;
}

	// end inline asm
	and.b32  	%r826, %r800, %r797;
	mov.b32 	%r805, 4;
	// begin inline asm
	{
    .reg .pred p;
    and.b32 %r803, %r819, %r805;    setp.ne.u32 p, %r803, 0;
    vote.ballot.sync.b32 %r803, p, 0xffffffff;
    @!p not.b32 %r803, %r803;
}

	// end inline asm
	and.b32  	%r827, %r803, %r826;
	mov.b32 	%r808, 8;
	// begin inline asm
	{
    .reg .pred p;
    and.b32 %r806, %r819, %r808;    setp.ne.u32 p, %r806, 0;
    vote.ballot.sync.b32 %r806, p, 0xffffffff;
    @!p not.b32 %r806, %r806;
}

	// end inline asm
	and.b32  	%r828, %r806, %r827;
	mov.b32 	%r811, 16;
	// begin inline asm
	{
    .reg .pred p;
    and.b32 %r809, %r819, %r811;    setp.ne.u32 p, %r809, 0;
    vote.ballot.sync.b32 %r809, p, 0xffffffff;
    @!p not.b32 %r809, %r809;
}

	// end inline asm
	and.b32  	%r829, %r809, %r828;
	mov.b32 	%r814, 32;
	// begin inline asm
	{
    .reg .pred p;
    and.b32 %r812, %r819, %r814;    setp.ne.u32 p, %r812, 0;
    vote.ballot.sync.b32 %r812, p, 0xffffffff;
    @!p not.b32 %r812, %r812;
}

	// end inline asm
	and.b32  	%r830, %r812, %r829;
	mov.b32 	%r817, 64;
	// begin inline asm
	{
    .reg .pred p;
    and.b32 %r815, %r819, %r817;    setp.ne.u32 p, %r815, 0;
    vote.ballot.sync.b32 %r815, p, 0xffffffff;
    @!p not.b32 %r815, %r815;
}

	// end inline asm
	and.b32  	%r831, %r815, %r830;
	mov.b32 	%r820, 128;
	// begin inline asm
	{
    .reg .pred p;
    and.b32 %r818, %r819, %r820;    setp.ne.u32 p, %r818, 0;
    vote.ballot.sync.b32 %r818, p, 0xffffffff;
    @!p not.b32 %r818, %r818;
}

	// end inline asm
	and.b32  	%r832, %r818, %r831;
	clz.b32 	%r833, %r832;
	sub.s32 	%r76, 31, %r833;
	and.b32  	%r834, %r555, %r832;
	popc.b32 	%r77, %r834;
	setp.ne.s32 	%p83, %r161, %r76;
	mov.b32 	%r1801, 0;
	@%p83 bra 	$L__BB18_127;
	shl.b32 	%r835, %r32, 5;
	and.b32  	%r836, %r835, 31744;
	add.s32 	%r838, %r518, %r836;
	shl.b32 	%r843, %r819, 2;
	add.s32 	%r844, %r838, %r843;
	atom.shared.add.u32 	%r1801, [%r844], %r77;
$L__BB18_127:
	shfl.sync.idx.b32	%r870|%p84, %r1801, %r76, 31, -1;
	add.s32 	%r80, %r77, %r870;
	cvt.u32.u16 	%r871, %rs157;
	and.b32  	%r872, %r871, 255;
	shr.u32 	%r873, %r872, %r49;
	and.b32  	%r867, %r873, %r50;
	mov.b32 	%r847, 1;
	// begin inline asm
	{
    .reg .pred p;
    and.b32 %r845, %r867, %r847;    setp.ne.u32 p, %r845, 0;
    vote.ballot.sync.b32 %r845, p, 0xffffffff;
    @!p not.b32 %r845, %r845;
}

	// end inline asm
	mov.b32 	%r850, 2;
	// begin inline asm
	{
    .reg .pred p;
    and.b32 %r848, %r867, %r850;    setp.ne.u32 p, %r848, 0;
    vote.ballot.sync.b32 %r848, p, 0xffffffff;
    @!p not.b32 %r848, %r848;
}

	// end inline asm
	and.b32  	%r874, %r848, %r845;
	mov.b32 	%r853, 4;
	// begin inline asm
	{
    .reg .pred p;
    and.b32 %r851, %r867, %r853;    setp.ne.u32 p, %r851, 0;
    vote.ballot.sync.b32 %r851, p, 0xffffffff;
    @!p not.b32 %r851, %r851;
}

	// end inline asm
	and.b32  	%r875, %r851, %r874;
	mov.b32 	%r856, 8;
	// begin inline asm
	{
    .reg .pred p;
    and.b32 %r854, %r867, %r856;    setp.ne.u32 p, %r854, 0;
    vote.ballot.sync.b32 %r854, p, 0xffffffff;
    @!p not.b32 %r854, %r854;
}

	// end inline asm
	and.b32  	%r876, %r854, %r875;
	mov.b32 	%r859, 16;
	// begin inline asm
	{
    .reg .pred p;
    and.b32 %r857, %r867, %r859;    setp.ne.u32 p, %r857, 0;
    vote.ballot.sync.b32 %r857, p, 0xffffffff;
    @!p not.b32 %r857, %r857;
}

	// end inline asm
	and.b32  	%r877, %r857, %r876;
	mov.b32 	%r862, 32;
	// begin inline asm
	{
    .reg .pred p;
    and.b32 %r860, %r867, %r862;    setp.ne.u32 p, %r860, 0;
    vote.ballot.sync.b32 %r860, p, 0xffffffff;
    @!p not.b32 %r860, %r860;
}

	// end inline asm
	and.b32  	%r878, %r860, %r877;
	mov.b32 	%r865, 64;
	// begin inline asm
	{
    .reg .pred p;
    and.b32 %r863, %r867, %r865;    setp.ne.u32 p, %r863, 0;
    vote.ballot.sync.b32 %r863, p, 0xffffffff;
    @!p not.b32 %r863, %r863;
}

	// end inline asm
	and.b32  	%r879, %r863, %r878;
	mov.b32 	%r868, 128;
	// begin inline asm
	{
    .reg .pred p;
    and.b32 %r866, %r867, %r868;    setp.ne.u32 p, %r866, 0;
    vote.ballot.sync.b32 %r866, p, 0xffffffff;
    @!p not.b32 %r866, %r866;
}

	// end inline asm
	and.b32  	%r880, %r866, %r879;
	clz.b32 	%r881, %r880;
	sub.s32 	%r81, 31, %r881;
	and.b32  	%r882, %r555, %r880;
	popc.b32 	%r82, %r882;
	setp.ne.s32 	%p85, %r161, %r81;
	mov.b32 	%r1802, 0;
	@%p85 bra 	$L__BB18_129;
	shl.b32 	%r883, %r32, 5;
	and.b32  	%r884, %r883, 31744;
	add.s32 	%r886, %r518, %r884;
	cvt.u32.u16 	%r887, %rs157;
	and.b32  	%r888, %r887, 255;
	shr.u32 	%r889, %r888, %r49;
	and.b32  	%r890, %r889, %r50;
	shl.b32 	%r891, %r890, 2;
	add.s32 	%r892, %r886, %r891;
	atom.shared.add.u32 	%r1802, [%r892], %r82;
$L__BB18_129:
	shfl.sync.idx.b32	%r918|%p86, %r1802, %r81, 31, -1;
	add.s32 	%r85, %r82, %r918;
	cvt.u32.u16 	%r919, %rs158;
	and.b32  	%r920, %r919, 255;
	shr.u32 	%r921, %r920, %r49;
	and.b32  	%r915, %r921, %r50;
	mov.b32 	%r895, 1;
	// begin inline asm
	{
    .reg .pred p;
    and.b32 %r893, %r915, %r895;    setp.ne.u32 p, %r893, 0;
    vote.ballot.sync.b32 %r893, p, 0xffffffff;
    @!p not.b32 %r893, %r893;
}

	// end inline asm
	mov.b32 	%r898, 2;
	// begin inline asm
	{
    .reg .pred p;
    and.b32 %r896, %r915, %r898;    setp.ne.u32 p, %r896, 0;
    vote.ballot.sync.b32 %r896, p, 0xffffffff;
    @!p not.b32 %r896, %r896;
}

	// end inline asm
	and.b32  	%r922, %r896, %r893;
	mov.b32 	%r901, 4;
	// begin inline asm
	{
    .reg .pred p;
    and.b32 %r899, %r915, %r901;    setp.ne.u32 p, %r899, 0;
    vote.ballot.sync.b32 %r899, p, 0xffffffff;
    @!p not.b32 %r899, %r899;
}

	// end inline asm
	and.b32  	%r923, %r899, %r922;
	mov.b32 	%r904, 8;
	// begin inline asm
	{
    .reg .pred p;
    and.b32 %r902, %r915, %r904;    setp.ne.u32 p, %r902, 0;
    vote.ballot.sync.b32 %r902, p, 0xffffffff;
    @!p not.b32 %r902, %r902;
}

	// end inline asm
	and.b32  	%r924, %r902, %r923;
	mov.b32 	%r907, 16;
	// begin inline asm
	{
    .reg .pred p;
    and.b32 %r905, %r915, %r907;    setp.ne.u32 p, %r905, 0;
    vote.ballot.sync.b32 %r905, p, 0xffffffff;
    @!p not.b32 %r905, %r905;
}

	// end inline asm
	and.b32  	%r925, %r905, %r924;
	mov.b32 	%r910, 32;
	// begin inline asm
	{
    .reg .pred p;
    and.b32 %r908, %r915, %r910;    setp.ne.u32 p, %r908, 0;
    vote.ballot.sync.b32 %r908, p, 0xffffffff;
    @!p not.b32 %r908, %r908;
}

	// end inline asm
	and.b32  	%r926, %r908, %r925;
	mov.b32 	%r913, 64;
	// begin inline asm
	{
    .reg .pred p;
    and.b32 %r911, %r915, %r913;    setp.ne.u32 p, %r911, 0;
    vote.ballot.sync.b32 %r911, p, 0xffffffff;
    @!p not.b32 %r911, %r911;
}

	// end inline asm
	and.b32  	%r927, %r911, %r926;
	mov.b32 	%r916, 128;
	// begin inline asm
	{
    .reg .pred p;
    and.b32 %r914, %r915, %r916;    setp.ne.u32 p, %r914, 0;
    vote.ballot.sync.b32 %r914, p, 0xffffffff;
    @!p not.b32 %r914, %r914;
}

	// end inline asm
	and.b32  	%r928, %r914, %r927;
	clz.b32 	%r929, %r928;
	sub.s32 	%r86, 31, %r929;
	and.b32  	%r930, %r555, %r928;
	popc.b32 	%r87, %r930;
	setp.ne.s32 	%p87, %r161, %r86;
	mov.b32 	%r1803, 0;
	@%p87 bra 	$L__BB18_131;
	shl.b32 	%r931, %r32, 5;
	and.b32  	%r932, %r931, 31744;
	add.s32 	%r934, %r518, %r932;
	cvt.u32.u16 	%r935, %rs158;
	and.b32  	%r936, %r935, 255;
	shr.u32 	%r937, %r936, %r49;
	and.b32  	%r938, %r937, %r50;
	shl.b32 	%r939, %r938, 2;
	add.s32 	%r940, %r934, %r939;
	atom.shared.add.u32 	%r1803, [%r940], %r87;
$L__BB18_131:
	shfl.sync.idx.b32	%r966|%p88, %r1803, %r86, 31, -1;
	add.s32 	%r90, %r87, %r966;
	cvt.u32.u16 	%r967, %rs159;
	and.b32  	%r968, %r967, 255;
	shr.u32 	%r969, %r968, %r49;
	and.b32  	%r963, %r969, %r50;
	mov.b32 	%r943, 1;
	// begin inline asm
	{
    .reg .pred p;
    and.b32 %r941, %r963, %r943;    setp.ne.u32 p, %r941, 0;
    vote.ballot.sync.b32 %r941, p, 0xffffffff;
    @!p not.b32 %r941, %r941;
}

	// end inline asm
	mov.b32 	%r946, 2;
	// begin inline asm
	{
    .reg .pred p;
    and.b32 %r944, %r963, %r946;    setp.ne.u32 p, %r944, 0;
    vote.ballot.sync.b32 %r944, p, 0xffffffff;
    @!p not.b32 %r944, %r944;
}

	// end inline asm
	and.b32  	%r970, %r944, %r941;
	mov.b32 	%r949, 4;
	// begin inline asm
	{
    .reg .pred p;
    and.b32 %r947, %r963, %r949;    setp.ne.u32 p, %r947, 0;
    vote.ballot.sync.b32 %r947, p, 0xffffffff;
    @!p not.b32 %r947, %r947;
}

	// end inline asm
	and.b32  	%r971, %r947, %r970;
	mov.b32 	%r952, 8;
	// begin inline asm
	{
    .reg .pred p;
    and.b32 %r950, %r963, %r952;    setp.ne.u32 p, %r950, 0;
    vote.ballot.sync.b32 %r950, p, 0xffffffff;
    @!p not.b32 %r950, %r950;
}

	// end inline asm
	and.b32  	%r972, %r950, %r971;
	mov.b32 	%r955, 16;
	// begin inline asm
	{
    .reg .pred p;
    and.b32 %r953, %r963, %r955;    setp.ne.u32 p, %r953, 0;
    vote.ballot.sync.b32 %r953, p, 0xffffffff;
    @!p not.b32 %r953, %r953;
}

	// end inline asm
	and.b32  	%r973, %r953, %r972;
	mov.b32 	%r958, 32;
	// begin inline asm
	{
    .reg .pred p;
    and.b32 %r956, %r963, %r958;    setp.ne.u32 p, %r956, 0;
    vote.ballot.sync.b32 %r956, p, 0xffffffff;
    @!p not.b32 %r956, %r956;
}

	// end inline asm
	and.b32  	%r974, %r956, %r973;
	mov.b32 	%r961, 64;
	// begin inline asm
	{
    .reg .pred p;
    and.b32 %r959, %r963, %r961;    setp.ne.u32 p, %r959, 0;
    vote.ballot.sync.b32 %r959, p, 0xffffffff;
    @!p not.b32 %r959, %r959;
}

	// end inline asm
	and.b32  	%r975, %r959, %r974;
	mov.b32 	%r964, 128;
	// begin inline asm
	{
    .reg .pred p;
    and.b32 %r962, %r963, %r964;    setp.ne.u32 p, %r962, 0;
    vote.ballot.sync.b32 %r962, p, 0xffffffff;
    @!p not.b32 %r962, %r962;
}

	// end inline asm
	and.b32  	%r976, %r962, %r975;
	clz.b32 	%r977, %r976;
	sub.s32 	%r91, 31, %r977;
	and.b32  	%r978, %r555, %r976;
	popc.b32 	%r92, %r978;
	setp.ne.s32 	%p89, %r161, %r91;
	mov.b32 	%r1804, 0;
	@%p89 bra 	$L__BB18_133;
	shl.b32 	%r979, %r32, 5;
	and.b32  	%r980, %r979, 31744;
	mov.u32 	%r981, _ZZN3cub18CUB_300001_SM_10006detail10radix_sort29DeviceRadixSortOnesweepKernelINS1_5radix10policy_hubIhNS0_8NullTypeEyE10Policy1000ELNS0_9SortOrderE0EhS6_yiiNS1_21identity_decomposer_tEEEvPT5_SC_PT3_PKSD_PT1_PKSH_PT2_PKSL_T4_iiT6_E1s;
	add.s32 	%r982, %r981, %r980;
	cvt.u32.u16 	%r983, %rs159;
	and.b32  	%r984, %r983, 255;
	shr.u32 	%r985, %r984, %r49;
	and.b32  	%r986, %r985, %r50;
	shl.b32 	%r987, %r986, 2;
	add.s32 	%r988, %r982, %r987;
	atom.shared.add.u32 	%r1804, [%r988], %r92;
$L__BB18_133:
	shfl.sync.idx.b32	%r1014|%p90, %r1804, %r91, 31, -1;
	add.s32 	%r95, %r92, %r1014;
	cvt.u32.u16 	%r1015, %rs160;
	and.b32  	%r1016, %r1015, 255;
	shr.u32 	%r1017, %r1016, %r49;
	and.b32  	%r1011, %r1017, %r50;
	mov.b32 	%r991, 1;
	// begin inline asm
	{
    .reg .pred p;
    and.b32 %r989, %r1011, %r991;    setp.ne.u32 p, %r989, 0;
    vote.ballot.sync.b32 %r989, p, 0xffffffff;
    @!p not.b32 %r989, %r989;
}

	// end inline asm
	mov.b32 	%r994, 2;
	// begin inline asm
	{
    .reg .pred p;
    and.b32 %r992, %r1011, %r994;    setp.ne.u32 p, %r992, 0;
    vote.ballot.sync.b32 %r992, p, 0xffffffff;
    @!p not.b32 %r992, %r992;
}

	// end inline asm
	and.b32  	%r1018, %r992, %r989;
	mov.b32 	%r997, 4;
	// begin inline asm
	{
    .reg .pred p;
    and.b32 %r995, %r1011, %r997;    setp.ne.u32 p, %r995, 0;
    vote.ballot.sync.b32 %r995, p, 0xffffffff;
    @!p not.b32 %r995, %r995;
}

	// end inline asm
	and.b32  	%r1019, %r995, %r1018;
	mov.b32 	%r1000, 8;
	// begin inline asm
	{
    .reg .pred p;
    and.b32 %r998, %r1011, %r1000;    setp.ne.u32 p, %r998, 0;
    vote.ballot.sync.b32 %r998, p, 0xffffffff;
    @!p not.b32 %r998, %r998;
}

	// end inline asm
	and.b32  	%r1020, %r998, %r1019;
	mov.b32 	%r1003, 16;
	// begin inline asm
	{
    .reg .pred p;
    and.b32 %r1001, %r1011, %r1003;    setp.ne.u32 p, %r1001, 0;
    vote.ballot.sync.b32 %r1001, p, 0xffffffff;
    @!p not.b32 %r1001, %r1001;
}

	// end inline asm
	and.b32  	%r1021, %r1001, %r1020;
	mov.b32 	%r1006, 32;
	// begin inline asm
	{
    .reg .pred p;
    and.b32 %r1004, %r1011, %r1006;    setp.ne.u32 p, %r1004, 0;
    vote.ballot.sync.b32 %r1004, p, 0xffffffff;
    @!p not.b32 %r1004, %r1004;
}

	// end inline asm
	and.b32  	%r1022, %r1004, %r1021;
	mov.b32 	%r1009, 64;
	// begin inline asm
	{
    .reg .pred p;
    and.b32 %r1007, %r1011, %r1009;    setp.ne.u32 p, %r1007, 0;
    vote.ballot.sync.b32 %r1007, p, 0xffffffff;
    @!p not.b32 %r1007, %r1007;
}

	// end inline asm
	and.b32  	%r1023, %r1007, %r1022;
	mov.b32 	%r1012, 128;
	// begin inline asm
	{
    .reg .pred p;
    and.b32 %r1010, %r1011, %r1012;    setp.ne.u32 p, %r1010, 0;
    vote.ballot.sync.b32 %r1010, p, 0xffffffff;
    @!p not.b32 %r1010, %r1010;
}

	// end inline asm
	and.b32  	%r1024, %r1010, %r1023;
	clz.b32 	%r1025, %r1024;
	sub.s32 	%r96, 31, %r1025;
	and.b32  	%r1026, %r555, %r1024;
	popc.b32 	%r97, %r1026;
	setp.ne.s32 	%p91, %r161, %r96;
	mov.b32 	%r1805, 0;
	@%p91 bra 	$L__BB18_135;
	shl.b32 	%r1027, %r32, 5;
	and.b32  	%r1028, %r1027, 31744;
	mov.u32 	%r1029, _ZZN3cub18CUB_300001_SM_10006detail10radix_sort29DeviceRadixSortOnesweepKernelINS1_5radix10policy_hubIhNS0_8NullTypeEyE10Policy1000ELNS0_9SortOrderE0EhS6_yiiNS1_21identity_decomposer_tEEEvPT5_SC_PT3_PKSD_PT1_PKSH_PT2_PKSL_T4_iiT6_E1s;
	add.s32 	%r1030, %r1029, %r1028;
	cvt.u32.u16 	%r1031, %rs160;
	and.b32  	%r1032, %r1031, 255;
	shr.u32 	%r1033, %r1032, %r49;
	and.b32  	%r1034, %r1033, %r50;
	shl.b32 	%r1035, %r1034, 2;
	add.s32 	%r1036, %r1030, %r1035;
	atom.shared.add.u32 	%r1805, [%r1036], %r97;
$L__BB18_135:
	shfl.sync.idx.b32	%r1062|%p92, %r1805, %r96, 31, -1;
	add.s32 	%r100, %r97, %r1062;
	cvt.u32.u16 	%r1063, %rs161;
	and.b32  	%r1064, %r1063, 255;
	shr.u32 	%r1065, %r1064, %r49;
	and.b32  	%r1059, %r1065, %r50;
	mov.b32 	%r1039, 1;
	// begin inline asm
	{
    .reg .pred p;
    and.b32 %r1037, %r1059, %r1039;    setp.ne.u32 p, %r1037, 0;
    vote.ballot.sync.b32 %r1037, p, 0xffffffff;
    @!p not.b32 %r1037, %r1037;
}

	// end inline asm
	mov.b32 	%r1042, 2;
	// begin inline asm
	{
    .reg .pred p;
    and.b32 %r1040, %r1059, %r1042;    setp.ne.u32 p, %r1040, 0;
    vote.ballot.sync.b32 %r1040, p, 0xffffffff;
    @!p not.b32 %r1040, %r1040;
}

	// end inline asm
	and.b32  	%r1066, %r1040, %r1037;
	mov.b32 	%r1045, 4;
	// begin inline asm
	{
    .reg .pred p;
    and.b32 %r1043, %r1059, %r1045;    setp.ne.u32 p, %r1043, 0;
    vote.ballot.sync.b32 %r1043, p, 0xffffffff;
    @!p not.b32 %r1043, %r1043;
}

	// end inline asm
	and.b32  	%r1067, %r1043, %r1066;
	mov.b32 	%r1048, 8;
	// begin inline asm
	{
    .reg .pred p;
    and.b32 %r1046, %r1059, %r1048;    setp.ne.u32 p, %r1046, 0;
    vote.ballot.sync.b32 %r1046, p, 0xffffffff;
    @!p not.b32 %r1046, %r1046;
}

	// end inline asm
	and.b32  	%r1068, %r1046, %r1067;
	mov.b32 	%r1051, 16;
	// begin inline asm
	{
    .reg .pred p;
    and.b32 %r1049, %r1059, %r1051;    setp.ne.u32 p, %r1049, 0;
    vote.ballot.sync.b32 %r1049, p, 0xffffffff;
    @!p not.b32 %r1049, %r1049;
}

	// end inline asm
	and.b32  	%r1069, %r1049, %r1068;
	mov.b32 	%r1054, 32;
	// begin inline asm
	{
    .reg .pred p;
    and.b32 %r1052, %r1059, %r1054;    setp.ne.u32 p, %r1052, 0;
    vote.ballot.sync.b32 %r1052, p, 0xffffffff;
    @!p not.b32 %r1052, %r1052;
}

	// end inline asm
	and.b32  	%r1070, %r1052, %r1069;
	mov.b32 	%r1057, 64;
	// begin inline asm
	{
    .reg .pred p;
    and.b32 %r1055, %r1059, %r1057;    setp.ne.u32 p, %r1055, 0;
    vote.ballot.sync.b32 %r1055, p, 0xffffffff;
    @!p not.b32 %r1055, %r1055;
}

	// end inline asm
	and.b32  	%r1071, %r1055, %r1070;
	mov.b32 	%r1060, 128;
	// begin inline asm
	{
    .reg .pred p;
    and.b32 %r1058, %r1059, %r1060;    setp.ne.u32 p, %r1058, 0;
    vote.ballot.sync.b32 %r1058, p, 0xffffffff;
    @!p not.b32 %r1058, %r1058;
}

	// end inline asm
	and.b32  	%r1072, %r1058, %r1071;
	clz.b32 	%r1073, %r1072;
	sub.s32 	%r101, 31, %r1073;
	and.b32  	%r1074, %r555, %r1072;
	popc.b32 	%r102, %r1074;
	setp.ne.s32 	%p93, %r161, %r101;
	mov.b32 	%r1806, 0;
	@%p93 bra 	$L__BB18_137;
	shl.b32 	%r1075, %r32, 5;
	and.b32  	%r1076, %r1075, 31744;
	mov.u32 	%r1077, _ZZN3cub18CUB_300001_SM_10006detail10radix_sort29DeviceRadixSortOnesweepKernelINS1_5radix10policy_hubIhNS0_8NullTypeEyE10Policy1000ELNS0_9SortOrderE0EhS6_yiiNS1_21identity_decomposer_tEEEvPT5_SC_PT3_PKSD_PT1_PKSH_PT2_PKSL_T4_iiT6_E1s;
	add.s32 	%r1078, %r1077, %r1076;
	cvt.u32.u16 	%r1079, %rs161;
	and.b32  	%r1080, %r1079, 255;
	shr.u32 	%r1081, %r1080, %r49;
	and.b32  	%r1082, %r1081, %r50;
	shl.b32 	%r1083, %r1082, 2;
	add.s32 	%r1084, %r1078, %r1083;
	atom.shared.add.u32 	%r1806, [%r1084], %r102;
$L__BB18_137:
	shfl.sync.idx.b32	%r1110|%p94, %r1806, %r101, 31, -1;
	add.s32 	%r105, %r102, %r1110;
	cvt.u32.u16 	%r1111, %rs162;
	and.b32  	%r1112, %r1111, 255;
	shr.u32 	%r1113, %r1112, %r49;
	and.b32  	%r1107, %r1113, %r50;
	mov.b32 	%r1087, 1;
	// begin inline asm
	{
    .reg .pred p;
    and.b32 %r1085, %r1107, %r1087;    setp.ne.u32 p, %r1085, 0;
    vote.ballot.sync.b32 %r1085, p, 0xffffffff;
    @!p not.b32 %r1085, %r1085;
}

	// end inline asm
	mov.b32 	%r1090, 2;
	// begin inline asm
	{
    .reg .pred p;
    and.b32 %r1088, %r1107, %r1090;    setp.ne.u32 p, %r1088, 0;
    vote.ballot.sync.b32 %r1088, p, 0xffffffff;
    @!p not.b32 %r1088, %r1088;
}

	// end inline asm
	and.b32  	%r1114, %r1088, %r1085;
	mov.b32 	%r1093, 4;
	// begin inline asm
	{
    .reg .pred p;
    and.b32 %r1091, %r1107, %r1093;    setp.ne.u32 p, %r1091, 0;
    vote.ballot.sync.b32 %r1091, p, 0xffffffff;
    @!p not.b32 %r1091, %r1091;
}

	// end inline asm
	and.b32  	%r1115, %r1091, %r1114;
	mov.b32 	%r1096, 8;
	// begin inline asm
	{
    .reg .pred p;
    and.b32 %r1094, %r1107, %r1096;    setp.ne.u32 p, %r1094, 0;
    vote.ballot.sync.b32 %r1094, p, 0xffffffff;
    @!p not.b32 %r1094, %r1094;
}

	// end inline asm
	and.b32  	%r1116, %r1094, %r1115;
	mov.b32 	%r1099, 16;
	// begin inline asm
	{
    .reg .pred p;
    and.b32 %r1097, %r1107, %r1099;    setp.ne.u32 p, %r1097, 0;
    vote.ballot.sync.b32 %r1097, p, 0xffffffff;
    @!p not.b32 %r1097, %r1097;
}

	// end inline asm
	and.b32  	%r1117, %r1097, %r1116;
	mov.b32 	%r1102, 32;
	// begin inline asm
	{
    .reg .pred p;
    and.b32 %r1100, %r1107, %r1102;    setp.ne.u32 p, %r1100, 0;
    vote.ballot.sync.b32 %r1100, p, 0xffffffff;
    @!p not.b32 %r1100, %r1100;
}

	// end inline asm
	and.b32  	%r1118, %r1100, %r1117;
	mov.b32 	%r1105, 64;
	// begin inline asm
	{
    .reg .pred p;
    and.b32 %r1103, %r1107, %r1105;    setp.ne.u32 p, %r1103, 0;
    vote.ballot.sync.b32 %r1103, p, 0xffffffff;
    @!p not.b32 %r1103, %r1103;
}

	// end inline asm
	and.b32  	%r1119, %r1103, %r1118;
	mov.b32 	%r1108, 128;
	// begin inline asm
	{
    .reg .pred p;
    and.b32 %r1106, %r1107, %r1108;    setp.ne.u32 p, %r1106, 0;
    vote.ballot.sync.b32 %r1106, p, 0xffffffff;
    @!p not.b32 %r1106, %r1106;
}

	// end inline asm
	and.b32  	%r1120, %r1106, %r1119;
	clz.b32 	%r1121, %r1120;
	sub.s32 	%r106, 31, %r1121;
	and.b32  	%r1122, %r555, %r1120;
	popc.b32 	%r107, %r1122;
	setp.ne.s32 	%p95, %r161, %r106;
	mov.b32 	%r1807, 0;
	@%p95 bra 	$L__BB18_139;
	shl.b32 	%r1123, %r32, 5;
	and.b32  	%r1124, %r1123, 31744;
	mov.u32 	%r1125, _ZZN3cub18CUB_300001_SM_10006detail10radix_sort29DeviceRadixSortOnesweepKernelINS1_5radix10policy_hubIhNS0_8NullTypeEyE10Policy1000ELNS0_9SortOrderE0EhS6_yiiNS1_21identity_decomposer_tEEEvPT5_SC_PT3_PKSD_PT1_PKSH_PT2_PKSL_T4_iiT6_E1s;
	add.s32 	%r1126, %r1125, %r1124;
	cvt.u32.u16 	%r1127, %rs162;
	and.b32  	%r1128, %r1127, 255;
	shr.u32 	%r1129, %r1128, %r49;
	and.b32  	%r1130, %r1129, %r50;
	shl.b32 	%r1131, %r1130, 2;
	add.s32 	%r1132, %r1126, %r1131;
	atom.shared.add.u32 	%r1807, [%r1132], %r107;
$L__BB18_139:
	shfl.sync.idx.b32	%r1158|%p96, %r1807, %r106, 31, -1;
	add.s32 	%r110, %r107, %r1158;
	cvt.u32.u16 	%r1159, %rs163;
	and.b32  	%r1160, %r1159, 255;
	shr.u32 	%r1161, %r1160, %r49;
	and.b32  	%r1155, %r1161, %r50;
	mov.b32 	%r1135, 1;
	// begin inline asm
	{
    .reg .pred p;
    and.b32 %r1133, %r1155, %r1135;    setp.ne.u32 p, %r1133, 0;
    vote.ballot.sync.b32 %r1133, p, 0xffffffff;
    @!p not.b32 %r1133, %r1133;
}

	// end inline asm
	mov.b32 	%r1138, 2;
	// begin inline asm
	{
    .reg .pred p;
    and.b32 %r1136, %r1155, %r1138;    setp.ne.u32 p, %r1136, 0;
    vote.ballot.sync.b32 %r1136, p, 0xffffffff;
    @!p not.b32 %r1136, %r1136;
}

	// end inline asm
	and.b32  	%r1162, %r1136, %r1133;
	mov.b32 	%r1141, 4;
	// begin inline asm
	{
    .reg .pred p;
    and.b32 %r1139, %r1155, %r1141;    setp.ne.u32 p, %r1139, 0;
    vote.ballot.sync.b32 %r1139, p, 0xffffffff;
    @!p not.b32 %r1139, %r1139;
}

	// end inline asm
	and.b32  	%r1163, %r1139, %r1162;
	mov.b32 	%r1144, 8;
	// begin inline asm
	{
    .reg .pred p;
    and.b32 %r1142, %r1155, %r1144;    setp.ne.u32 p, %r1142, 0;
    vote.ballot.sync.b32 %r1142, p, 0xffffffff;
    @!p not.b32 %r1142, %r1142;
}

	// end inline asm
	and.b32  	%r1164, %r1142, %r1163;
	mov.b32 	%r1147, 16;
	// begin inline asm
	{
    .reg .pred p;
    and.b32 %r1145, %r1155, %r1147;    setp.ne.u32 p, %r1145, 0;
    vote.ballot.sync.b32 %r1145, p, 0xffffffff;
    @!p not.b32 %r1145, %r1145;
}

	// end inline asm
	and.b32  	%r1165, %r1145, %r1164;
	mov.b32 	%r1150, 32;
	// begin inline asm
	{
    .reg .pred p;
    and.b32 %r1148, %r1155, %r1150;    setp.ne.u32 p, %r1148, 0;
    vote.ballot.sync.b32 %r1148, p, 0xffffffff;
    @!p not.b32 %r1148, %r1148;
}

	// end inline asm
	and.b32  	%r1166, %r1148, %r1165;
	mov.b32 	%r1153, 64;
	// begin inline asm
	{
    .reg .pred p;
    and.b32 %r1151, %r1155, %r1153;    setp.ne.u32 p, %r1151, 0;
    vote.ballot.sync.b32 %r1151, p, 0xffffffff;
    @!p not.b32 %r1151, %r1151;
}

	// end inline asm
	and.b32  	%r1167, %r1151, %r1166;
	mov.b32 	%r1156, 128;
	// begin inline asm
	{
    .reg .pred p;
    and.b32 %r1154, %r1155, %r1156;    setp.ne.u32 p, %r1154, 0;
    vote.ballot.sync.b32 %r1154, p, 0xffffffff;
    @!p not.b32 %r1154, %r1154;
}

	// end inline asm
	and.b32  	%r1168, %r1154, %r1167;
	clz.b32 	%r1169, %r1168;
	sub.s32 	%r111, 31, %r1169;
	and.b32  	%r1170, %r555, %r1168;
	popc.b32 	%r112, %r1170;
	setp.ne.s32 	%p97, %r161, %r111;
	mov.b32 	%r1808, 0;
	@%p97 bra 	$L__BB18_141;
	shl.b32 	%r1171, %r32, 5;
	and.b32  	%r1172, %r1171, 31744;
	mov.u32 	%r1173, _ZZN3cub18CUB_300001_SM_10006detail10radix_sort29DeviceRadixSortOnesweepKernelINS1_5radix10policy_hubIhNS0_8NullTypeEyE10Policy1000ELNS0_9SortOrderE0EhS6_yiiNS1_21identity_decomposer_tEEEvPT5_SC_PT3_PKSD_PT1_PKSH_PT2_PKSL_T4_iiT6_E1s;
	add.s32 	%r1174, %r1173, %r1172;
	cvt.u32.u16 	%r1175, %rs163;
	and.b32  	%r1176, %r1175, 255;
	shr.u32 	%r1177, %r1176, %r49;
	and.b32  	%r1178, %r1177, %r50;
	shl.b32 	%r1179, %r1178, 2;
	add.s32 	%r1180, %r1174, %r1179;
	atom.shared.add.u32 	%r1808, [%r1180], %r112;
$L__BB18_141:
	shfl.sync.idx.b32	%r1206|%p98, %r1808, %r111, 31, -1;
	add.s32 	%r115, %r112, %r1206;
	cvt.u32.u16 	%r1207, %rs164;
	and.b32  	%r1208, %r1207, 255;
	shr.u32 	%r1209, %r1208, %r49;
	and.b32  	%r1203, %r1209, %r50;
	mov.b32 	%r1183, 1;
	// begin inline asm
	{
    .reg .pred p;
    and.b32 %r1181, %r1203, %r1183;    setp.ne.u32 p, %r1181, 0;
    vote.ballot.sync.b32 %r1181, p, 0xffffffff;
    @!p not.b32 %r1181, %r1181;
}

	// end inline asm
	mov.b32 	%r1186, 2;
	// begin inline asm
	{
    .reg .pred p;
    and.b32 %r1184, %r1203, %r1186;    setp.ne.u32 p, %r1184, 0;
    vote.ballot.sync.b32 %r1184, p, 0xffffffff;
    @!p not.b32 %r1184, %r1184;
}

	// end inline asm
	and.b32  	%r1210, %r1184, %r1181;
	mov.b32 	%r1189, 4;
	// begin inline asm
	{
    .reg .pred p;
    and.b32 %r1187, %r1203, %r1189;    setp.ne.u32 p, %r1187, 0;
    vote.ballot.sync.b32 %r1187, p, 0xffffffff;
    @!p not.b32 %r1187, %r1187;
}

	// end inline asm
	and.b32  	%r1211, %r1187, %r1210;
	mov.b32 	%r1192, 8;
	// begin inline asm
	{
    .reg .pred p;
    and.b32 %r1190, %r1203, %r1192;    setp.ne.u32 p, %r1190, 0;
    vote.ballot.sync.b32 %r1190, p, 0xffffffff;
    @!p not.b32 %r1190, %r1190;
}

	// end inline asm
	and.b32  	%r1212, %r1190, %r1211;
	mov.b32 	%r1195, 16;
	// begin inline asm
	{
    .reg .pred p;
    and.b32 %r1193, %r1203, %r1195;    setp.ne.u32 p, %r1193, 0;
    vote.ballot.sync.b32 %r1193, p, 0xffffffff;
    @!p not.b32 %r1193, %r1193;
}

	// end inline asm
	and.b32  	%r1213, %r1193, %r1212;
	mov.b32 	%r1198, 32;
	// begin inline asm
	{
    .reg .pred p;
    and.b32 %r1196, %r1203, %r1198;    setp.ne.u32 p, %r1196, 0;
    vote.ballot.sync.b32 %r1196, p, 0xffffffff;
    @!p not.b32 %r1196, %r1196;
}

	// end inline asm
	and.b32  	%r1214, %r1196, %r1213;
	mov.b32 	%r1201, 64;
	// begin inline asm
	{
    .reg .pred p;
    and.b32 %r1199, %r1203, %r1201;    setp.ne.u32 p, %r1199, 0;
    vote.ballot.sync.b32 %r1199, p, 0xffffffff;
    @!p not.b32 %r1199, %r1199;
}

	// end inline asm
	and.b32  	%r1215, %r1199, %r1214;
	mov.b32 	%r1204, 128;
	// begin inline asm
	{
    .reg .pred p;
    and.b32 %r1202, %r1203, %r1204;    setp.ne.u32 p, %r1202, 0;
    vote.ballot.sync.b32 %r1202, p, 0xffffffff;
    @!p not.b32 %r1202, %r1202;
}

	// end inline asm
	and.b32  	%r1216, %r1202, %r1215;
	clz.b32 	%r1217, %r1216;
	sub.s32 	%r116, 31, %r1217;
	and.b32  	%r1218, %r555, %r1216;
	popc.b32 	%r117, %r1218;
	setp.ne.s32 	%p99, %r161, %r116;
	mov.b32 	%r1809, 0;
	@%p99 bra 	$L__BB18_143;
	shl.b32 	%r1219, %r32, 5;
	and.b32  	%r1220, %r1219, 31744;
	mov.u32 	%r1221, _ZZN3cub18CUB_300001_SM_10006detail10radix_sort29DeviceRadixSortOnesweepKernelINS1_5radix10policy_hubIhNS0_8NullTypeEyE10Policy1000ELNS0_9SortOrderE0EhS6_yiiNS1_21identity_decomposer_tEEEvPT5_SC_PT3_PKSD_PT1_PKSH_PT2_PKSL_T4_iiT6_E1s;
	add.s32 	%r1222, %r1221, %r1220;
	cvt.u32.u16 	%r1223, %rs164;
	and.b32  	%r1224, %r1223, 255;
	shr.u32 	%r1225, %r1224, %r49;
	and.b32  	%r1226, %r1225, %r50;
	shl.b32 	%r1227, %r1226, 2;
	add.s32 	%r1228, %r1222, %r1227;
	atom.shared.add.u32 	%r1809, [%r1228], %r117;
$L__BB18_143:
	shfl.sync.idx.b32	%r1254|%p100, %r1809, %r116, 31, -1;
	add.s32 	%r120, %r117, %r1254;
	cvt.u32.u16 	%r1255, %rs165;
	and.b32  	%r1256, %r1255, 255;
	shr.u32 	%r1257, %r1256, %r49;
	and.b32  	%r1251, %r1257, %r50;
	mov.b32 	%r1231, 1;
	// begin inline asm
	{
    .reg .pred p;
    and.b32 %r1229, %r1251, %r1231;    setp.ne.u32 p, %r1229, 0;
    vote.ballot.sync.b32 %r1229, p, 0xffffffff;
    @!p not.b32 %r1229, %r1229;
}

	// end inline asm
	mov.b32 	%r1234, 2;
	// begin inline asm
	{
    .reg .pred p;
    and.b32 %r1232, %r1251, %r1234;    setp.ne.u32 p, %r1232, 0;
    vote.ballot.sync.b32 %r1232, p, 0xffffffff;
    @!p not.b32 %r1232, %r1232;
}

	// end inline asm
	and.b32  	%r1258, %r1232, %r1229;
	mov.b32 	%r1237, 4;
	// begin inline asm
	{
    .reg .pred p;
    and.b32 %r1235, %r1251, %r1237;    setp.ne.u32 p, %r1235, 0;
    vote.ballot.sync.b32 %r1235, p, 0xffffffff;
    @!p not.b32 %r1235, %r1235;
}

	// end inline asm
	and.b32  	%r1259, %r1235, %r1258;
	mov.b32 	%r1240, 8;
	// begin inline asm
	{
    .reg .pred p;
    and.b32 %r1238, %r1251, %r1240;    setp.ne.u32 p, %r1238, 0;
    vote.ballot.sync.b32 %r1238, p, 0xffffffff;
    @!p not.b32 %r1238, %r1238;
}

	// end inline asm
	and.b32  	%r1260, %r1238, %r1259;
	mov.b32 	%r1243, 16;
	// begin inline asm
	{
    .reg .pred p;
    and.b32 %r1241, %r1251, %r1243;    setp.ne.u32 p, %r1241, 0;
    vote.ballot.sync.b32 %r1241, p, 0xffffffff;
    @!p not.b32 %r1241, %r1241;
}

	// end inline asm
	and.b32  	%r1261, %r1241, %r1260;
	mov.b32 	%r1246, 32;
	// begin inline asm
	{
    .reg .pred p;
    and.b32 %r1244, %r1251, %r1246;    setp.ne.u32 p, %r1244, 0;
    vote.ballot.sync.b32 %r1244, p, 0xffffffff;
    @!p not.b32 %r1244, %r1244;
}

	// end inline asm
	and.b32  	%r1262, %r1244, %r1261;
	mov.b32 	%r1249, 64;
	// begin inline asm
	{
    .reg .pred p;
    and.b32 %r1247, %r1251, %r1249;    setp.ne.u32 p, %r1247, 0;
    vote.ballot.sync.b32 %r1247, p, 0xffffffff;
    @!p not.b32 %r1247, %r1247;
}

	// end inline asm
	and.b32  	%r1263, %r1247, %r1262;
	mov.b32 	%r1252, 128;
	// begin inline asm
	{
    .reg .pred p;
    and.b32 %r1250, %r1251, %r1252;    setp.ne.u32 p, %r1250, 0;
    vote.ballot.sync.b32 %r1250, p, 0xffffffff;
    @!p not.b32 %r1250, %r1250;
}

	// end inline asm
	and.b32  	%r1264, %r1250, %r1263;
	clz.b32 	%r1265, %r1264;
	sub.s32 	%r121, 31, %r1265;
	and.b32  	%r1266, %r555, %r1264;
	popc.b32 	%r122, %r1266;
	setp.ne.s32 	%p101, %r161, %r121;
	mov.b32 	%r1810, 0;
	@%p101 bra 	$L__BB18_145;
	shl.b32 	%r1267, %r32, 5;
	and.b32  	%r1268, %r1267, 31744;
	mov.u32 	%r1269, _ZZN3cub18CUB_300001_SM_10006detail10radix_sort29DeviceRadixSortOnesweepKernelINS1_5radix10policy_hubIhNS0_8NullTypeEyE10Policy1000ELNS0_9SortOrderE0EhS6_yiiNS1_21identity_decomposer_tEEEvPT5_SC_PT3_PKSD_PT1_PKSH_PT2_PKSL_T4_iiT6_E1s;
	add.s32 	%r1270, %r1269, %r1268;
	cvt.u32.u16 	%r1271, %rs165;
	and.b32  	%r1272, %r1271, 255;
	shr.u32 	%r1273, %r1272, %r49;
	and.b32  	%r1274, %r1273, %r50;
	shl.b32 	%r1275, %r1274, 2;
	add.s32 	%r1276, %r1270, %r1275;
	atom.shared.add.u32 	%r1810, [%r1276], %r122;
$L__BB18_145:
	shfl.sync.idx.b32	%r1302|%p102, %r1810, %r121, 31, -1;
	add.s32 	%r125, %r122, %r1302;
	cvt.u32.u16 	%r1303, %rs166;
	and.b32  	%r1304, %r1303, 255;
	shr.u32 	%r1305, %r1304, %r49;
	and.b32  	%r1299, %r1305, %r50;
	mov.b32 	%r1279, 1;
	// begin inline asm
	{
    .reg .pred p;
    and.b32 %r1277, %r1299, %r1279;    setp.ne.u32 p, %r1277, 0;
    vote.ballot.sync.b32 %r1277, p, 0xffffffff;
    @!p not.b32 %r1277, %r1277;
}

	// end inline asm
	mov.b32 	%r1282, 2;
	// begin inline asm
	{
    .reg .pred p;
    and.b32 %r1280, %r1299, %r1282;    setp.ne.u32 p, %r1280, 0;
    vote.ballot.sync.b32 %r1280, p, 0xffffffff;
    @!p not.b32 %r1280, %r1280;
}

	// end inline asm
	and.b32  	%r1306, %r1280, %r1277;
	mov.b32 	%r1285, 4;
	// begin inline asm
	{
    .reg .pred p;
    and.b32 %r1283, %r1299, %r1285;    setp.ne.u32 p, %r1283, 0;
    vote.ballot.sync.b32 %r1283, p, 0xffffffff;
    @!p not.b32 %r1283, %r1283;
}

	// end inline asm
	and.b32  	%r1307, %r1283, %r1306;
	mov.b32 	%r1288, 8;
	// begin inline asm
	{
    .reg .pred p;
    and.b32 %r1286, %r1299, %r1288;    setp.ne.u32 p, %r1286, 0;
    vote.ballot.sync.b32 %r1286, p, 0xffffffff;
    @!p not.b32 %r1286, %r1286;
}

	// end inline asm
	and.b32  	%r1308, %r1286, %r1307;
	mov.b32 	%r1291, 16;
	// begin inline asm
	{
    .reg .pred p;
    and.b32 %r1289, %r1299, %r1291;    setp.ne.u32 p, %r1289, 0;
    vote.ballot.sync.b32 %r1289, p, 0xffffffff;
    @!p not.b32 %r1289, %r1289;
}

	// end inline asm
	and.b32  	%r1309, %r1289, %r1308;
	mov.b32 	%r1294, 32;
	// begin inline asm
	{
    .reg .pred p;
    and.b32 %r1292, %r1299, %r1294;    setp.ne.u32 p, %r1292, 0;
    vote.ballot.sync.b32 %r1292, p, 0xffffffff;
    @!p not.b32 %r1292, %r1292;
}

	// end inline asm
	and.b32  	%r1310, %r1292, %r1309;
	mov.b32 	%r1297, 64;
	// begin inline asm
	{
    .reg .pred p;
    and.b32 %r1295, %r1299, %r1297;    setp.ne.u32 p, %r1295, 0;
    vote.ballot.sync.b32 %r1295, p, 0xffffffff;
    @!p not.b32 %r1295, %r1295;
}

	// end inline asm
	and.b32  	%r1311, %r1295, %r1310;
	mov.b32 	%r1300, 128;
	// begin inline asm
	{
    .reg .pred p;
    and.b32 %r1298, %r1299, %r1300;    setp.ne.u32 p, %r1298, 0;
    vote.ballot.sync.b32 %r1298, p, 0xffffffff;
    @!p not.b32 %r1298, %r1298;
}

	// end inline asm
	and.b32  	%r1312, %r1298, %r1311;
	clz.b32 	%r1313, %r1312;
	sub.s32 	%r126, 31, %r1313;
	and.b32  	%r1314, %r555, %r1312;
	popc.b32 	%r127, %r1314;
	setp.ne.s32 	%p103, %r161, %r126;
	mov.b32 	%r1811, 0;
	@%p103 bra 	$L__BB18_147;
	shl.b32 	%r1315, %r32, 5;
	and.b32  	%r1316, %r1315, 31744;
	mov.u32 	%r1317, _ZZN3cub18CUB_300001_SM_10006detail10radix_sort29DeviceRadixSortOnesweepKernelINS1_5radix10policy_hubIhNS0_8NullTypeEyE10Policy1000ELNS0_9SortOrderE0EhS6_yiiNS1_21identity_decomposer_tEEEvPT5_SC_PT3_PKSD_PT1_PKSH_PT2_PKSL_T4_iiT6_E1s;
	add.s32 	%r1318, %r1317, %r1316;
	cvt.u32.u16 	%r1319, %rs166;
	and.b32  	%r1320, %r1319, 255;
	shr.u32 	%r1321, %r1320, %r49;
	and.b32  	%r1322, %r1321, %r50;
	shl.b32 	%r1323, %r1322, 2;
	add.s32 	%r1324, %r1318, %r1323;
	atom.shared.add.u32 	%r1811, [%r1324], %r127;
$L__BB18_147:
	shfl.sync.idx.b32	%r1350|%p104, %r1811, %r126, 31, -1;
	add.s32 	%r130, %r127, %r1350;
	cvt.u32.u16 	%r1351, %rs167;
	and.b32  	%r1352, %r1351, 255;
	shr.u32 	%r1353, %r1352, %r49;
	and.b32  	%r1347, %r1353, %r50;
	mov.b32 	%r1327, 1;
	// begin inline asm
	{
    .reg .pred p;
    and.b32 %r1325, %r1347, %r1327;    setp.ne.u32 p, %r1325, 0;
    vote.ballot.sync.b32 %r1325, p, 0xffffffff;
    @!p not.b32 %r1325, %r1325;
}

	// end inline asm
	mov.b32 	%r1330, 2;
	// begin inline asm
	{
    .reg .pred p;
    and.b32 %r1328, %r1347, %r1330;    setp.ne.u32 p, %r1328, 0;
    vote.ballot.sync.b32 %r1328, p, 0xffffffff;
    @!p not.b32 %r1328, %r1328;
}

	// end inline asm
	and.b32  	%r1354, %r1328, %r1325;
	mov.b32 	%r1333, 4;
	// begin inline asm
	{
    .reg .pred p;
    and.b32 %r1331, %r1347, %r1333;    setp.ne.u32 p, %r1331, 0;
    vote.ballot.sync.b32 %r1331, p, 0xffffffff;
    @!p not.b32 %r1331, %r1331;
}

	// end inline asm
	and.b32  	%r1355, %r1331, %r1354;
	mov.b32 	%r1336, 8;
	// begin inline asm
	{
    .reg .pred p;
    and.b32 %r1334, %r1347, %r1336;    setp.ne.u32 p, %r1334, 0;
    vote.ballot.sync.b32 %r1334, p, 0xffffffff;
    @!p not.b32 %r1334, %r1334;
}

	// end inline asm
	and.b32  	%r1356, %r1334, %r1355;
	mov.b32 	%r1339, 16;
	// begin inline asm
	{
    .reg .pred p;
    and.b32 %r1337, %r1347, %r1339;    setp.ne.u32 p, %r1337, 0;
    vote.ballot.sync.b32 %r1337, p, 0xffffffff;
    @!p not.b32 %r1337, %r1337;
}

	// end inline asm
	and.b32  	%r1357, %r1337, %r1356;
	mov.b32 	%r1342, 32;
	// begin inline asm
	{
    .reg .pred p;
    and.b32 %r1340, %r1347, %r1342;    setp.ne.u32 p, %r1340, 0;
    vote.ballot.sync.b32 %r1340, p, 0xffffffff;
    @!p not.b32 %r1340, %r1340;
}

	// end inline asm
	and.b32  	%r1358, %r1340, %r1357;
	mov.b32 	%r1345, 64;
	// begin inline asm
	{
    .reg .pred p;
    and.b32 %r1343, %r1347, %r1345;    setp.ne.u32 p, %r1343, 0;
    vote.ballot.sync.b32 %r1343, p, 0xffffffff;
    @!p not.b32 %r1343, %r1343;
}

	// end inline asm
	and.b32  	%r1359, %r1343, %r1358;
	mov.b32 	%r1348, 128;
	// begin inline asm
	{
    .reg .pred p;
    and.b32 %r1346, %r1347, %r1348;    setp.ne.u32 p, %r1346, 0;
    vote.ballot.sync.b32 %r1346, p, 0xffffffff;
    @!p not.b32 %r1346, %r1346;
}

	// end inline asm
	and.b32  	%r1360, %r1346, %r1359;
	clz.b32 	%r1361, %r1360;
	sub.s32 	%r131, 31, %r1361;
	and.b32  	%r1362, %r555, %r1360;
	popc.b32 	%r132, %r1362;
	setp.ne.s32 	%p105, %r161, %r131;
	mov.b32 	%r1812, 0;
	@%p105 bra 	$L__BB18_149;
	shl.b32 	%r1363, %r32, 5;
	and.b32  	%r1364, %r1363, 31744;
	mov.u32 	%r1365, _ZZN3cub18CUB_300001_SM_10006detail10radix_sort29DeviceRadixSortOnesweepKernelINS1_5radix10policy_hubIhNS0_8NullTypeEyE10Policy1000ELNS0_9SortOrderE0EhS6_yiiNS1_21identity_decomposer_tEEEvPT5_SC_PT3_PKSD_PT1_PKSH_PT2_PKSL_T4_iiT6_E1s;
	add.s32 	%r1366, %r1365, %r1364;
	cvt.u32.u16 	%r1367, %rs167;
	and.b32  	%r1368, %r1367, 255;
	shr.u32 	%r1369, %r1368, %r49;
	and.b32  	%r1370, %r1369, %r50;
	shl.b32 	%r1371, %r1370, 2;
	add.s32 	%r1372, %r1366, %r1371;
	atom.shared.add.u32 	%r1812, [%r1372], %r132;
$L__BB18_149:
	shfl.sync.idx.b32	%r1398|%p106, %r1812, %r131, 31, -1;
	add.s32 	%r135, %r132, %r1398;
	cvt.u32.u16 	%r1399, %rs168;
	and.b32  	%r1400, %r1399, 255;
	shr.u32 	%r1401, %r1400, %r49;
	and.b32  	%r1395, %r1401, %r50;
	mov.b32 	%r1375, 1;
	// begin inline asm
	{
    .reg .pred p;
    and.b32 %r1373, %r1395, %r1375;    setp.ne.u32 p, %r1373, 0;
    vote.ballot.sync.b32 %r1373, p, 0xffffffff;
    @!p not.b32 %r1373, %r1373;
}

	// end inline asm
	mov.b32 	%r1378, 2;
	// begin inline asm
	{
    .reg .pred p;
    and.b32 %r1376, %r1395, %r1378;    setp.ne.u32 p, %r1376, 0;
    vote.ballot.sync.b32 %r1376, p, 0xffffffff;
    @!p not.b32 %r1376, %r1376;
}

	// end inline asm
	and.b32  	%r1402, %r1376, %r1373;
	mov.b32 	%r1381, 4;
	// begin inline asm
	{
    .reg .pred p;
    and.b32 %r1379, %r1395, %r1381;    setp.ne.u32 p, %r1379, 0;
    vote.ballot.sync.b32 %r1379, p, 0xffffffff;
    @!p not.b32 %r1379, %r1379;
}

	// end inline asm
	and.b32  	%r1403, %r1379, %r1402;
	mov.b32 	%r1384, 8;
	// begin inline asm
	{
    .reg .pred p;
    and.b32 %r1382, %r1395, %r1384;    setp.ne.u32 p, %r1382, 0;
    vote.ballot.sync.b32 %r1382, p, 0xffffffff;
    @!p not.b32 %r1382, %r1382;
}

	// end inline asm
	and.b32  	%r1404, %r1382, %r1403;
	mov.b32 	%r1387, 16;
	// begin inline asm
	{
    .reg .pred p;
    and.b32 %r1385, %r1395, %r1387;    setp.ne.u32 p, %r1385, 0;
    vote.ballot.sync.b32 %r1385, p, 0xffffffff;
    @!p not.b32 %r1385, %r1385;
}

	// end inline asm
	and.b32  	%r1405, %r1385, %r1404;
	mov.b32 	%r1390, 32;
	// begin inline asm
	{
    .reg .pred p;
    and.b32 %r1388, %r1395, %r1390;    setp.ne.u32 p, %r1388, 0;
    vote.ballot.sync.b32 %r1388, p, 0xffffffff;
    @!p not.b32 %r1388, %r1388;
}

	// end inline asm
	and.b32  	%r1406, %r1388, %r1405;
	mov.b32 	%r1393, 64;
	// begin inline asm
	{
    .reg .pred p;
    and.b32 %r1391, %r1395, %r1393;    setp.ne.u32 p, %r1391, 0;
    vote.ballot.sync.b32 %r1391, p, 0xffffffff;
    @!p not.b32 %r1391, %r1391;
}

	// end inline asm
	and.b32  	%r1407, %r1391, %r1406;
	mov.b32 	%r1396, 128;
	// begin inline asm
	{
    .reg .pred p;
    and.b32 %r1394, %r1395, %r1396;    setp.ne.u32 p, %r1394, 0;
    vote.ballot.sync.b32 %r1394, p, 0xffffffff;
    @!p not.b32 %r1394, %r1394;
}

	// end inline asm
	and.b32  	%r1408, %r1394, %r1407;
	clz.b32 	%r1409, %r1408;
	sub.s32 	%r136, 31, %r1409;
	and.b32  	%r1410, %r555, %r1408;
	popc.b32 	%r137, %r1410;
	setp.ne.s32 	%p107, %r161, %r136;
	mov.b32 	%r1813, 0;
	@%p107 bra 	$L__BB18_151;
	shl.b32 	%r1411, %r32, 5;
	and.b32  	%r1412, %r1411, 31744;
	mov.u32 	%r1413, _ZZN3cub18CUB_300001_SM_10006detail10radix_sort29DeviceRadixSortOnesweepKernelINS1_5radix10policy_hubIhNS0_8NullTypeEyE10Policy1000ELNS0_9SortOrderE0EhS6_yiiNS1_21identity_decomposer_tEEEvPT5_SC_PT3_PKSD_PT1_PKSH_PT2_PKSL_T4_iiT6_E1s;
	add.s32 	%r1414, %r1413, %r1412;
	cvt.u32.u16 	%r1415, %rs168;
	and.b32  	%r1416, %r1415, 255;
	shr.u32 	%r1417, %r1416, %r49;
	and.b32  	%r1418, %r1417, %r50;
	shl.b32 	%r1419, %r1418, 2;
	add.s32 	%r1420, %r1414, %r1419;
	atom.shared.add.u32 	%r1813, [%r1420], %r137;
$L__BB18_151:
	shfl.sync.idx.b32	%r1446|%p108, %r1813, %r136, 31, -1;
	add.s32 	%r140, %r137, %r1446;
	cvt.u32.u16 	%r1447, %rs169;
	and.b32  	%r1448, %r1447, 255;
	shr.u32 	%r1449, %r1448, %r49;
	and.b32  	%r1443, %r1449, %r50;
	mov.b32 	%r1423, 1;
	// begin inline asm
	{
    .reg .pred p;
    and.b32 %r1421, %r1443, %r1423;    setp.ne.u32 p, %r1421, 0;
    vote.ballot.sync.b32 %r1421, p, 0xffffffff;
    @!p not.b32 %r1421, %r1421;
}

	// end inline asm
	mov.b32 	%r1426, 2;
	// begin inline asm
	{
    .reg .pred p;
    and.b32 %r1424, %r1443, %r1426;    setp.ne.u32 p, %r1424, 0;
    vote.ballot.sync.b32 %r1424, p, 0xffffffff;
    @!p not.b32 %r1424, %r1424;
}

	// end inline asm
	and.b32  	%r1450, %r1424, %r1421;
	mov.b32 	%r1429, 4;
	// begin inline asm
	{
    .reg .pred p;
    and.b32 %r1427, %r1443, %r1429;    setp.ne.u32 p, %r1427, 0;
    vote.ballot.sync.b32 %r1427, p, 0xffffffff;
    @!p not.b32 %r1427, %r1427;
}

	// end inline asm
	and.b32  	%r1451, %r1427, %r1450;
	mov.b32 	%r1432, 8;
	// begin inline asm
	{
    .reg .pred p;
    and.b32 %r1430, %r1443, %r1432;    setp.ne.u32 p, %r1430, 0;
    vote.ballot.sync.b32 %r1430, p, 0xffffffff;
    @!p not.b32 %r1430, %r1430;
}

	// end inline asm
	and.b32  	%r1452, %r1430, %r1451;
	mov.b32 	%r1435, 16;
	// begin inline asm
	{
    .reg .pred p;
    and.b32 %r1433, %r1443, %r1435;    setp.ne.u32 p, %r1433, 0;
    vote.ballot.sync.b32 %r1433, p, 0xffffffff;
    @!p not.b32 %r1433, %r1433;
}

	// end inline asm
	and.b32  	%r1453, %r1433, %r1452;
	mov.b32 	%r1438, 32;
	// begin inline asm
	{
    .reg .pred p;
    and.b32 %r1436, %r1443, %r1438;    setp.ne.u32 p, %r1436, 0;
    vote.ballot.sync.b32 %r1436, p, 0xffffffff;
    @!p not.b32 %r1436, %r1436;
}

	// end inline asm
	and.b32  	%r1454, %r1436, %r1453;
	mov.b32 	%r1441, 64;
	// begin inline asm
	{
    .reg .pred p;
    and.b32 %r1439, %r1443, %r1441;    setp.ne.u32 p, %r1439, 0;
    vote.ballot.sync.b32 %r1439, p, 0xffffffff;
    @!p not.b32 %r1439, %r1439;
}

	// end inline asm
	and.b32  	%r1455, %r1439, %r1454;
	mov.b32 	%r1444, 128;
	// begin inline asm
	{
    .reg .pred p;
    and.b32 %r1442, %r1443, %r1444;    setp.ne.u32 p, %r1442, 0;
    vote.ballot.sync.b32 %r1442, p, 0xffffffff;
    @!p not.b32 %r1442, %r1442;
}

	// end inline asm
	and.b32  	%r1456, %r1442, %r1455;
	clz.b32 	%r1457, %r1456;
	sub.s32 	%r141, 31, %r1457;
	and.b32  	%r1458, %r555, %r1456;
	popc.b32 	%r142, %r1458;
	setp.ne.s32 	%p109, %r161, %r141;
	mov.b32 	%r1814, 0;
	@%p109 bra 	$L__BB18_153;
	shl.b32 	%r1459, %r32, 5;
	and.b32  	%r1460, %r1459, 31744;
	mov.u32 	%r1461, _ZZN3cub18CUB_300001_SM_10006detail10radix_sort29DeviceRadixSortOnesweepKernelINS1_5radix10policy_hubIhNS0_8NullTypeEyE10Policy1000ELNS0_9SortOrderE0EhS6_yiiNS1_21identity_decomposer_tEEEvPT5_SC_PT3_PKSD_PT1_PKSH_PT2_PKSL_T4_iiT6_E1s;
	add.s32 	%r1462, %r1461, %r1460;
	cvt.u32.u16 	%r1463, %rs169;
	and.b32  	%r1464, %r1463, 255;
	shr.u32 	%r1465, %r1464, %r49;
	and.b32  	%r1466, %r1465, %r50;
	shl.b32 	%r1467, %r1466, 2;
	add.s32 	%r1468, %r1462, %r1467;
	atom.shared.add.u32 	%r1814, [%r1468], %r142;
$L__BB18_153:
	cvt.u64.u32 	%rd14, %r32;
	setp.gt.u32 	%p110, %r32, 255;
	shfl.sync.idx.b32	%r1469|%p111, %r1814, %r141, 31, -1;
	add.s32 	%r1470, %r142, %r1469;
	bar.sync 	0;
	mov.u32 	%r1471, _ZZN3cub18CUB_300001_SM_10006detail10radix_sort29DeviceRadixSortOnesweepKernelINS1_5radix10policy_hubIhNS0_8NullTypeEyE10Policy1000ELNS0_9SortOrderE0EhS6_yiiNS1_21identity_decomposer_tEEEvPT5_SC_PT3_PKSD_PT1_PKSH_PT2_PKSL_T4_iiT6_E1s;
	add.s32 	%r1472, %r1471, %r55;
	st.shared.u8 	[%r1472+-1], %rs151;
	add.s32 	%r1473, %r1471, %r60;
	st.shared.u8 	[%r1473+-1], %rs152;
	add.s32 	%r1474, %r1471, %r65;
	st.shared.u8 	[%r1474+-1], %rs153;
	add.s32 	%r1475, %r1471, %r70;
	st.shared.u8 	[%r1475+-1], %rs154;
	add.s32 	%r1476, %r1471, %r75;
	st.shared.u8 	[%r1476+-1], %rs155;
	add.s32 	%r1477, %r1471, %r80;
	st.shared.u8 	[%r1477+-1], %rs156;
	add.s32 	%r1478, %r1471, %r85;
	st.shared.u8 	[%r1478+-1], %rs157;
	add.s32 	%r1479, %r1471, %r90;
	st.shared.u8 	[%r1479+-1], %rs158;
	add.s32 	%r1480, %r1471, %r95;
	st.shared.u8 	[%r1480+-1], %rs159;
	add.s32 	%r1481, %r1471, %r100;
	st.shared.u8 	[%r1481+-1], %rs160;
	add.s32 	%r1482, %r1471, %r105;
	st.shared.u8 	[%r1482+-1], %rs161;
	add.s32 	%r1483, %r1471, %r110;
	st.shared.u8 	[%r1483+-1], %rs162;
	add.s32 	%r1484, %r1471, %r115;
	st.shared.u8 	[%r1484+-1], %rs163;
	add.s32 	%r1485, %r1471, %r120;
	st.shared.u8 	[%r1485+-1], %rs164;
	add.s32 	%r1486, %r1471, %r125;
	st.shared.u8 	[%r1486+-1], %rs165;
	add.s32 	%r1487, %r1471, %r130;
	st.shared.u8 	[%r1487+-1], %rs166;
	add.s32 	%r1488, %r1471, %r135;
	st.shared.u8 	[%r1488+-1], %rs167;
	add.s32 	%r1489, %r1471, %r140;
	st.shared.u8 	[%r1489+-1], %rs168;
	add.s32 	%r1490, %r1471, %r1470;
	st.shared.u8 	[%r1490+-1], %rs169;
	shl.b32 	%r1491, %r32, 3;
	add.s32 	%r1492, %r1471, %r1491;
	add.s32 	%r145, %r1492, 19616;
	@%p110 bra 	$L__BB18_161;
	ld.param.u64 	%rd196, [_ZN3cub18CUB_300001_SM_10006detail10radix_sort29DeviceRadixSortOnesweepKernelINS1_5radix10policy_hubIhNS0_8NullTypeEyE10Policy1000ELNS0_9SortOrderE0EhS6_yiiNS1_21identity_decomposer_tEEEvPT5_SC_PT3_PKSD_PT1_PKSH_PT2_PKSL_T4_iiT6__param_3];
	cvta.to.global.u64 	%rd55, %rd196;
	shl.b64 	%rd56, %rd14, 3;
	add.s64 	%rd57, %rd55, %rd56;
	ld.global.u64 	%rd58, [%rd57];
	cvt.s64.s32 	%rd59, %r47;
	sub.s64 	%rd200, %rd58, %rd59;
	st.shared.u64 	[%r145], %rd200;
	setp.lt.s32 	%p112, %r4, 1;
	mov.u32 	%r1818, %r1791;
	@%p112 bra 	$L__BB18_160;
	mov.b32 	%r1816, -1;
	mov.u32 	%r1815, %r4;
	mov.u32 	%r1818, %r1791;
$L__BB18_156:
	ld.param.u64 	%rd189, [_ZN3cub18CUB_300001_SM_10006detail10radix_sort29DeviceRadixSortOnesweepKernelINS1_5radix10policy_hubIhNS0_8NullTypeEyE10Policy1000ELNS0_9SortOrderE0EhS6_yiiNS1_21identity_decomposer_tEEEvPT5_SC_PT3_PKSD_PT1_PKSH_PT2_PKSL_T4_iiT6__param_0];
	add.s32 	%r149, %r1815, -1;
	shl.b32 	%r1494, %r149, 8;
	add.s32 	%r1495, %r1494, %r32;
	cvta.to.global.u64 	%rd60, %rd189;
	mul.wide.s32 	%rd61, %r1495, 4;
	add.s64 	%rd16, %rd60, %rd61;
$L__BB18_157:
	membar.cta;
	ld.volatile.global.u32 	%r150, [%rd16];
	setp.eq.s32 	%p113, %r150, 0;
	@%p113 bra 	$L__BB18_157;
	and.b32  	%r1496, %r150, 1073741823;
	add.s32 	%r1818, %r1496, %r1818;
	setp.gt.s32 	%p114, %r150, -1;
	vote.sync.ballot.b32 	%r1816, %p114, %r1816;
	setp.gt.u32 	%p116, %r1815, 1;
	and.pred  	%p117, %p114, %p116;
	mov.u32 	%r1815, %r149;
	@%p117 bra 	$L__BB18_156;
	ld.shared.u64 	%rd200, [%r145];
$L__BB18_160:
	ld.param.u64 	%rd190, [_ZN3cub18CUB_300001_SM_10006detail10radix_sort29DeviceRadixSortOnesweepKernelINS1_5radix10policy_hubIhNS0_8NullTypeEyE10Policy1000ELNS0_9SortOrderE0EhS6_yiiNS1_21identity_decomposer_tEEEvPT5_SC_PT3_PKSD_PT1_PKSH_PT2_PKSL_T4_iiT6__param_0];
	or.b32  	%r1497, %r1818, -2147483648;
	cvta.to.global.u64 	%rd62, %rd190;
	shl.b32 	%r1498, %r4, 8;
	add.s32 	%r1499, %r1498, %r32;
	mul.wide.s32 	%rd63, %r1499, 4;
	add.s64 	%rd64, %rd62, %rd63;
	st.volatile.global.u32 	[%rd64], %r1497;
	sub.s32 	%r1500, %r1818, %r1791;
	cvt.s64.s32 	%rd65, %r1500;
	add.s64 	%rd66, %rd200, %rd65;
	st.shared.u64 	[%r145], %rd66;
$L__BB18_161:
	ld.param.u32 	%r1776, [_ZN3cub18CUB_300001_SM_10006detail10radix_sort29DeviceRadixSortOnesweepKernelINS1_5radix10policy_hubIhNS0_8NullTypeEyE10Policy1000ELNS0_9SortOrderE0EhS6_yiiNS1_21identity_decomposer_tEEEvPT5_SC_PT3_PKSD_PT1_PKSH_PT2_PKSL_T4_iiT6__param_8];
	ld.param.u64 	%rd193, [_ZN3cub18CUB_300001_SM_10006detail10radix_sort29DeviceRadixSortOnesweepKernelINS1_5radix10policy_hubIhNS0_8NullTypeEyE10Policy1000ELNS0_9SortOrderE0EhS6_yiiNS1_21identity_decomposer_tEEEvPT5_SC_PT3_PKSD_PT1_PKSH_PT2_PKSL_T4_iiT6__param_2];
	setp.gt.u32 	%p118, %r32, 255;
	mad.lo.s32 	%r154, %r4, 9728, 9728;
	setp.lt.s32 	%p119, %r154, %r1776;
	setp.eq.s64 	%p120, %rd193, 0;
	or.pred  	%p121, %p120, %p119;
	or.pred  	%p122, %p118, %p121;
	@%p122 bra 	$L__BB18_163;
	ld.param.u64 	%rd194, [_ZN3cub18CUB_300001_SM_10006detail10radix_sort29DeviceRadixSortOnesweepKernelINS1_5radix10policy_hubIhNS0_8NullTypeEyE10Policy1000ELNS0_9SortOrderE0EhS6_yiiNS1_21identity_decomposer_tEEEvPT5_SC_PT3_PKSD_PT1_PKSH_PT2_PKSL_T4_iiT6__param_2];
	ld.shared.u64 	%rd67, [%r145];
	cvt.s64.s32 	%rd68, %r1791;
	cvt.s64.s32 	%rd69, %r47;
	add.s64 	%rd70, %rd69, %rd68;
	add.s64 	%rd71, %rd70, %rd67;
	cvta.to.global.u64 	%rd72, %rd194;
	shl.b64 	%rd73, %rd14, 3;
	add.s64 	%rd74, %rd72, %rd73;
	st.global.u64 	[%rd74], %rd71;
$L__BB18_163:
	ld.param.u32 	%r1777, [_ZN3cub18CUB_300001_SM_10006detail10radix_sort29DeviceRadixSortOnesweepKernelINS1_5radix10policy_hubIhNS0_8NullTypeEyE10Policy1000ELNS0_9SortOrderE0EhS6_yiiNS1_21identity_decomposer_tEEEvPT5_SC_PT3_PKSD_PT1_PKSH_PT2_PKSL_T4_iiT6__param_8];
	ld.param.u64 	%rd198, [_ZN3cub18CUB_300001_SM_10006detail10radix_sort29DeviceRadixSortOnesweepKernelINS1_5radix10policy_hubIhNS0_8NullTypeEyE10Policy1000ELNS0_9SortOrderE0EhS6_yiiNS1_21identity_decomposer_tEEEvPT5_SC_PT3_PKSD_PT1_PKSH_PT2_PKSL_T4_iiT6__param_4];
	cvta.to.global.u64 	%rd19, %rd198;
	shl.b32 	%r1501, %r32, 2;
	add.s32 	%r155, %r1471, %r1501;
	setp.gt.s32 	%p123, %r154, %r1777;
	bar.sync 	0;
	@%p123 bra 	$L__BB18_165;
	mad.lo.s32 	%r1503, %r32, -3, %r155;
	ld.shared.u8 	%rs96, [%r1503];
	cvt.u32.u16 	%r1504, %rs96;
	and.b32  	%r1505, %r1504, 255;
	shr.u32 	%r1506, %r1505, %r49;
	and.b32  	%r1507, %r1506, %r50;
	shl.b32 	%r1508, %r1507, 3;
	add.s32 	%r1510, %r1471, 19616;
	add.s32 	%r1511, %r1510, %r1508;
	ld.shared.u64 	%rd75, [%r1511];
	add.s64 	%rd76, %rd75, %rd14;
	add.s64 	%rd77, %rd19, %rd76;
	st.global.u8 	[%rd77], %rs96;
	bar.warp.sync 	-1;
	ld.shared.u8 	%rs97, [%r1503+512];
	cvt.u32.u16 	%r1512, %rs97;
	and.b32  	%r1513, %r1512, 255;
	shr.u32 	%r1514, %r1513, %r49;
	and.b32  	%r1515, %r1514, %r50;
	shl.b32 	%r1516, %r1515, 3;
	add.s32 	%r1517, %r1510, %r1516;
	ld.shared.u64 	%rd78, [%r1517];
	add.s64 	%rd79, %rd78, %rd14;
	add.s64 	%rd80, %rd19, %rd79;
	st.global.u8 	[%rd80+512], %rs97;
	bar.warp.sync 	-1;
	ld.shared.u8 	%rs98, [%r1503+1024];
	cvt.u32.u16 	%r1518, %rs98;
	and.b32  	%r1519, %r1518, 255;
	shr.u32 	%r1520, %r1519, %r49;
	and.b32  	%r1521, %r1520, %r50;
	shl.b32 	%r1522, %r1521, 3;
	add.s32 	%r1523, %r1510, %r1522;
	ld.shared.u64 	%rd81, [%r1523];
	add.s64 	%rd82, %rd81, %rd14;
	add.s64 	%rd83, %rd19, %rd82;
	st.global.u8 	[%rd83+1024], %rs98;
	bar.warp.sync 	-1;
	ld.shared.u8 	%rs99, [%r1503+1536];
	cvt.u32.u16 	%r1524, %rs99;
	and.b32  	%r1525, %r1524, 255;
	shr.u32 	%r1526, %r1525, %r49;
	and.b32  	%r1527, %r1526, %r50;
	shl.b32 	%r1528, %r1527, 3;
	add.s32 	%r1529, %r1510, %r1528;
	ld.shared.u64 	%rd84, [%r1529];
	add.s64 	%rd85, %rd84, %rd14;
	add.s64 	%rd86, %rd19, %rd85;
	st.global.u8 	[%rd86+1536], %rs99;
	bar.warp.sync 	-1;
	ld.shared.u8 	%rs100, [%r1503+2048];
	cvt.u32.u16 	%r1530, %rs100;
	and.b32  	%r1531, %r1530, 255;
	shr.u32 	%r1532, %r1531, %r49;
	and.b32  	%r1533, %r1532, %r50;
	shl.b32 	%r1534, %r1533, 3;
	add.s32 	%r1535, %r1510, %r1534;
	ld.shared.u64 	%rd87, [%r1535];
	add.s64 	%rd88, %rd87, %rd14;
	add.s64 	%rd89, %rd19, %rd88;
	st.global.u8 	[%rd89+2048], %rs100;
	bar.warp.sync 	-1;
	ld.shared.u8 	%rs101, [%r1503+2560];
	cvt.u32.u16 	%r1536, %rs101;
	and.b32  	%r1537, %r1536, 255;
	shr.u32 	%r1538, %r1537, %r49;
	and.b32  	%r1539, %r1538, %r50;
	shl.b32 	%r1540, %r1539, 3;
	add.s32 	%r1541, %r1510, %r1540;
	ld.shared.u64 	%rd90, [%r1541];
	add.s64 	%rd91, %rd90, %rd14;
	add.s64 	%rd92, %rd19, %rd91;
	st.global.u8 	[%rd92+2560], %rs101;
	bar.warp.sync 	-1;
	ld.shared.u8 	%rs102, [%r1503+3072];
	cvt.u32.u16 	%r1542, %rs102;
	and.b32  	%r1543, %r1542, 255;
	shr.u32 	%r1544, %r1543, %r49;
	and.b32  	%r1545, %r1544, %r50;
	shl.b32 	%r1546, %r1545, 3;
	add.s32 	%r1547, %r1510, %r1546;
	ld.shared.u64 	%rd93, [%r1547];
	add.s64 	%rd94, %rd93, %rd14;
	add.s64 	%rd95, %rd19, %rd94;
	st.global.u8 	[%rd95+3072], %rs102;
	bar.warp.sync 	-1;
	ld.shared.u8 	%rs103, [%r1503+3584];
	cvt.u32.u16 	%r1548, %rs103;
	and.b32  	%r1549, %r1548, 255;
	shr.u32 	%r1550, %r1549, %r49;
	and.b32  	%r1551, %r1550, %r50;
	shl.b32 	%r1552, %r1551, 3;
	add.s32 	%r1553, %r1510, %r1552;
	ld.shared.u64 	%rd96, [%r1553];
	add.s64 	%rd97, %rd96, %rd14;
	add.s64 	%rd98, %rd19, %rd97;
	st.global.u8 	[%rd98+3584], %rs103;
	bar.warp.sync 	-1;
	ld.shared.u8 	%rs104, [%r1503+4096];
	cvt.u32.u16 	%r1554, %rs104;
	and.b32  	%r1555, %r1554, 255;
	shr.u32 	%r1556, %r1555, %r49;
	and.b32  	%r1557, %r1556, %r50;
	shl.b32 	%r1558, %r1557, 3;
	add.s32 	%r1559, %r1510, %r1558;
	ld.shared.u64 	%rd99, [%r1559];
	add.s64 	%rd100, %rd99, %rd14;
	add.s64 	%rd101, %rd19, %rd100;
	st.global.u8 	[%rd101+4096], %rs104;
	bar.warp.sync 	-1;
	ld.shared.u8 	%rs105, [%r1503+4608];
	cvt.u32.u16 	%r1560, %rs105;
	and.b32  	%r1561, %r1560, 255;
	shr.u32 	%r1562, %r1561, %r49;
	and.b32  	%r1563, %r1562, %r50;
	shl.b32 	%r1564, %r1563, 3;
	add.s32 	%r1565, %r1510, %r1564;
	ld.shared.u64 	%rd102, [%r1565];
	add.s64 	%rd103, %rd102, %rd14;
	add.s64 	%rd104, %rd19, %rd103;
	st.global.u8 	[%rd104+4608], %rs105;
	bar.warp.sync 	-1;
	ld.shared.u8 	%rs106, [%r1503+5120];
	cvt.u32.u16 	%r1566, %rs106;
	and.b32  	%r1567, %r1566, 255;
	shr.u32 	%r1568, %r1567, %r49;
	and.b32  	%r1569, %r1568, %r50;
	shl.b32 	%r1570, %r1569, 3;
	add.s32 	%r1571, %r1510, %r1570;
	ld.shared.u64 	%rd105, [%r1571];
	add.s64 	%rd106, %rd105, %rd14;
	add.s64 	%rd107, %rd19, %rd106;
	st.global.u8 	[%rd107+5120], %rs106;
	bar.warp.sync 	-1;
	ld.shared.u8 	%rs107, [%r1503+5632];
	cvt.u32.u16 	%r1572, %rs107;
	and.b32  	%r1573, %r1572, 255;
	shr.u32 	%r1574, %r1573, %r49;
	and.b32  	%r1575, %r1574, %r50;
	shl.b32 	%r1576, %r1575, 3;
	add.s32 	%r1577, %r1510, %r1576;
	ld.shared.u64 	%rd108, [%r1577];
	add.s64 	%rd109, %rd108, %rd14;
	add.s64 	%rd110, %rd19, %rd109;
	st.global.u8 	[%rd110+5632], %rs107;
	bar.warp.sync 	-1;
	ld.shared.u8 	%rs108, [%r1503+6144];
	cvt.u32.u16 	%r1578, %rs108;
	and.b32  	%r1579, %r1578, 255;
	shr.u32 	%r1580, %r1579, %r49;
	and.b32  	%r1581, %r1580, %r50;
	shl.b32 	%r1582, %r1581, 3;
	add.s32 	%r1583, %r1510, %r1582;
	ld.shared.u64 	%rd111, [%r1583];
	add.s64 	%rd112, %rd111, %rd14;
	add.s64 	%rd113, %rd19, %rd112;
	st.global.u8 	[%rd113+6144], %rs108;
	bar.warp.sync 	-1;
	ld.shared.u8 	%rs109, [%r1503+6656];
	cvt.u32.u16 	%r1584, %rs109;
	and.b32  	%r1585, %r1584, 255;
	shr.u32 	%r1586, %r1585, %r49;
	and.b32  	%r1587, %r1586, %r50;
	shl.b32 	%r1588, %r1587, 3;
	add.s32 	%r1589, %r1510, %r1588;
	ld.shared.u64 	%rd114, [%r1589];
	add.s64 	%rd115, %rd114, %rd14;
	add.s64 	%rd116, %rd19, %rd115;
	st.global.u8 	[%rd116+6656], %rs109;
	bar.warp.sync 	-1;
	ld.shared.u8 	%rs110, [%r1503+7168];
	cvt.u32.u16 	%r1590, %rs110;
	and.b32  	%r1591, %r1590, 255;
	shr.u32 	%r1592, %r1591, %r49;
	and.b32  	%r1593, %r1592, %r50;
	shl.b32 	%r1594, %r1593, 3;
	add.s32 	%r1595, %r1510, %r1594;
	ld.shared.u64 	%rd117, [%r1595];
	add.s64 	%rd118, %rd117, %rd14;
	add.s64 	%rd119, %rd19, %rd118;
	st.global.u8 	[%rd119+7168], %rs110;
	bar.warp.sync 	-1;
	ld.shared.u8 	%rs111, [%r1503+7680];
	cvt.u32.u16 	%r1596, %rs111;
	and.b32  	%r1597, %r1596, 255;
	shr.u32 	%r1598, %r1597, %r49;
	and.b32  	%r1599, %r1598, %r50;
	shl.b32 	%r1600, %r1599, 3;
	add.s32 	%r1601, %r1510, %r1600;
	ld.shared.u64 	%rd120, [%r1601];
	add.s64 	%rd121, %rd120, %rd14;
	add.s64 	%rd122, %rd19, %rd121;
	st.global.u8 	[%rd122+7680], %rs111;
	bar.warp.sync 	-1;
	ld.shared.u8 	%rs112, [%r1503+8192];
	cvt.u32.u16 	%r1602, %rs112;
	and.b32  	%r1603, %r1602, 255;
	shr.u32 	%r1604, %r1603, %r49;
	and.b32  	%r1605, %r1604, %r50;
	shl.b32 	%r1606, %r1605, 3;
	add.s32 	%r1607, %r1510, %r1606;
	ld.shared.u64 	%rd123, [%r1607];
	add.s64 	%rd124, %rd123, %rd14;
	add.s64 	%rd125, %rd19, %rd124;
	st.global.u8 	[%rd125+8192], %rs112;
	bar.warp.sync 	-1;
	ld.shared.u8 	%rs113, [%r1503+8704];
	cvt.u32.u16 	%r1608, %rs113;
	and.b32  	%r1609, %r1608, 255;
	shr.u32 	%r1610, %r1609, %r49;
	and.b32  	%r1611, %r1610, %r50;
	shl.b32 	%r1612, %r1611, 3;
	add.s32 	%r1613, %r1510, %r1612;
	ld.shared.u64 	%rd126, [%r1613];
	add.s64 	%rd127, %rd126, %rd14;
	add.s64 	%rd128, %rd19, %rd127;
	st.global.u8 	[%rd128+8704], %rs113;
	bar.warp.sync 	-1;
	ld.shared.u8 	%rs114, [%r1503+9216];
	cvt.u32.u16 	%r1614, %rs114;
	and.b32  	%r1615, %r1614, 255;
	shr.u32 	%r1616, %r1615, %r49;
	and.b32  	%r1617, %r1616, %r50;
	shl.b32 	%r1618, %r1617, 3;
	add.s32 	%r1619, %r1510, %r1618;
	ld.shared.u64 	%rd129, [%r1619];
	add.s64 	%rd130, %rd129, %rd14;
	add.s64 	%rd131, %rd19, %rd130;
	st.global.u8 	[%rd131+9216], %rs114;
	bar.warp.sync 	-1;
	bra.uni 	$L__BB18_204;
$L__BB18_165:
	ld.param.u32 	%r1778, [_ZN3cub18CUB_300001_SM_10006detail10radix_sort29DeviceRadixSortOnesweepKernelINS1_5radix10policy_hubIhNS0_8NullTypeEyE10Policy1000ELNS0_9SortOrderE0EhS6_yiiNS1_21identity_decomposer_tEEEvPT5_SC_PT3_PKSD_PT1_PKSH_PT2_PKSL_T4_iiT6__param_8];
	mad.lo.s32 	%r156, %r4, -9728, %r1778;
	mad.lo.s32 	%r157, %r32, -3, %r155;
	setp.ge.s32 	%p124, %r32, %r156;
	@%p124 bra 	$L__BB18_167;
	ld.shared.u8 	%rs115, [%r157];
	cvt.u32.u16 	%r1620, %rs115;
	and.b32  	%r1621, %r1620, 255;
	shr.u32 	%r1622, %r1621, %r49;
	and.b32  	%r1623, %r1622, %r50;
	shl.b32 	%r1624, %r1623, 3;
	add.s32 	%r1626, %r1471, %r1624;
	ld.shared.u64 	%rd132, [%r1626+19616];
	add.s64 	%rd133, %rd132, %rd14;
	add.s64 	%rd134, %rd19, %rd133;
	st.global.u8 	[%rd134], %rs115;
$L__BB18_167:
	bar.warp.sync 	-1;
	add.s32 	%r1627, %r32, 512;
	setp.ge.s32 	%p125, %r1627, %r156;
	@%p125 bra 	$L__BB18_169;
	ld.shared.u8 	%rs116, [%r157+512];
	cvt.u32.u16 	%r1628, %rs116;
	and.b32  	%r1629, %r1628, 255;
	shr.u32 	%r1630, %r1629, %r49;
	and.b32  	%r1631, %r1630, %r50;
	shl.b32 	%r1632, %r1631, 3;
	add.s32 	%r1634, %r1471, %r1632;
	ld.shared.u64 	%rd135, [%r1634+19616];
	add.s64 	%rd136, %rd135, %rd14;
	add.s64 	%rd137, %rd19, %rd136;
	st.global.u8 	[%rd137+512], %rs116;
$L__BB18_169:
	bar.warp.sync 	-1;
	or.b32  	%r1635, %r32, 1024;
	setp.ge.s32 	%p126, %r1635, %r156;
	@%p126 bra 	$L__BB18_171;
	ld.shared.u8 	%rs117, [%r157+1024];
	cvt.u32.u16 	%r1636, %rs117;
	and.b32  	%r1637, %r1636, 255;
	shr.u32 	%r1638, %r1637, %r49;
	and.b32  	%r1639, %r1638, %r50;
	shl.b32 	%r1640, %r1639, 3;
	add.s32 	%r1642, %r1471, %r1640;
	ld.shared.u64 	%rd138, [%r1642+19616];
	add.s64 	%rd139, %rd138, %rd14;
	add.s64 	%rd140, %rd19, %rd139;
	st.global.u8 	[%rd140+1024], %rs117;
$L__BB18_171:
	bar.warp.sync 	-1;
	add.s32 	%r1643, %r32, 1536;
	setp.ge.s32 	%p127, %r1643, %r156;
	@%p127 bra 	$L__BB18_173;
	ld.shared.u8 	%rs118, [%r157+1536];
	cvt.u32.u16 	%r1644, %rs118;
	and.b32  	%r1645, %r1644, 255;
	shr.u32 	%r1646, %r1645, %r49;
	and.b32  	%r1647, %r1646, %r50;
	shl.b32 	%r1648, %r1647, 3;
	add.s32 	%r1650, %r1471, %r1648;
	ld.shared.u64 	%rd141, [%r1650+19616];
	add.s64 	%rd142, %rd141, %rd14;
	add.s64 	%rd143, %rd19, %rd142;
	st.global.u8 	[%rd143+1536], %rs118;
$L__BB18_173:
	bar.warp.sync 	-1;
	or.b32  	%r1651, %r32, 2048;
	setp.ge.s32 	%p128, %r1651, %r156;
	@%p128 bra 	$L__BB18_175;
	ld.shared.u8 	%rs119, [%r157+2048];
	cvt.u32.u16 	%r1652, %rs119;
	and.b32  	%r1653, %r1652, 255;
	shr.u32 	%r1654, %r1653, %r49;
	and.b32  	%r1655, %r1654, %r50;
	shl.b32 	%r1656, %r1655, 3;
	add.s32 	%r1658, %r1471, %r1656;
	ld.shared.u64 	%rd144, [%r1658+19616];
	add.s64 	%rd145, %rd144, %rd14;
	add.s64 	%rd146, %rd19, %rd145;
	st.global.u8 	[%rd146+2048], %rs119;
$L__BB18_175:
	bar.warp.sync 	-1;
	add.s32 	%r1659, %r32, 2560;
	setp.ge.s32 	%p129, %r1659, %r156;
	@%p129 bra 	$L__BB18_177;
	ld.shared.u8 	%rs120, [%r157+2560];
	cvt.u32.u16 	%r1660, %rs120;
	and.b32  	%r1661, %r1660, 255;
	shr.u32 	%r1662, %r1661, %r49;
	and.b32  	%r1663, %r1662, %r50;
	shl.b32 	%r1664, %r1663, 3;
	add.s32 	%r1666, %r1471, %r1664;
	ld.shared.u64 	%rd147, [%r1666+19616];
	add.s64 	%rd148, %rd147, %rd14;
	add.s64 	%rd149, %rd19, %rd148;
	st.global.u8 	[%rd149+2560], %rs120;
$L__BB18_177:
	bar.warp.sync 	-1;
	or.b32  	%r1667, %r32, 3072;
	setp.ge.s32 	%p130, %r1667, %r156;
	@%p130 bra 	$L__BB18_179;
	ld.shared.u8 	%rs121, [%r157+3072];
	cvt.u32.u16 	%r1668, %rs121;
	and.b32  	%r1669, %r1668, 255;
	shr.u32 	%r1670, %r1669, %r49;
	and.b32  	%r1671, %r1670, %r50;
	shl.b32 	%r1672, %r1671, 3;
	add.s32 	%r1674, %r1471, %r1672;
	ld.shared.u64 	%rd150, [%r1674+19616];
	add.s64 	%rd151, %rd150, %rd14;
	add.s64 	%rd152, %rd19, %rd151;
	st.global.u8 	[%rd152+3072], %rs121;
$L__BB18_179:
	bar.warp.sync 	-1;
	add.s32 	%r1675, %r32, 3584;
	setp.ge.s32 	%p131, %r1675, %r156;
	@%p131 bra 	$L__BB18_181;
	ld.shared.u8 	%rs122, [%r157+3584];
	cvt.u32.u16 	%r1676, %rs122;
	and.b32  	%r1677, %r1676, 255;
	shr.u32 	%r1678, %r1677, %r49;
	and.b32  	%r1679, %r1678, %r50;
	shl.b32 	%r1680, %r1679, 3;
	add.s32 	%r1682, %r1471, %r1680;
	ld.shared.u64 	%rd153, [%r1682+19616];
	add.s64 	%rd154, %rd153, %rd14;
	add.s64 	%rd155, %rd19, %rd154;
	st.global.u8 	[%rd155+3584], %rs122;
$L__BB18_181:
	bar.warp.sync 	-1;
	or.b32  	%r1683, %r32, 4096;
	setp.ge.s32 	%p132, %r1683, %r156;
	@%p132 bra 	$L__BB18_183;
	ld.shared.u8 	%rs123, [%r157+4096];
	cvt.u32.u16 	%r1684, %rs123;
	and.b32  	%r1685, %r1684, 255;
	shr.u32 	%r1686, %r1685, %r49;
	and.b32  	%r1687, %r1686, %r50;
	shl.b32 	%r1688, %r1687, 3;
	add.s32 	%r1690, %r1471, %r1688;
	ld.shared.u64 	%rd156, [%r1690+19616];
	add.s64 	%rd157, %rd156, %rd14;
	add.s64 	%rd158, %rd19, %rd157;
	st.global.u8 	[%rd158+4096], %rs123;
$L__BB18_183:
	bar.warp.sync 	-1;
	add.s32 	%r1691, %r32, 4608;
	setp.ge.s32 	%p133, %r1691, %r156;
	@%p133 bra 	$L__BB18_185;
	ld.shared.u8 	%rs124, [%r157+4608];
	cvt.u32.u16 	%r1692, %rs124;
	and.b32  	%r1693, %r1692, 255;
	shr.u32 	%r1694, %r1693, %r49;
	and.b32  	%r1695, %r1694, %r50;
	shl.b32 	%r1696, %r1695, 3;
	add.s32 	%r1698, %r1471, %r1696;
	ld.shared.u64 	%rd159, [%r1698+19616];
	add.s64 	%rd160, %rd159, %rd14;
	add.s64 	%rd161, %rd19, %rd160;
	st.global.u8 	[%rd161+4608], %rs124;
$L__BB18_185:
	bar.warp.sync 	-1;
	or.b32  	%r1699, %r32, 5120;
	setp.ge.s32 	%p134, %r1699, %r156;
	@%p134 bra 	$L__BB18_187;
	ld.shared.u8 	%rs125, [%r157+5120];
	cvt.u32.u16 	%r1700, %rs125;
	and.b32  	%r1701, %r1700, 255;
	shr.u32 	%r1702, %r1701, %r49;
	and.b32  	%r1703, %r1702, %r50;
	shl.b32 	%r1704, %r1703, 3;
	add.s32 	%r1706, %r1471, %r1704;
	ld.shared.u64 	%rd162, [%r1706+19616];
	add.s64 	%rd163, %rd162, %rd14;
	add.s64 	%rd164, %rd19, %rd163;
	st.global.u8 	[%rd164+5120], %rs125;
$L__BB18_187:
	bar.warp.sync 	-1;
	add.s32 	%r1707, %r32, 5632;
	setp.ge.s32 	%p135, %r1707, %r156;
	@%p135 bra 	$L__BB18_189;
	ld.shared.u8 	%rs126, [%r157+5632];
	cvt.u32.u16 	%r1708, %rs126;
	and.b32  	%r1709, %r1708, 255;
	shr.u32 	%r1710, %r1709, %r49;
	and.b32  	%r1711, %r1710, %r50;
	shl.b32 	%r1712, %r1711, 3;
	add.s32 	%r1714, %r1471, %r1712;
	ld.shared.u64 	%rd165, [%r1714+19616];
	add.s64 	%rd166, %rd165, %rd14;
	add.s64 	%rd167, %rd19, %rd166;
	st.global.u8 	[%rd167+5632], %rs126;
$L__BB18_189:
	bar.warp.sync 	-1;
	or.b32  	%r1715, %r32, 6144;
	setp.ge.s32 	%p136, %r1715, %r156;
	@%p136 bra 	$L__BB18_191;
	ld.shared.u8 	%rs127, [%r157+6144];
	cvt.u32.u16 	%r1716, %rs127;
	and.b32  	%r1717, %r1716, 255;
	shr.u32 	%r1718, %r1717, %r49;
	and.b32  	%r1719, %r1718, %r50;
	shl.b32 	%r1720, %r1719, 3;
	add.s32 	%r1722, %r1471, %r1720;
	ld.shared.u64 	%rd168, [%r1722+19616];
	add.s64 	%rd169, %rd168, %rd14;
	add.s64 	%rd170, %rd19, %rd169;
	st.global.u8 	[%rd170+6144], %rs127;
$L__BB18_191:
	bar.warp.sync 	-1;
	add.s32 	%r1723, %r32, 6656;
	setp.ge.s32 	%p137, %r1723, %r156;
	@%p137 bra 	$L__BB18_193;
	ld.shared.u8 	%rs128, [%r157+6656];
	cvt.u32.u16 	%r1724, %rs128;
	and.b32  	%r1725, %r1724, 255;
	shr.u32 	%r1726, %r1725, %r49;
	and.b32  	%r1727, %r1726, %r50;
	shl.b32 	%r1728, %r1727, 3;
	add.s32 	%r1730, %r1471, %r1728;
	ld.shared.u64 	%rd171, [%r1730+19616];
	add.s64 	%rd172, %rd171, %rd14;
	add.s64 	%rd173, %rd19, %rd172;
	st.global.u8 	[%rd173+6656], %rs128;
$L__BB18_193:
	bar.warp.sync 	-1;
	or.b32  	%r1731, %r32, 7168;
	setp.ge.s32 	%p138, %r1731, %r156;
	@%p138 bra 	$L__BB18_195;
	ld.shared.u8 	%rs129, [%r157+7168];
	cvt.u32.u16 	%r1732, %rs129;
	and.b32  	%r1733, %r1732, 255;
	shr.u32 	%r1734, %r1733, %r49;
	and.b32  	%r1735, %r1734, %r50;
	shl.b32 	%r1736, %r1735, 3;
	add.s32 	%r1738, %r1471, %r1736;
	ld.shared.u64 	%rd174, [%r1738+19616];
	add.s64 	%rd175, %rd174, %rd14;
	add.s64 	%rd176, %rd19, %rd175;
	st.global.u8 	[%rd176+7168], %rs129;
$L__BB18_195:
	bar.warp.sync 	-1;
	add.s32 	%r1739, %r32, 7680;
	setp.ge.s32 	%p139, %r1739, %r156;
	@%p139 bra 	$L__BB18_197;
	ld.shared.u8 	%rs130, [%r157+7680];
	cvt.u32.u16 	%r1740, %rs130;
	and.b32  	%r1741, %r1740, 255;
	shr.u32 	%r1742, %r1741, %r49;
	and.b32  	%r1743, %r1742, %r50;
	shl.b32 	%r1744, %r1743, 3;
	add.s32 	%r1746, %r1471, %r1744;
	ld.shared.u64 	%rd177, [%r1746+19616];
	add.s64 	%rd178, %rd177, %rd14;
	add.s64 	%rd179, %rd19, %rd178;
	st.global.u8 	[%rd179+7680], %rs130;
$L__BB18_197:
	bar.warp.sync 	-1;
	or.b32  	%r1747, %r32, 8192;
	setp.ge.s32 	%p140, %r1747, %r156;
	@%p140 bra 	$L__BB18_199;
	ld.shared.u8 	%rs131, [%r157+8192];
	cvt.u32.u16 	%r1748, %rs131;
	and.b32  	%r1749, %r1748, 255;
	shr.u32 	%r1750, %r1749, %r49;
	and.b32  	%r1751, %r1750, %r50;
	shl.b32 	%r1752, %r1751, 3;
	add.s32 	%r1754, %r1471, %r1752;
	ld.shared.u64 	%rd180, [%r1754+19616];
	add.s64 	%rd181, %rd180, %rd14;
	add.s64 	%rd182, %rd19, %rd181;
	st.global.u8 	[%rd182+8192], %rs131;
$L__BB18_199:
	bar.warp.sync 	-1;
	add.s32 	%r1755, %r32, 8704;
	setp.ge.s32 	%p141, %r1755, %r156;
	@%p141 bra 	$L__BB18_201;
	ld.shared.u8 	%rs132, [%r157+8704];
	cvt.u32.u16 	%r1756, %rs132;
	and.b32  	%r1757, %r1756, 255;
	shr.u32 	%r1758, %r1757, %r49;
	and.b32  	%r1759, %r1758, %r50;
	shl.b32 	%r1760, %r1759, 3;
	add.s32 	%r1762, %r1471, %r1760;
	ld.shared.u64 	%rd183, [%r1762+19616];
	add.s64 	%rd184, %rd183, %rd14;
	add.s64 	%rd185, %rd19, %rd184;
	st.global.u8 	[%rd185+8704], %rs132;
$L__BB18_201:
	bar.warp.sync 	-1;
	or.b32  	%r1763, %r32, 9216;
	ld.shared.u8 	%rs76, [%r157+9216];
	cvt.u32.u16 	%r1764, %rs76;
	and.b32  	%r1765, %r1764, 255;
	shr.u32 	%r1766, %r1765, %r49;
	and.b32  	%r1767, %r1766, %r50;
	shl.b32 	%r1768, %r1767, 3;
	add.s32 	%r1770, %r1471, %r1768;
	ld.shared.u64 	%rd186, [%r1770+19616];
	add.s64 	%rd20, %rd186, %rd14;
	setp.ge.s32 	%p142, %r1763, %r156;
	@%p142 bra 	$L__BB18_203;
	add.s64 	%rd187, %rd19, %rd20;
	st.global.u8 	[%rd187+9216], %rs76;
$L__BB18_203:
	bar.warp.sync 	-1;
$L__BB18_204:
	ret;

}


// ===== COMPILED SASS (sm_100) =====

	.target	sm_100

	.elftype	@"ET_EXEC"


//--------------------- .note.nv.tkinfo           --------------------------
	.section	.note.nv.tkinfo,"",@"SHT_NOTE"
	.sectionflags	@"SHF_NOTE_NV_TKINFO"
	.tkinfo
        /*0018*/ 	.word	0x00000002
        /*0030*/ 	.string	""
        /*0030*/ 	.string	"ptxas"
        /*0030*/ 	.string	"Cuda compilation tools, release 13.0, V13.0.88"
        /*0030*/ 	.string	"Build cuda_13.0.r13.0/compiler.36424714_0"
        /*0030*/ 	.string	"-arch sm_100 -m 64 "



//--------------------- .note.nv.cuinfo           --------------------------
	.section	.note.nv.cuinfo,"",@"SHT_NOTE"
	.sectionflags	@"SHF_NOTE_NV_CUINFO"
        /*0018*/ 	.short	0x0002
        /*001a*/ 	.short	0x0064
        /*001c*/ 	.short	0x0082
	.zero		2


//--------------------- .nv.info                  --------------------------
	.section	.nv.info,"",@"SHT_CUDA_INFO"
	.align	4


	//----- nvinfo : EIATTR_REGCOUNT
	.align		4
        /*0000*/ 	.byte	0x04, 0x2f
        /*0002*/ 	.short	(.L_46 - .L_45)
	.align		4
.L_45:
        /*0004*/ 	.word	index@(_Z13kernel_histeqP6uchar4jjfPiPh)
        /*0008*/ 	.word	0x00000010


	//----- nvinfo : EIATTR_FRAME_SIZE
	.align		4
.L_46:
        /*000c*/ 	.byte	0x04, 0x11
        /*000e*/ 	.short	(.L_48 - .L_47)
	.align		4
.L_47:
        /*0010*/ 	.word	index@($__internal_2_$__cuda_sm3x_div_rn_noftz_f32_slowpath)
        /*0014*/ 	.word	0x00000000


	//----- nvinfo : EIATTR_FRAME_SIZE
	.align		4
.L_48:
        /*0018*/ 	.byte	0x04, 0x11
        /*001a*/ 	.short	(.L_50 - .L_49)
	.align		4
.L_49:
        /*001c*/ 	.word	index@(_Z13kernel_histeqP6uchar4jjfPiPh)
        /*0020*/ 	.word	0x00000000


	//----- nvinfo : EIATTR_REGCOUNT
	.align		4
.L_50:
        /*0024*/ 	.byte	0x04, 0x2f
        /*0026*/ 	.short	(.L_52 - .L_51)
	.align		4
.L_51:
        /*0028*/ 	.word	index@(_ZN6thrust24THRUST_300001_SM_1000_NS8cuda_cub4core6detail13_kernel_agentINS1_8__reduce11ReduceAgentINS0_18transform_iteratorINS1_9__extrema12arg_minmax_fIhlN4cuda3std3__44lessIhEEE15duplicate_tupleENS0_12zip_iteratorINSC_5tupleIJNS0_10device_ptrIhEENS0_17counting_iteratorIlNS0_11use_defaultESM_SM_EEEEEEENSI_IJNSI_IJhlEEESQ_EEESR_EEPSR_SR_iSF_EEJSS_ST_iSF_EEEvDpT0_)
        /*002c*/ 	.word	0x00000020


	//----- nvinfo : EIATTR_FRAME_SIZE
	.align		4
.L_52:
        /*0030*/ 	.byte	0x04, 0x11
        /*0032*/ 	.short	(.L_54 - .L_53)
	.align		4
.L_53:
        /*0034*/ 	.word	index@(_ZN6thrust24THRUST_300001_SM_1000_NS8cuda_cub4core6detail13_kernel_agentINS1_8__reduce11ReduceAgentINS0_18transform_iteratorINS1_9__extrema12arg_minmax_fIhlN4cuda3std3__44lessIhEEE15duplicate_tupleENS0_12zip_iteratorINSC_5tupleIJNS0_10device_ptrIhEENS0_17counting_iteratorIlNS0_11use_defaultESM_SM_EEEEEEENSI_IJNSI_IJhlEEESQ_EEESR_EEPSR_SR_iSF_EEJSS_ST_iSF_EEEvDpT0_)
        /*0038*/ 	.word	0x00000000


	//----- nvinfo : EIATTR_REGCOUNT
	.align		4
.L_54:
        /*003c*/ 	.byte	0x04, 0x2f
        /*003e*/ 	.short	(.L_56 - .L_55)
	.align		4
.L_55:
        /*0040*/ 	.word	index@(_ZN6thrust24THRUST_300001_SM_1000_NS8cuda_cub4core6detail13_kernel_agentINS1_8__reduce11ReduceAgentINS0_18transform_iteratorINS1_9__extrema12arg_minmax_fIhlN4cuda3std3__44lessIhEEE15duplicate_tupleENS0_12zip_iteratorINSC_5tupleIJNS0_10device_ptrIhEENS0_17counting_iteratorIlNS0_11use_defaultESM_SM_EEEEEEENSI_IJNSI_IJhlEEESQ_EEESR_EEPSR_SR_iSF_EEJSS_ST_iN3cub18CUB_300001_SM_100013GridEvenShareIiEENSW_9GridQueueIjEESF_EEEvDpT0_)
        /*0044*/ 	.word	0x0000001e


	//----- nvinfo : EIATTR_FRAME_SIZE
	.align		4
.L_56:
        /*0048*/ 	.byte	0x04, 0x11
        /*004a*/ 	.short	(.L_58 - .L_57)
	.align		4
.L_57:
        /*004c*/ 	.word	index@(_ZN6thrust24THRUST_300001_SM_1000_NS8cuda_cub4core6detail13_kernel_agentINS1_8__reduce11ReduceAgentINS0_18transform_iteratorINS1_9__extrema12arg_minmax_fIhlN4cuda3std3__44lessIhEEE15duplicate_tupleENS0_12zip_iteratorINSC_5tupleIJNS0_10device_ptrIhEENS0_17counting_iteratorIlNS0_11use_defaultESM_SM_EEEEEEENSI_IJNSI_IJhlEEESQ_EEESR_EEPSR_SR_iSF_EEJSS_ST_iN3cub18CUB_300001_SM_100013GridEvenShareIiEENSW_9GridQueueIjEESF_EEEvDpT0_)
        /*0050*/ 	.word	0x00000000


	//----- nvinfo : EIATTR_REGCOUNT
	.align		4
.L_58:
        /*0054*/ 	.byte	0x04, 0x2f
        /*0056*/ 	.short	(.L_60 - .L_59)
	.align		4
.L_59:
        /*0058*/ 	.word	index@(_ZN6thrust24THRUST_300001_SM_1000_NS8cuda_cub4core6detail13_kernel_agentINS1_8__reduce10DrainAgentIiEEJN3cub18CUB_300001_SM_10009GridQueueIjEEiEEEvDpT0_)
        /*005c*/ 	.word	0x00000008


	//----- nvinfo : EIATTR_FRAME_SIZE
	.align		4
.L_60:
        /*0060*/ 	.byte	0x04, 0x11
        /*0062*/ 	.short	(.L_62 - .L_61)
	.align		4
.L_61:
        /*0064*/ 	.word	index@(_ZN6thrust24THRUST_300001_SM_1000_NS8cuda_cub4core6detail13_kernel_agentINS1_8__reduce10DrainAgentIiEEJN3cub18CUB_300001_SM_10009GridQueueIjEEiEEEvDpT0_)
        /*0068*/ 	.word	0x00000000


	//----- nvinfo : EIATTR_REGCOUNT
	.align		4
.L_62:
        /*006c*/ 	.byte	0x04, 0x2f
        /*006e*/ 	.short	(.L_64 - .L_63)
	.align		4
.L_63:
        /*0070*/ 	.word	index@(_ZN6thrust24THRUST_300001_SM_1000_NS8cuda_cub4core6detail13_kernel_agentINS1_8__reduce11ReduceAgentIPN4cuda3std3__45tupleIJNSA_IJhlEEESB_EEESD_SC_iNS1_9__extrema12arg_minmax_fIhlNS9_4lessIhEEEEEEJSD_SD_iSI_EEEvDpT0_)
        /*0074*/ 	.word	0x00000020


	//----- nvinfo : EIATTR_FRAME_SIZE
	.align		4
.L_64:
        /*0078*/ 	.byte	0x04, 0x11
        /*007a*/ 	.short	(.L_66 - .L_65)
	.align		4
.L_65:
        /*007c*/ 	.word	index@(_ZN6thrust24THRUST_300001_SM_1000_NS8cuda_cub4core6detail13_kernel_agentINS1_8__reduce11ReduceAgentIPN4cuda3std3__45tupleIJNSA_IJhlEEESB_EEESD_SC_iNS1_9__extrema12arg_minmax_fIhlNS9_4lessIhEEEEEEJSD_SD_iSI_EEEvDpT0_)
        /*0080*/ 	.word	0x00000000


	//----- nvinfo : EIATTR_REGCOUNT
	.align		4
.L_66:
        /*0084*/ 	.byte	0x04, 0x2f
        /*0086*/ 	.short	(.L_68 - .L_67)
	.align		4
.L_67:
        /*0088*/ 	.word	index@(_ZN6thrust24THRUST_300001_SM_1000_NS8cuda_cub4core6detail13_kernel_agentINS1_8__reduce11ReduceAgentINS0_18transform_iteratorINS1_9__extrema12arg_minmax_fIhlN4cuda3std3__44lessIhEEE15duplicate_tupleENS0_12zip_iteratorINSC_5tupleIJNS0_10device_ptrIhEENS0_17counting_iteratorIlNS0_11use_defaultESM_SM_EEEEEEENSI_IJNSI_IJhlEEESQ_EEESR_EEPSR_SR_lSF_EEJSS_ST_lSF_EEEvDpT0_)
        /*008c*/ 	.word	0x0000001e


	//----- nvinfo : EIATTR_FRAME_SIZE
	.align		4
.L_68:
        /*0090*/ 	.byte	0x04, 0x11
        /*0092*/ 	.short	(.L_70 - .L_69)
	.align		4
.L_69:
        /*0094*/ 	.word	index@(_ZN6thrust24THRUST_300001_SM_1000_NS8cuda_cub4core6detail13_kernel_agentINS1_8__reduce11ReduceAgentINS0_18transform_iteratorINS1_9__extrema12arg_minmax_fIhlN4cuda3std3__44lessIhEEE15duplicate_tupleENS0_12zip_iteratorINSC_5tupleIJNS0_10device_ptrIhEENS0_17counting_iteratorIlNS0_11use_defaultESM_SM_EEEEEEENSI_IJNSI_IJhlEEESQ_EEESR_EEPSR_SR_lSF_EEJSS_ST_lSF_EEEvDpT0_)
        /*0098*/ 	.word	0x00000000


	//----- nvinfo : EIATTR_REGCOUNT
	.align		4
.L_70:
        /*009c*/ 	.byte	0x04, 0x2f
        /*009e*/ 	.short	(.L_72 - .L_71)
	.align		4
.L_71:
        /*00a0*/ 	.word	index@(_ZN6thrust24THRUST_300001_SM_1000_NS8cuda_cub4core6detail13_kernel_agentINS1_8__reduce11ReduceAgentINS0_18transform_iteratorINS1_9__extrema12arg_minmax_fIhlN4cuda3std3__44lessIhEEE15duplicate_tupleENS0_12zip_iteratorINSC_5tupleIJNS0_10device_ptrIhEENS0_17counting_iteratorIlNS0_11use_defaultESM_SM_EEEEEEENSI_IJNSI_IJhlEEESQ_EEESR_EEPSR_SR_lSF_EEJSS_ST_lN3cub18CUB_300001_SM_100013GridEvenShareIlEENSW_9GridQueueIyEESF_EEEvDpT0_)
        /*00a4*/ 	.word	0x00000020


	//----- nvinfo : EIATTR_FRAME_SIZE
	.align		4
.L_72:
        /*00a8*/ 	.byte	0x04, 0x11
        /*00aa*/ 	.short	(.L_74 - .L_73)
	.align		4
.L_73:
        /*00ac*/ 	.word	index@(_ZN6thrust24THRUST_300001_SM_1000_NS8cuda_cub4core6detail13_kernel_agentINS1_8__reduce11ReduceAgentINS0_18transform_iteratorINS1_9__extrema12arg_minmax_fIhlN4cuda3std3__44lessIhEEE15duplicate_tupleENS0_12zip_iteratorINSC_5tupleIJNS0_10device_ptrIhEENS0_17counting_iteratorIlNS0_11use_defaultESM_SM_EEEEEEENSI_IJNSI_IJhlEEESQ_EEESR_EEPSR_SR_lSF_EEJSS_ST_lN3cub18CUB_300001_SM_100013GridEvenShareIlEENSW_9GridQueueIyEESF_EEEvDpT0_)
        /*00b0*/ 	.word	0x00000000


	//----- nvinfo : EIATTR_REGCOUNT
	.align		4
.L_74:
        /*00b4*/ 	.byte	0x04, 0x2f
        /*00b6*/ 	.short	(.L_76 - .L_75)
	.align		4
.L_75:
        /*00b8*/ 	.word	index@(_ZN6thrust24THRUST_300001_SM_1000_NS8cuda_cub4core6detail13_kernel_agentINS1_8__reduce10DrainAgentIlEEJN3cub18CUB_300001_SM_10009GridQueueIyEElEEEvDpT0_)
        /*00bc*/ 	.word	0x00000008


	//----- nvinfo : EIATTR_FRAME_SIZE
	.align		4
.L_76:
        /*00c0*/ 	.byte	0x04, 0x11
        /*00c2*/ 	.short	(.L_78 - .L_77)
	.align		4
.L_77:
        /*00c4*/ 	.word	index@(_ZN6thrust24THRUST_300001_SM_1000_NS8cuda_cub4core6detail13_kernel_agentINS1_8__reduce10DrainAgentIlEEJN3cub18CUB_300001_SM_10009GridQueueIyEElEEEvDpT0_)
        /*00c8*/ 	.word	0x00000000


	//----- nvinfo : EIATTR_REGCOUNT
	.align		4
.L_78:
        /*00cc*/ 	.byte	0x04, 0x2f
        /*00ce*/ 	.short	(.L_80 - .L_79)
	.align		4
.L_79:
        /*00d0*/ 	.word	index@(_ZN6thrust24THRUST_300001_SM_1000_NS8cuda_cub4core6detail13_kernel_agentINS1_8__reduce11ReduceAgentIPN4cuda3std3__45tupleIJNSA_IJhlEEESB_EEESD_SC_lNS1_9__extrema12arg_minmax_fIhlNS9_4lessIhEEEEEEJSD_SD_iSI_EEEvDpT0_)
        /*00d4*/ 	.word	0x00000020


	//----- nvinfo : EIATTR_FRAME_SIZE
	.align		4
.L_80:
        /*00d8*/ 	.byte	0x04, 0x11
        /*00da*/ 	.short	(.L_82 - .L_81)
	.align		4
.L_81:
        /*00dc*/ 	.word	index@(_ZN6thrust24THRUST_300001_SM_1000_NS8cuda_cub4core6detail13_kernel_agentINS1_8__reduce11ReduceAgentIPN4cuda3std3__45tupleIJNSA_IJhlEEESB_EEESD_SC_lNS1_9__extrema12arg_minmax_fIhlNS9_4lessIhEEEEEEJSD_SD_iSI_EEEvDpT0_)
        /*00e0*/ 	.word	0x00000000


	//----- nvinfo : EIATTR_REGCOUNT
	.align		4
.L_82:
        /*00e4*/ 	.byte	0x04, 0x2f
        /*00e6*/ 	.short	(.L_84 - .L_83)
	.align		4
.L_83:
        /*00e8*/ 	.word	index@(_ZN3cub18CUB_300001_SM_10006detail11EmptyKernelIvEEvv)
        /*00ec*/ 	.word	0x00000004


	//----- nvinfo : EIATTR_FRAME_SIZE
	.align		4
.L_84:
        /*00f0*/ 	.byte	0x04, 0x11
        /*00f2*/ 	.short	(.L_86 - .L_85)
	.align		4
.L_85:
        /*00f4*/ 	.word	index@(_ZN3cub18CUB_300001_SM_10006detail11EmptyKernelIvEEvv)
        /*00f8*/ 	.word	0x00000000


	//----- nvinfo : EIATTR_REGCOUNT
	.align		4
.L_86:
        /*00fc*/ 	.byte	0x04, 0x2f
        /*00fe*/ 	.short	(.L_88 - .L_87)
	.align		4
.L_87:
        /*0100*/ 	.word	index@(_ZN3cub18CUB_300001_SM_10006detail8for_each13static_kernelINS2_12policy_hub_t12policy_500_tEmN6thrust24THRUST_300001_SM_1000_NS8cuda_cub20__uninitialized_fill7functorINS7_10device_ptrIhEEhEEEEvT0_T1_)
        /*0104*/ 	.word	0x0000000a


	//----- nvinfo : EIATTR_FRAME_SIZE
	.align		4
.L_88:
        /*0108*/ 	.byte	0x04, 0x11
        /*010a*/ 	.short	(.L_90 - .L_89)
	.align		4
.L_89:
        /*010c*/ 	.word	index@(_ZN3cub18CUB_300001_SM_10006detail8for_each13static_kernelINS2_12policy_hub_t12policy_500_tEmN6thrust24THRUST_300001_SM_1000_NS8cuda_cub20__uninitialized_fill7functorINS7_10device_ptrIhEEhEEEEvT0_T1_)
        /*0110*/ 	.word	0x00000000


	//----- nvinfo : EIATTR_REGCOUNT
	.align		4
.L_90:
        /*0114*/ 	.byte	0x04, 0x2f
        /*0116*/ 	.short	(.L_92 - .L_91)
	.align		4
.L_91:
        /*0118*/ 	.word	index@(_ZN3cub18CUB_300001_SM_10006detail8for_each13static_kernelINS2_12policy_hub_t12policy_500_tEmN6thrust24THRUST_300001_SM_1000_NS8cuda_cub20__uninitialized_fill7functorINS7_10device_ptrIiEEiEEEEvT0_T1_)
        /*011c*/ 	.word	0x00000008


	//----- nvinfo : EIATTR_FRAME_SIZE
	.align		4
.L_92:
        /*0120*/ 	.byte	0x04, 0x11
        /*0122*/ 	.short	(.L_94 - .L_93)
	.align		4
.L_93:
        /*0124*/ 	.word	index@(_ZN3cub18CUB_300001_SM_10006detail8for_each13static_kernelINS2_12policy_hub_t12policy_500_tEmN6thrust24THRUST_300001_SM_1000_NS8cuda_cub20__uninitialized_fill7functorINS7_10device_ptrIiEEiEEEEvT0_T1_)
        /*0128*/ 	.word	0x00000000


	//----- nvinfo : EIATTR_REGCOUNT
	.align		4
.L_94:
        /*012c*/ 	.byte	0x04, 0x2f
        /*012e*/ 	.short	(.L_96 - .L_95)
	.align		4
.L_95:
        /*0130*/ 	.word	index@(_ZN3cub18CUB_300001_SM_10006detail8for_each13static_kernelINS2_12policy_hub_t12policy_500_tElNS2_12op_wrapper_tIlN6thrust24THRUST_300001_SM_1000_NS6system6detail7generic6detail21binary_search_functorINS8_6detail15normal_iteratorINS8_10device_ptrIhEEEENSC_18binary_search_lessENSC_3ubfEEENS8_12zip_iteratorIN4cuda3std3__45tupleIJNS8_17counting_iteratorIiNS8_11use_defaultESS_SS_EENSF_INSG_IiEEEEEEEEEEEEEvT0_T1_)
        /*0134*/ 	.word	0x00000014


	//----- nvinfo : EIATTR_FRAME_SIZE
	.align		4
.L_96:
        /*0138*/ 	.byte	0x04, 0x11
        /*013a*/ 	.short	(.L_98 - .L_97)
	.align		4
.L_97:
        /*013c*/ 	.word	index@(_ZN3cub18CUB_300001_SM_10006detail8for_each13static_kernelINS2_12policy_hub_t12policy_500_tElNS2_12op_wrapper_tIlN6thrust24THRUST_300001_SM_1000_NS6system6detail7generic6detail21binary_search_functorINS8_6detail15normal_iteratorINS8_10device_ptrIhEEEENSC_18binary_search_lessENSC_3ubfEEENS8_12zip_iteratorIN4cuda3std3__45tupleIJNS8_17counting_iteratorIiNS8_11use_defaultESS_SS_EENSF_INSG_IiEEEEEEEEEEEEEvT0_T1_)
        /*0140*/ 	.word	0x00000000


	//----- nvinfo : EIATTR_REGCOUNT
	.align		4
.L_98:
        /*0144*/ 	.byte	0x04, 0x2f
        /*0146*/ 	.short	(.L_100 - .L_99)
	.align		4
.L_99:
        /*0148*/ 	.word	index@(_ZN3cub18CUB_300001_SM_10006detail9transform16transform_kernelINS2_10policy_hubILb1EN4cuda3std3__45tupleIJN6thrust24THRUST_300001_SM_1000_NS10device_ptrIhEEEEEE10policy1000Ei16contrast_functorNSB_I6uchar4EEJPhEEEvT0_iT1_T2_DpNS2_10kernel_argIT3_EE)
        /*014c*/ 	.word	0x00000020


	//----- nvinfo : EIATTR_FRAME_SIZE
	.align		4
.L_100:
        /*0150*/ 	.byte	0x04, 0x11
        /*0152*/ 	.short	(.L_102 - .L_101)
	.align		4
.L_101:
        /*0154*/ 	.word	index@($__internal_1_$__cuda_sm3x_div_rn_noftz_f32_slowpath)
        /*0158*/ 	.word	0x00000000


	//----- nvinfo : EIATTR_FRAME_SIZE
	.align		4
.L_102:
        /*015c*/ 	.byte	0x04, 0x11
        /*015e*/ 	.short	(.L_104 - .L_103)
	.align		4
.L_103:
        /*0160*/ 	.word	index@(_ZN3cub18CUB_300001_SM_10006detail9transform16transform_kernelINS2_10policy_hubILb1EN4cuda3std3__45tupleIJN6thrust24THRUST_300001_SM_1000_NS10device_ptrIhEEEEEE10policy1000Ei16contrast_functorNSB_I6uchar4EEJPhEEEvT0_iT1_T2_DpNS2_10kernel_argIT3_EE)
        /*0164*/ 	.word	0x00000000


	//----- nvinfo : EIATTR_REGCOUNT
	.align		4
.L_104:
        /*0168*/ 	.byte	0x04, 0x2f
        /*016a*/ 	.short	(.L_106 - .L_105)
	.align		4
.L_105:
        /*016c*/ 	.word	index@(_ZN3cub18CUB_300001_SM_10006detail9transform16transform_kernelINS2_10policy_hubILb1EN4cuda3std3__45tupleIJN6thrust24THRUST_300001_SM_1000_NS10device_ptrIhEEEEEE10policy1000El16contrast_functorNSB_I6uchar4EEJPhEEEvT0_iT1_T2_DpNS2_10kernel_argIT3_EE)
        /*0170*/ 	.word	0x00000020


	//----- nvinfo : EIATTR_FRAME_SIZE
	.align		4
.L_106:
        /*0174*/ 	.byte	0x04, 0x11
        /*0176*/ 	.short	(.L_108 - .L_107)
	.align		4
.L_107:
        /*0178*/ 	.word	index@($__internal_0_$__cuda_sm3x_div_rn_noftz_f32_slowpath)
        /*017c*/ 	.word	0x00000000


	//----- nvinfo : EIATTR_FRAME_SIZE
	.align		4
.L_108:
        /*0180*/ 	.byte	0x04, 0x11
        /*0182*/ 	.short	(.L_110 - .L_109)
	.align		4
.L_109:
        /*0184*/ 	.word	index@(_ZN3cub18CUB_300001_SM_10006detail9transform16transform_kernelINS2_10policy_hubILb1EN4cuda3std3__45tupleIJN6thrust24THRUST_300001_SM_1000_NS10device_ptrIhEEEEEE10policy1000El16contrast_functorNSB_I6uchar4EEJPhEEEvT0_iT1_T2_DpNS2_10kernel_argIT3_EE)
        /*0188*/ 	.word	0x00000000


	//----- nvinfo : EIATTR_REGCOUNT
	.align		4
.L_110:
        /*018c*/ 	.byte	0x04, 0x2f
        /*018e*/ 	.short	(.L_112 - .L_111)
	.align		4
.L_111:
        /*0190*/ 	.word	index@(_ZN3cub18CUB_300001_SM_10006detail10radix_sort31DeviceRadixSortSingleTileKernelINS1_5radix10policy_hubIhNS0_8NullTypeEyE10Policy1000ELNS0_9SortOrderE0EhS6_yNS1_21identity_decomposer_tEEEvPKT1_PSB_PKT2_PSF_T3_iiT4_)
        /*0194*/ 	.word	0x00000060


	//----- nvinfo : EIATTR_FRAME_SIZE
	.align		4
.L_112:
        /*0198*/ 	.byte	0x04, 0x11
        /*019a*/ 	.short	(.L_114 - .L_113)
	.align		4
.L_113:
        /*019c*/ 	.word	index@(_ZN3cub18CUB_300001_SM_10006detail10radix_sort31DeviceRadixSortSingleTileKernelINS1_5radix10policy_hubIhNS0_8NullTypeEyE10Policy1000ELNS0_9SortOrderE0EhS6_yNS1_21identity_decomposer_tEEEvPKT1_PSB_PKT2_PSF_T3_iiT4_)
        /*01a0*/ 	.word	0x00000000


	//----- nvinfo : EIATTR_REGCOUNT
	.align		4
.L_114:
        /*01a4*/ 	.byte	0x04, 0x2f
        /*01a6*/ 	.short	(.L_116 - .L_115)
	.align		4
.L_115:
        /*01a8*/ 	.word	index@(_ZN3cub18CUB_300001_SM_10006detail10radix_sort30DeviceRadixSortHistogramKernelINS1_5radix10policy_hubIhNS0_8NullTypeEyE10Policy1000ELNS0_9SortOrderE0EhyNS1_21identity_decomposer_tEEEvPT2_PKT1_SB_iiT3_)
        /*01ac*/ 	.word	0x00000020


	//----- nvinfo : EIATTR_FRAME_SIZE
	.align		4
.L_116:
        /*01b0*/ 	.byte	0x04, 0x11
        /*01b2*/ 	.short	(.L_118 - .L_117)
	.align		4
.L_117:
        /*01b4*/ 	.word	index@(_ZN3cub18CUB_300001_SM_10006detail10radix_sort30DeviceRadixSortHistogramKernelINS1_5radix10policy_hubIhNS0_8NullTypeEyE10Policy1000ELNS0_9SortOrderE0EhyNS1_21identity_decomposer_tEEEvPT2_PKT1_SB_iiT3_)
        /*01b8*/ 	.word	0x00000000


	//----- nvinfo : EIATTR_REGCOUNT
	.align		4
.L_118:
        /*01bc*/ 	.byte	0x04, 0x2f
        /*01be*/ 	.short	(.L_120 - .L_119)
	.align		4
.L_119:
        /*01c0*/ 	.word	index@(_ZN3cub18CUB_300001_SM_10006detail10radix_sort33DeviceRadixSortExclusiveSumKernelINS1_5radix10policy_hubIhNS0_8NullTypeEyE10Policy1000EyEEvPT0_)
        /*01c4*/ 	.word	0x00000020


	//----- nvinfo : EIATTR_FRAME_SIZE
	.align		4
.L_120:
        /*01c8*/ 	.byte	0x04, 0x11
        /*01ca*/ 	.short	(.L_122 - .L_121)
	.align		4
.L_121:
        /*01cc*/ 	.word	index@(_ZN3cub18CUB_300001_SM_10006detail10radix_sort33DeviceRadixSortExclusiveSumKernelINS1_5radix10policy_hubIhNS0_8NullTypeEyE10Policy1000EyEEvPT0_)
        /*01d0*/ 	.word	0x00000000


	//----- nvinfo : EIATTR_REGCOUNT
	.align		4
.L_122:
        /*01d4*/ 	.byte	0x04, 0x2f
        /*01d6*/ 	.short	(.L_124 - .L_123)
	.align		4
.L_123:
        /*01d8*/ 	.word	index@(_ZN3cub18CUB_300001_SM_10006detail10radix_sort29DeviceRadixSortOnesweepKernelINS1_5radix10policy_hubIhNS0_8NullTypeEyE10Policy1000ELNS0_9SortOrderE0EhS6_yiiNS1_21identity_decomposer_tEEEvPT5_SC_PT3_PKSD_PT1_PKSH_PT2_PKSL_T4_iiT6_)
        /*01dc*/ 	.word	0x00000061


	//----- nvinfo : EIATTR_FRAME_SIZE
	.align		4
.L_124:
        /*01e0*/ 	.byte	0x04, 0x11
        /*01e2*/ 	.short	(.L_126 - .L_125)
	.align		4
.L_125:
        /*01e4*/ 	.word	index@(_ZN3cub18CUB_300001_SM_10006detail10radix_sort29DeviceRadixSortOnesweepKernelINS1_5radix10policy_hubIhNS0_8NullTypeEyE10Policy1000ELNS0_9SortOrderE0EhS6_yiiNS1_21identity_decomposer_tEEEvPT5_SC_PT3_PKSD_PT1_PKSH_PT2_PKSL_T4_iiT6_)
        /*01e8*/ 	.word	0x00000000


	//----- nvinfo : EIATTR_MIN_STACK_SIZE
	.align		4
.L_126:
        /*01ec*/ 	.byte	0x04, 0x12
        /*01ee*/ 	.short	(.L_128 - .L_127)
	.align		4
.L_127:
        /*01f0*/ 	.word	index@(_ZN3cub18CUB_300001_SM_10006detail10radix_sort29DeviceRadixSortOnesweepKernelINS1_5radix10policy_hubIhNS0_8NullTypeEyE10Policy1000ELNS0_9SortOrderE0EhS6_yiiNS1_21identity_decomposer_tEEEvPT5_SC_PT3_PKSD_PT1_PKSH_PT2_PKSL_T4_iiT6_)
        /*01f4*/ 	.word	0x00000000


	//----- nvinfo : EIATTR_MIN_STACK_SIZE
	.align		4
.L_128:
        /*01f8*/ 	.byte	0x04, 0x12
        /*01fa*/ 	.short	(.L_130 - .L_129)
	.align		4
.L_129:
        /*01fc*/ 	.word	index@(_ZN3cub18CUB_300001_SM_10006detail10radix_sort33DeviceRadixSortExclusiveSumKernelINS1_5radix10policy_hubIhNS0_8NullTypeEyE10Policy1000EyEEvPT0_)
        /*0200*/ 	.word	0x00000000


	//----- nvinfo : EIATTR_MIN_STACK_SIZE
	.align		4
.L_130:
        /*0204*/ 	.byte	0x04, 0x12
        /*0206*/ 	.short	(.L_132 - .L_131)
	.align		4
.L_131:
        /*0208*/ 	.word	index@(_ZN3cub18CUB_300001_SM_10006detail10radix_sort30DeviceRadixSortHistogramKernelINS1_5radix10policy_hubIhNS0_8NullTypeEyE10Policy1000ELNS0_9SortOrderE0EhyNS1_21identity_decomposer_tEEEvPT2_PKT1_SB_iiT3_)
        /*020c*/ 	.word	0x00000000


	//----- nvinfo : EIATTR_MIN_STACK_SIZE
	.align		4
.L_132:
        /*0210*/ 	.byte	0x04, 0x12
        /*0212*/ 	.short	(.L_134 - .L_133)
	.align		4
.L_133:
        /*0214*/ 	.word	index@(_ZN3cub18CUB_300001_SM_10006detail10radix_sort31DeviceRadixSortSingleTileKernelINS1_5radix10policy_hubIhNS0_8NullTypeEyE10Policy1000ELNS0_9SortOrderE0EhS6_yNS1_21identity_decomposer_tEEEvPKT1_PSB_PKT2_PSF_T3_iiT4_)
        /*0218*/ 	.word	0x00000000


	//----- nvinfo : EIATTR_MIN_STACK_SIZE
	.align		4
.L_134:
        /*021c*/ 	.byte	0x04, 0x12
        /*021e*/ 	.short	(.L_136 - .L_135)
	.align		4
.L_135:
        /*0220*/ 	.word	index@(_ZN3cub18CUB_300001_SM_10006detail9transform16transform_kernelINS2_10policy_hubILb1EN4cuda3std3__45tupleIJN6thrust24THRUST_300001_SM_1000_NS10device_ptrIhEEEEEE10policy1000El16contrast_functorNSB_I6uchar4EEJPhEEEvT0_iT1_T2_DpNS2_10kernel_argIT3_EE)
        /*0224*/ 	.word	0x00000000


	//----- nvinfo : EIATTR_MIN_STACK_SIZE
	.align		4
.L_136:
        /*0228*/ 	.byte	0x04, 0x12
        /*022a*/ 	.short	(.L_138 - .L_137)
	.align		4
.L_137:
        /*022c*/ 	.word	index@(_ZN3cub18CUB_300001_SM_10006detail9transform16transform_kernelINS2_10policy_hubILb1EN4cuda3std3__45tupleIJN6thrust24THRUST_300001_SM_1000_NS10device_ptrIhEEEEEE10policy1000Ei16contrast_functorNSB_I6uchar4EEJPhEEEvT0_iT1_T2_DpNS2_10kernel_argIT3_EE)
        /*0230*/ 	.word	0x00000000


	//----- nvinfo : EIATTR_MIN_STACK_SIZE
	.align		4
.L_138:
        /*0234*/ 	.byte	0x04, 0x12
        /*0236*/ 	.short	(.L_140 - .L_139)
	.align		4
.L_139:
        /*0238*/ 	.word	index@(_ZN3cub18CUB_300001_SM_10006detail8for_each13static_kernelINS2_12policy_hub_t12policy_500_tElNS2_12op_wrapper_tIlN6thrust24THRUST_300001_SM_1000_NS6system6detail7generic6detail21binary_search_functorINS8_6detail15normal_iteratorINS8_10device_ptrIhEEEENSC_18binary_search_lessENSC_3ubfEEENS8_12zip_iteratorIN4cuda3std3__45tupleIJNS8_17counting_iteratorIiNS8_11use_defaultESS_SS_EENSF_INSG_IiEEEEEEEEEEEEEvT0_T1_)
        /*023c*/ 	.word	0x00000000


	//----- nvinfo : EIATTR_MIN_STACK_SIZE
	.align		4
.L_140:
        /*0240*/ 	.byte	0x04, 0x12
        /*0242*/ 	.short	(.L_142 - .L_141)
	.align		4
.L_141:
        /*0244*/ 	.word	index@(_ZN3cub18CUB_300001_SM_10006detail8for_each13static_kernelINS2_12policy_hub_t12policy_500_tEmN6thrust24THRUST_300001_SM_1000_NS8cuda_cub20__uninitialized_fill7functorINS7_10device_ptrIiEEiEEEEvT0_T1_)
        /*0248*/ 	.word	0x00000000


	//----- nvinfo : EIATTR_MIN_STACK_SIZE
	.align		4
.L_142:
        /*024c*/ 	.byte	0x04, 0x12
        /*024e*/ 	.short	(.L_144 - .L_143)
	.align		4
.L_143:
        /*0250*/ 	.word	index@(_ZN3cub18CUB_300001_SM_10006detail8for_each13static_kernelINS2_12policy_hub_t12policy_500_tEmN6thrust24THRUST_300001_SM_1000_NS8cuda_cub20__uninitialized_fill7functorINS7_10device_ptrIhEEhEEEEvT0_T1_)
        /*0254*/ 	.word	0x00000000


	//----- nvinfo : EIATTR_MIN_STACK_SIZE
	.align		4
.L_144:
        /*0258*/ 	.byte	0x04, 0x12
        /*025a*/ 	.short	(.L_146 - .L_145)
	.align		4
.L_145:
        /*025c*/ 	.word	index@(_ZN3cub18CUB_300001_SM_10006detail11EmptyKernelIvEEvv)
        /*0260*/ 	.word	0x00000000


	//----- nvinfo : EIATTR_MIN_STACK_SIZE
	.align		4
.L_146:
        /*0264*/ 	.byte	0x04, 0x12
        /*0266*/ 	.short	(.L_148 - .L_147)
	.align		4
.L_147:
        /*0268*/ 	.word	index@(_ZN6thrust24THRUST_300001_SM_1000_NS8cuda_cub4core6detail13_kernel_agentINS1_8__reduce11ReduceAgentIPN4cuda3std3__45tupleIJNSA_IJhlEEESB_EEESD_SC_lNS1_9__extrema12arg_minmax_fIhlNS9_4lessIhEEEEEEJSD_SD_iSI_EEEvDpT0_)
        /*026c*/ 	.word	0x00000000


	//----- nvinfo : EIATTR_MIN_STACK_SIZE
	.align		4
.L_148:
        /*0270*/ 	.byte	0x04, 0x12
        /*0272*/ 	.short	(.L_150 - .L_149)
	.align		4
.L_149:
        /*0274*/ 	.word	index@(_ZN6thrust24THRUST_300001_SM_1000_NS8cuda_cub4core6detail13_kernel_agentINS1_8__reduce10DrainAgentIlEEJN3cub18CUB_300001_SM_10009GridQueueIyEElEEEvDpT0_)
        /*0278*/ 	.word	0x00000000


	//----- nvinfo : EIATTR_MIN_STACK_SIZE
	.align		4
.L_150:
        /*027c*/ 	.byte	0x04, 0x12
        /*027e*/ 	.short	(.L_152 - .L_151)
	.align		4
.L_151:
        /*0280*/ 	.word	index@(_ZN6thrust24THRUST_300001_SM_1000_NS8cuda_cub4core6detail13_kernel_agentINS1_8__reduce11ReduceAgentINS0_18transform_iteratorINS1_9__extrema12arg_minmax_fIhlN4cuda3std3__44lessIhEEE15duplicate_tupleENS0_12zip_iteratorINSC_5tupleIJNS0_10device_ptrIhEENS0_17counting_iteratorIlNS0_11use_defaultESM_SM_EEEEEEENSI_IJNSI_IJhlEEESQ_EEESR_EEPSR_SR_lSF_EEJSS_ST_lN3cub18CUB_300001_SM_100013GridEvenShareIlEENSW_9GridQueueIyEESF_EEEvDpT0_)
        /*0284*/ 	.word	0x00000000


	//----- nvinfo : EIATTR_MIN_STACK_SIZE
	.align		4
.L_152:
        /*0288*/ 	.byte	0x04, 0x12
        /*028a*/ 	.short	(.L_154 - .L_153)
	.align		4
.L_153:
        /*028c*/ 	.word	index@(_ZN6thrust24THRUST_300001_SM_1000_NS8cuda_cub4core6detail13_kernel_agentINS1_8__reduce11ReduceAgentINS0_18transform_iteratorINS1_9__extrema12arg_minmax_fIhlN4cuda3std3__44lessIhEEE15duplicate_tupleENS0_12zip_iteratorINSC_5tupleIJNS0_10device_ptrIhEENS0_17counting_iteratorIlNS0_11use_defaultESM_SM_EEEEEEENSI_IJNSI_IJhlEEESQ_EEESR_EEPSR_SR_lSF_EEJSS_ST_lSF_EEEvDpT0_)
        /*0290*/ 	.word	0x00000000


	//----- nvinfo : EIATTR_MIN_STACK_SIZE
	.align		4
.L_154:
        /*0294*/ 	.byte	0x04, 0x12
        /*0296*/ 	.short	(.L_156 - .L_155)
	.align		4
.L_155:
        /*0298*/ 	.word	index@(_ZN6thrust24THRUST_300001_SM_1000_NS8cuda_cub4core6detail13_kernel_agentINS1_8__reduce11ReduceAgentIPN4cuda3std3__45tupleIJNSA_IJhlEEESB_EEESD_SC_iNS1_9__extrema12arg_minmax_fIhlNS9_4lessIhEEEEEEJSD_SD_iSI_EEEvDpT0_)
        /*029c*/ 	.word	0x00000000


	//----- nvinfo : EIATTR_MIN_STACK_SIZE
	.align		4
.L_156:
        /*02a0*/ 	.byte	0x04, 0x12
        /*02a2*/ 	.short	(.L_158 - .L_157)
	.align		4
.L_157:
        /*02a4*/ 	.word	index@(_ZN6thrust24THRUST_300001_SM_1000_NS8cuda_cub4core6detail13_kernel_agentINS1_8__reduce10DrainAgentIiEEJN3cub18CUB_300001_SM_10009GridQueueIjEEiEEEvDpT0_)
        /*02a8*/ 	.word	0x00000000


	//----- nvinfo : EIATTR_MIN_STACK_SIZE
	.align		4
.L_158:
        /*02ac*/ 	.byte	0x04, 0x12
        /*02ae*/ 	.short	(.L_160 - .L_159)
	.align		4
.L_159:
        /*02b0*/ 	.word	index@(_ZN6thrust24THRUST_300001_SM_1000_NS8cuda_cub4core6detail13_kernel_agentINS1_8__reduce11ReduceAgentINS0_18transform_iteratorINS1_9__extrema12arg_minmax_fIhlN4cuda3std3__44lessIhEEE15duplicate_tupleENS0_12zip_iteratorINSC_5tupleIJNS0_10device_ptrIhEENS0_17counting_iteratorIlNS0_11use_defaultESM_SM_EEEEEEENSI_IJNSI_IJhlEEESQ_EEESR_EEPSR_SR_iSF_EEJSS_ST_iN3cub18CUB_300001_SM_100013GridEvenShareIiEENSW_9GridQueueIjEESF_EEEvDpT0_)
        /*02b4*/ 	.word	0x00000000


	//----- nvinfo : EIATTR_MIN_STACK_SIZE
	.align		4
.L_160:
        /*02b8*/ 	.byte	0x04, 0x12
        /*02ba*/ 	.short	(.L_162 - .L_161)
	.align		4
.L_161:
        /*02bc*/ 	.word	index@(_ZN6thrust24THRUST_300001_SM_1000_NS8cuda_cub4core6detail13_kernel_agentINS1_8__reduce11ReduceAgentINS0_18transform_iteratorINS1_9__extrema12arg_minmax_fIhlN4cuda3std3__44lessIhEEE15duplicate_tupleENS0_12zip_iteratorINSC_5tupleIJNS0_10device_ptrIhEENS0_17counting_iteratorIlNS0_11use_defaultESM_SM_EEEEEEENSI_IJNSI_IJhlEEESQ_EEESR_EEPSR_SR_iSF_EEJSS_ST_iSF_EEEvDpT0_)
        /*02c0*/ 	.word	0x00000000


	//----- nvinfo : EIATTR_MIN_STACK_SIZE
	.align		4
.L_162:
        /*02c4*/ 	.byte	0x04, 0x12
        /*02c6*/ 	.short	(.L_164 - .L_163)
	.align		4
.L_163:
        /*02c8*/ 	.word	index@(_Z13kernel_histeqP6uchar4jjfPiPh)
        /*02cc*/ 	.word	0x00000000
.L_164:


//--------------------- .nv.compat                --------------------------
	.section	.nv.compat,"",@"SHT_CUDA_COMPAT_INFO"
	.align	4
        /*0000*/ 	.byte	0x02, 0x09, 0x00, 0x00, 0x02, 0x02, 0x01, 0x00, 0x02, 0x05, 0x05, 0x00, 0x03, 0x07, 0x01, 0x01
        /*0010*/ 	.byte	0x02, 0x03, 0x00, 0x00, 0x02, 0x06, 0x01, 0x00, 0x04, 0x0b, 0x08, 0x00, 0x01, 0x00, 0x00, 0x00
        /*0020*/ 	.byte	0x00, 0x00, 0x00, 0x00


//--------------------- .nv.info._ZN3cub18CUB_300001_SM_10006detail10radix_sort29DeviceRadixSortOnesweepKernelINS1_5radix10policy_hubIhNS0_8NullTypeEyE10Policy1000ELNS0_9SortOrderE0EhS6_yiiNS1_21identity_decomposer_tEEEvPT5_SC_PT3_PKSD_PT1_PKSH_PT2_PKSL_T4_iiT6_ --------------------------
	.section	.nv.info._ZN3cub18CUB_300001_SM_10006detail10radix_sort29DeviceRadixSortOnesweepKernelINS1_5radix10policy_hubIhNS0_8NullTypeEyE10Policy1000ELNS0_9SortOrderE0EhS6_yiiNS1_21identity_decomposer_tEEEvPT5_SC_PT3_PKSD_PT1_PKSH_PT2_PKSL_T4_iiT6_,"",@"SHT_CUDA_INFO"
	.sectionflags	@""
	.align	4


	//----- nvinfo : EIATTR_CUDA_API_VERSION
	.align		4
        /*0000*/ 	.byte	0x04, 0x37
        /*0002*/ 	.short	(.L_166 - .L_165)
.L_165:
        /*0004*/ 	.word	0x00000082


	//----- nvinfo : EIATTR_KPARAM_INFO
	.align		4
.L_166:
        /*0008*/ 	.byte	0x04, 0x17
        /*000a*/ 	.short	(.L_168 - .L_167)
.L_167:
        /*000c*/ 	.word	0x00000000
        /*0010*/ 	.short	0x000b
        /*0012*/ 	.short	0x004c
        /*0014*/ 	.byte	0x00, 0xf0, 0x05, 0x00


	//----- nvinfo : EIATTR_KPARAM_INFO
	.align		4
.L_168:
        /*0018*/ 	.byte	0x04, 0x17
        /*001a*/ 	.short	(.L_170 - .L_169)
.L_169:
        /*001c*/ 	.word	0x00000000
        /*0020*/ 	.short	0x000a
        /*0022*/ 	.short	0x0048
        /*0024*/ 	.byte	0x00, 0xf0, 0x11, 0x00


	//----- nvinfo : EIATTR_KPARAM_INFO
	.align		4
.L_170:
        /*0028*/ 	.byte	0x04, 0x17
        /*002a*/ 	.short	(.L_172 - .L_171)
.L_171:
        /*002c*/ 	.word	0x00000000
        /*0030*/ 	.short	0x0009
        /*0032*/ 	.short	0x0044
        /*0034*/ 	.byte	0x00, 0xf0, 0x11, 0x00


	//----- nvinfo : EIATTR_KPARAM_INFO
	.align		4
.L_172:
        /*0038*/ 	.byte	0x04, 0x17
        /*003a*/ 	.short	(.L_174 - .L_173)
.L_173:
        /*003c*/ 	.word	0x00000000
        /*0040*/ 	.short	0x0008
        /*0042*/ 	.short	0x0040
        /*0044*/ 	.byte	0x00, 0xf0, 0x11, 0x00


	//----- nvinfo : EIATTR_KPARAM_INFO
	.align		4
.L_174:
        /*0048*/ 	.byte	0x04, 0x17
        /*004a*/ 	.short	(.L_176 - .L_175)
.L_175:
        /*004c*/ 	.word	0x00000000
        /*0050*/ 	.short	0x0007
        /*0052*/ 	.short	0x0038
        /*0054*/ 	.byte	0x00, 0xf5, 0x21, 0x00


	//----- nvinfo : EIATTR_KPARAM_INFO
	.align		4
.L_176:
        /*0058*/ 	.byte	0x04, 0x17
        /*005a*/ 	.short	(.L_178 - .L_177)
.L_177:
        /*005c*/ 	.word	0x00000000
        /*0060*/ 	.short	0x0006
        /*0062*/ 	.short	0x0030
        /*0064*/ 	.byte	0x00, 0xf5, 0x21, 0x00


	//----- nvinfo : EIATTR_KPARAM_INFO
	.align		4
.L_178:
        /*0068*/ 	.byte	0x04, 0x17
        /*006a*/ 	.short	(.L_180 - .L_179)
.L_179:
        /*006c*/ 	.word	0x00000000
        /*0070*/ 	.short	0x0005
        /*0072*/ 	.short	0x0028
        /*0074*/ 	.byte	0x00, 0xf5, 0x21, 0x00


	//----- nvinfo : EIATTR_KPARAM_INFO
	.align		4
.L_180:
        /*0078*/ 	.byte	0x04, 0x17
        /*007a*/ 	.short	(.L_182 - .L_181)
.L_181:
        /*007c*/ 	.word	0x00000000
        /*0080*/ 	.short	0x0004
        /*0082*/ 	.short	0x0020
        /*0084*/ 	.byte	0x00, 0xf5, 0x21, 0x00


	//----- nvinfo : EIATTR_KPARAM_INFO
	.align		4
.L_182:
        /*0088*/ 	.byte	0x04, 0x17
        /*008a*/ 	.short	(.L_184 - .L_183)
.L_183:
        /*008c*/ 	.word	0x00000000
        /*0090*/ 	.short	0x0003
        /*0092*/ 	.short	0x0018
        /*0094*/ 	.byte	0x00, 0xf5, 0x21, 0x00


	//----- nvinfo : EIATTR_KPARAM_INFO
	.align		4
.L_184:
        /*0098*/ 	.byte	0x04, 0x17
        /*009a*/ 	.short	(.L_186 - .L_185)
.L_185:
        /*009c*/ 	.word	0x00000000
        /*00a0*/ 	.short	0x0002
        /*00a2*/ 	.short	0x0010
        /*00a4*/ 	.byte	0x00, 0xf5, 0x21, 0x00


	//----- nvinfo : EIATTR_KPARAM_INFO
	.align		4
.L_186:
        /*00a8*/ 	.byte	0x04, 0x17
        /*00aa*/ 	.short	(.L_188 - .L_187)
.L_187:
        /*00ac*/ 	.word	0x00000000
        /*00b0*/ 	.short	0x0001
        /*00b2*/ 	.short	0x0008
        /*00b4*/ 	.byte	0x00, 0xf5, 0x21, 0x00


	//----- nvinfo : EIATTR_KPARAM_INFO
	.align		4
.L_188:
        /*00b8*/ 	.byte	0x04, 0x17
        /*00ba*/ 	.short	(.L_190 - .L_189)
.L_189:
        /*00bc*/ 	.word	0x00000000
        /*00c0*/ 	.short	0x0000
        /*00c2*/ 	.short	0x0000
        /*00c4*/ 	.byte	0x00, 0xf5, 0x21, 0x00


	//----- nvinfo : EIATTR_SPARSE_MMA_MASK
	.align		4
.L_190:
        /*00c8*/ 	.byte	0x03, 0x50
        /*00ca*/ 	.short	0x0000


	//----- nvinfo : EIATTR_MAXREG_COUNT
	.align		4
        /*00cc*/ 	.byte	0x03, 0x1b
        /*00ce*/ 	.short	0x0080


	//----- nvinfo : EIATTR_NUM_BARRIERS
	.align		4
        /*00d0*/ 	.byte	0x02, 0x4c
        /*00d2*/ 	.byte	0x01
	.zero		1


	//----- nvinfo : EIATTR_MERCURY_ISA_VERSION
	.align		4
        /*00d4*/ 	.byte	0x03, 0x5f
        /*00d6*/ 	.short	0x0101


	//----- nvinfo : EIATTR_COOP_GROUP_MASK_REGIDS
	.align		4
        /*00d8*/ 	.byte	0x04, 0x29
        /*00da*/ 	.short	(.L_192 - .L_191)


	//   ....[0]....
.L_191:
        /*00dc*/ 	.word	0xffffffff


	//   ....[1]....
        /*00e0*/ 	.word	0x0500001d


	//   ....[2]....
        /*00e4*/ 	.word	0xffffffff


	//   ....[3]....
        /*00e8*/ 	.word	0xffffffff


	//   ....[4]....
        /*00ec*/ 	.word	0xffffffff


	//   ....[5]....
        /*00f0*/ 	.word	0xffffffff


	//   ....[6]....
        /*00f4*/ 	.word	0xffffffff


	//   ....[7]....
        /*00f8*/ 	.word	0xffffffff


	//   ....[8]....
        /*00fc*/ 	.word	0xffffffff


	//   ....[9]....
        /*0100*/ 	.word	0xffffffff


	//   ....[10]....
        /*0104*/ 	.word	0xffffffff


	//   ....[11]....
        /*0108*/ 	.word	0xffffffff


	//   ....[12]....
        /*010c*/ 	.word	0xffffffff


	//   ....[13]....
        /*0110*/ 	.word	0xffffffff


	//   ....[14]....
        /*0114*/ 	.word	0xffffffff


	//   ....[15]....
        /*0118*/ 	.word	0xffffffff


	//   ....[16]....
        /*011c*/ 	.word	0xffffffff


	//   ....[17]....
        /*0120*/ 	.word	0xffffffff


	//   ....[18]....
        /*0124*/ 	.word	0xffffffff


	//   ....[19]....
        /*0128*/ 	.word	0xffffffff


	//   ....[20]....
        /*012c*/ 	.word	0xffffffff


	//   ....[21]....
        /*0130*/ 	.word	0xffffffff


	//   ....[22]....
        /*0134*/ 	.word	0xffffffff


	//   ....[23]....
        /*0138*/ 	.word	0xffffffff


	//   ....[24]....
        /*013c*/ 	.word	0xffffffff


	//   ....[25]....
        /*0140*/ 	.word	0xffffffff


	//   ....[26]....
        /*0144*/ 	.word	0xffffffff


	//   ....[27]....
        /*0148*/ 	.word	0xffffffff


	//   ....[28]....
        /*014c*/ 	.word	0xffffffff


	//   ....[29]....
        /*0150*/ 	.word	0xffffffff


	//   ....[30]....
        /*0154*/ 	.word	0xffffffff


	//   ....[31]....
        /*0158*/ 	.word	0xffffffff


	//   ....[32]....
        /*015c*/ 	.word	0xffffffff


	//   ....[33]....
        /*0160*/ 	.word	0xffffffff


	//   ....[34]....
        /*0164*/ 	.word	0xffffffff


	//   ....[35]....
        /*0168*/ 	.word	0xffffffff


	//   ....[36]....
        /*016c*/ 	.word	0xffffffff


	//   ....[37]....
        /*0170*/ 	.word	0xffffffff


	//   ....[38]....
        /*0174*/ 	.word	0xffffffff


	//   ....[39]....
        /*0178*/ 	.word	0xffffffff


	//   ....[40]....
        /*017c*/ 	.word	0xffffffff


	//   ....[41]....
        /*0180*/ 	.word	0xffffffff


	//   ....[42]....
        /*0184*/ 	.word	0xffffffff


	//   ....[43]....
        /*0188*/ 	.word	0xffffffff


	//   ....[44]....
        /*018c*/ 	.word	0xffffffff


	//   ....[45]....
        /*0190*/ 	.word	0xffffffff


	//   ....[46]....
        /*0194*/ 	.word	0xffffffff


	//   ....[47]....
        /*0198*/ 	.word	0xffffffff


	//   ....[48]....
        /*019c*/ 	.word	0xffffffff


	//   ....[49]....
        /*01a0*/ 	.word	0xffffffff


	//   ....[50]....
        /*01a4*/ 	.word	0xffffffff


	//   ....[51]....
        /*01a8*/ 	.word	0xffffffff


	//   ....[52]....
        /*01ac*/ 	.word	0xffffffff


	//   ....[53]....
        /*01b0*/ 	.word	0xffffffff


	//   ....[54]....
        /*01b4*/ 	.word	0xffffffff


	//   ....[55]....
        /*01b8*/ 	.word	0xffffffff


	//   ....[56]....
        /*01bc*/ 	.word	0xffffffff


	//   ....[57]....
        /*01c0*/ 	.word	0xffffffff


	//   ....[58]....
        /*01c4*/ 	.word	0xffffffff


	//   ....[59]....
        /*01c8*/ 	.word	0xffffffff


	//   ....[60]....
        /*01cc*/ 	.word	0xffffffff


	//   ....[61]....
        /*01d0*/ 	.word	0xffffffff


	//   ....[62]....
        /*01d4*/ 	.word	0xffffffff


	//   ....[63]....
        /*01d8*/ 	.word	0xffffffff


	//   ....[64]....
        /*01dc*/ 	.word	0xffffffff


	//   ....[65]....
        /*01e0*/ 	.word	0xffffffff


	//   ....[66]....
        /*01e4*/ 	.word	0xffffffff


	//   ....[67]....
        /*01e8*/ 	.word	0xffffffff


	//   ....[68]....
        /*01ec*/ 	.word	0xffffffff


	//   ....[69]....
        /*01f0*/ 	.word	0xffffffff


	//   ....[70]....
        /*01f4*/ 	.word	0xffffffff


	//   ....[71]....
        /*01f8*/ 	.word	0xffffffff


	//   ....[72]....
        /*01fc*/ 	.word	0xffffffff


	//   ....[73]....
        /*0200*/ 	.word	0xffffffff


	//   ....[74]....
        /*0204*/ 	.word	0xffffffff


	//   ....[75]....
        /*0208*/ 	.word	0xffffffff


	//   ....[76]....
        /*020c*/ 	.word	0xffffffff


	//   ....[77]....
        /*0210*/ 	.word	0xffffffff


	//   ....[78]....
        /*0214*/ 	.word	0xffffffff


	//   ....[79]....
        /*0218*/ 	.word	0xffffffff


	//   ....[80]....
        /*021c*/ 	.word	0xffffffff


	//   ....[81]....
        /*0220*/ 	.word	0xffffffff


	//   ....[82]....
        /*0224*/ 	.word	0xffffffff


	//   ....[83]....
        /*0228*/ 	.word	0xffffffff


	//   ....[84]....
        /*022c*/ 	.word	0xffffffff


	//   ....[85]....
        /*0230*/ 	.word	0xffffffff


	//   ....[86]....
        /*0234*/ 	.word	0xffffffff


	//   ....[87]....
        /*0238*/ 	.word	0xffffffff


	//   ....[88]....
        /*023c*/ 	.word	0xffffffff


	//   ....[89]....
        /*0240*/ 	.word	0xffffffff


	//   ....[90]....
        /*0244*/ 	.word	0xffffffff


	//   ....[91]....
        /*0248*/ 	.word	0xffffffff


	//   ....[92]....
        /*024c*/ 	.word	0xffffffff


	//   ....[93]....
        /*0250*/ 	.word	0xffffffff


	//   ....[94]....
        /*0254*/ 	.word	0xffffffff


	//   ....[95]....
        /*0258*/ 	.word	0xffffffff


	//   ....[96]....
        /*025c*/ 	.word	0xffffffff


	//   ....[97]....
        /*0260*/ 	.word	0xffffffff


	//   ....[98]....
        /*0264*/ 	.word	0xffffffff


	//   ....[99]....
        /*0268*/ 	.word	0xffffffff


	//   ....[100]....
        /*026c*/ 	.word	0xffffffff


	//   ....[101]....
        /*0270*/ 	.word	0xffffffff


	//   ....[102]....
        /*0274*/ 	.word	0xffffffff


	//   ....[103]....
        /*0278*/ 	.word	0xffffffff


	//   ....[104]....
        /*027c*/ 	.word	0xffffffff


	//   ....[105]....
        /*0280*/ 	.word	0xffffffff


	//   ....[106]....
        /*0284*/ 	.word	0xffffffff


	//   ....[107]....
        /*0288*/ 	.word	0xffffffff


	//   ....[108]....
        /*028c*/ 	.word	0xffffffff


	//   ....[109]....
        /*0290*/ 	.word	0xffffffff


	//   ....[110]....
        /*0294*/ 	.word	0xffffffff


	//   ....[111]....
        /*0298*/ 	.word	0xffffffff


	//   ....[112]....
        /*029c*/ 	.word	0xffffffff


	//   ....[113]....
        /*02a0*/ 	.word	0xffffffff


	//   ....[114]....
        /*02a4*/ 	.word	0xffffffff


	//   ....[115]....
        /*02a8*/ 	.word	0xffffffff


	//   ....[116]....
        /*02ac*/ 	.word	0xffffffff


	//   ....[117]....
        /*02b0*/ 	.word	0xffffffff


	//   ....[118]....
        /*02b4*/ 	.word	0xffffffff


	//   ....[119]....
        /*02b8*/ 	.word	0xffffffff


	//   ....[120]....
        /*02bc*/ 	.word	0xffffffff


	//   ....[121]....
        /*02c0*/ 	.word	0xffffffff


	//   ....[122]....
        /*02c4*/ 	.word	0xffffffff


	//   ....[123]....
        /*02c8*/ 	.word	0xffffffff


	//   ....[124]....
        /*02cc*/ 	.word	0xffffffff


	//   ....[125]....
        /*02d0*/ 	.word	0xffffffff


	//   ....[126]....
        /*02d4*/ 	.word	0xffffffff


	//   ....[127]....
        /*02d8*/ 	.word	0xffffffff


	//   ....[128]....
        /*02dc*/ 	.word	0xffffffff


	//   ....[129]....
        /*02e0*/ 	.word	0xffffffff


	//   ....[130]....
        /*02e4*/ 	.word	0xffffffff


	//   ....[131]....
        /*02e8*/ 	.word	0xffffffff


	//   ....[132]....
        /*02ec*/ 	.word	0xffffffff


	//   ....[133]....
        /*02f0*/ 	.word	0xffffffff


	//   ....[134]....
        /*02f4*/ 	.word	0xffffffff


	//   ....[135]....
        /*02f8*/ 	.word	0xffffffff


	//   ....[136]....
        /*02fc*/ 	.word	0xffffffff


	//   ....[137]....
        /*0300*/ 	.word	0xffffffff


	//   ....[138]....
        /*0304*/ 	.word	0xffffffff


	//   ....[139]....
        /*0308*/ 	.word	0xffffffff


	//   ....[140]....
        /*030c*/ 	.word	0xffffffff


	//   ....[141]....
        /*0310*/ 	.word	0xffffffff


	//   ....[142]....
        /*0314*/ 	.word	0xffffffff


	//   ....[143]....
        /*0318*/ 	.word	0xffffffff


	//   ....[144]....
        /*031c*/ 	.word	0xffffffff


	//   ....[145]....
        /*0320*/ 	.word	0xffffffff


	//   ....[146]....
        /*0324*/ 	.word	0xffffffff


	//   ....[147]....
        /*0328*/ 	.word	0xffffffff


	//   ....[148]....
        /*032c*/ 	.word	0xffffffff


	//   ....[149]....
        /*0330*/ 	.word	0xffffffff


	//   ....[150]....
        /*0334*/ 	.word	0xffffffff


	//   ....[151]....
        /*0338*/ 	.word	0xffffffff


	//   ....[152]....
        /*033c*/ 	.word	0xffffffff


	//   ....[153]....
        /*0340*/ 	.word	0xffffffff


	//   ....[154]....
        /*0344*/ 	.word	0xffffffff


	//   ....[155]....
        /*0348*/ 	.word	0xffffffff


	//   ....[156]....
        /*034c*/ 	.word	0xffffffff


	//   ....[157]....
        /*0350*/ 	.word	0xffffffff


	//   ....[158]....
        /*0354*/ 	.word	0xffffffff


	//   ....[159]....
        /*0358*/ 	.word	0xffffffff


	//   ....[160]....
        /*035c*/ 	.word	0xffffffff


	//   ....[161]....
        /*0360*/ 	.word	0xffffffff


	//   ....[162]....
        /*0364*/ 	.word	0xffffffff


	//   ....[163]....
        /*0368*/ 	.word	0xffffffff


	//   ....[164]....
        /*036c*/ 	.word	0xffffffff


	//   ....[165]....
        /*0370*/ 	.word	0xffffffff


	//   ....[166]....
        /*0374*/ 	.word	0xffffffff


	//   ....[167]....
        /*0378*/ 	.word	0xffffffff


	//   ....[168]....
        /*037c*/ 	.word	0xffffffff


	//   ....[169]....
        /*0380*/ 	.word	0xffffffff


	//   ....[170]....
        /*0384*/ 	.word	0xffffffff


	//   ....[171]....
        /*0388*/ 	.word	0xffffffff


	//   ....[172]....
        /*038c*/ 	.word	0xffffffff


	//   ....[173]....
        /*0390*/ 	.word	0xffffffff


	//   ....[174]....
        /*0394*/ 	.word	0xffffffff


	//   ....[175]....
        /*0398*/ 	.word	0xffffffff


	//   ....[176]....
        /*039c*/ 	.word	0xffffffff


	//   ....[177]....
        /*03a0*/ 	.word	0xffffffff


	//   ....[178]....
        /*03a4*/ 	.word	0x05000004


	//   ....[179]....
        /*03a8*/ 	.word	0xffffffff


	//   ....[180]....
        /*03ac*/ 	.word	0xffffffff


	//   ....[181]....
        /*03b0*/ 	.word	0xffffffff


	//   ....[182]....
        /*03b4*/ 	.word	0xffffffff


	//   ....[183]....
        /*03b8*/ 	.word	0xffffffff


	//   ....[184]....
        /*03bc*/ 	.word	0xffffffff


	//   ....[185]....
        /*03c0*/ 	.word	0xffffffff


	//   ....[186]....
        /*03c4*/ 	.word	0xffffffff


	//   ....[187]....
        /*03c8*/ 	.word	0xffffffff


	//   ....[188]....
        /*03cc*/ 	.word	0xffffffff


	//   ....[189]....
        /*03d0*/ 	.word	0xffffffff


	//   ....[190]....
        /*03d4*/ 	.word	0xffffffff


	//   ....[191]....
        /*03d8*/ 	.word	0xffffffff


	//   ....[192]....
        /*03dc*/ 	.word	0xffffffff


	//   ....[193]....
        /*03e0*/ 	.word	0xffffffff


	//   ....[194]....
        /*03e4*/ 	.word	0xffffffff


	//   ....[195]....
        /*03e8*/ 	.word	0xffffffff


	//   ....[196]....
        /*03ec*/ 	.word	0xffffffff


	//   ....[197]....
        /*03f0*/ 	.word	0xffffffff


	//   ....[198]....
        /*03f4*/ 	.word	0xffffffff


	//   ....[199]....
        /*03f8*/ 	.word	0xffffffff


	//   ....[200]....
        /*03fc*/ 	.word	0xffffffff


	//   ....[201]....
        /*0400*/ 	.word	0xffffffff


	//   ....[202]....
        /*0404*/ 	.word	0xffffffff


	//   ....[203]....
        /*0408*/ 	.word	0xffffffff


	//   ....[204]....
        /*040c*/ 	.word	0xffffffff


	//   ....[205]....
        /*0410*/ 	.word	0xffffffff


	//   ....[206]....
        /*0414*/ 	.word	0xffffffff


	//   ....[207]....
        /*0418*/ 	.word	0xffffffff


	//   ....[208]....
        /*041c*/ 	.word	0xffffffff


	//   ....[209]....
        /*0420*/ 	.word	0xffffffff


	//   ....[210]....
        /*0424*/ 	.word	0xffffffff


	//   ....[211]....
        /*0428*/ 	.word	0xffffffff


	//   ....[212]....
        /*042c*/ 	.word	0xffffffff


	//   ....[213]....
        /*0430*/ 	.word	0xffffffff


	//   ....[214]....
        /*0434*/ 	.word	0xffffffff


	//   ....[215]....
        /*0438*/ 	.word	0xffffffff


	//   ....[216]....
        /*043c*/ 	.word	0xffffffff


	//   ....[217]....
        /*0440*/ 	.word	0x0500004d


	//   ....[218]....
        /*0444*/ 	.word	0x0500004d


	//   ....[219]....
        /*0448*/ 	.word	0x0500004d


	//   ....[220]....
        /*044c*/ 	.word	0x0500004d


	//   ....[221]....
        /*0450*/ 	.word	0x0500004d


	//----- nvinfo : EIATTR_COOP_GROUP_INSTR_OFFSETS
	.align		4
.L_192:
        /*0454*/ 	.byte	0x04, 0x28
        /*0456*/ 	.short	(.L_194 - .L_193)


	//   ....[0]....
.L_193:
        /*0458*/ 	.word	0x00000f00


	//   ....[1]....
        /*045c*/ 	.word	0x00001a20


	//   ....[2]....
        /*0460*/ 	.word	0x00002450


	//   ....[3]....
        /*0464*/ 	.word	0x00002470


	//   ....[4]....
        /*0468*/ 	.word	0x00002490


	//   ....[5]....
        /*046c*/ 	.word	0x000024b0


	//   ....[6]....
        /*0470*/ 	.word	0x000024d0


	//   ....[7]....
        /*0474*/ 	.word	0x00002aa0


	//   ....[8]....
        /*0478*/ 	.word	0x00002ab0


	//   ....[9]....
        /*047c*/ 	.word	0x00002ad0


	//   ....[10]....
        /*0480*/ 	.word	0x00002af0


	//   ....[11]....
        /*0484*/ 	.word	0x00002b40


	//   ....[12]....
        /*0488*/ 	.word	0x00002b80


	//   ....[13]....
        /*048c*/ 	.word	0x00002bc0


	//   ....[14]....
        /*0490*/ 	.word	0x00002c00


	//   ....[15]....
        /*0494*/ 	.word	0x00002ce0


	//   ....[16]....
        /*0498*/ 	.word	0x00002cf0


	//   ....[17]....
        /*049c*/ 	.word	0x00002d10


	//   ....[18]....
        /*04a0*/ 	.word	0x00002d50


	//   ....[19]....
        /*04a4*/ 	.word	0x00002d80


	//   ....[20]....
        /*04a8*/ 	.word	0x00002dc0


	//   ....[21]....
        /*04ac*/ 	.word	0x00002de0


	//   ....[22]....
        /*04b0*/ 	.word	0x00002e00


	//   ....[23]....
        /*04b4*/ 	.word	0x00002e70


	//   ....[24]....
        /*04b8*/ 	.word	0x00002f20


	//   ....[25]....
        /*04bc*/ 	.word	0x00002f30


	//   ....[26]....
        /*04c0*/ 	.word	0x00002f50


	//   ....[27]....
        /*04c4*/ 	.word	0x00002f90


	//   ....[28]....
        /*04c8*/ 	.word	0x00002fc0


	//   ....[29]....
        /*04cc*/ 	.word	0x00003000


	//   ....[30]....
        /*04d0*/ 	.word	0x00003020


	//   ....[31]....
        /*04d4*/ 	.word	0x00003040


	//   ....[32]....
        /*04d8*/ 	.word	0x000030b0


	//   ....[33]....
        /*04dc*/ 	.word	0x00003160


	//   ....[34]....
        /*04e0*/ 	.word	0x00003170


	//   ....[35]....
        /*04e4*/ 	.word	0x00003190


	//   ....[36]....
        /*04e8*/ 	.word	0x000031d0


	//   ....[37]....
        /*04ec*/ 	.word	0x00003200


	//   ....[38]....
        /*04f0*/ 	.word	0x00003240


	//   ....[39]....
        /*04f4*/ 	.word	0x00003260


	//   ....[40]....
        /*04f8*/ 	.word	0x00003280


	//   ....[41]....
        /*04fc*/ 	.word	0x000032f0


	//   ....[42]....
        /*0500*/ 	.word	0x000033b0


	//   ....[43]....
        /*0504*/ 	.word	0x000033c0


	//   ....[44]....
        /*0508*/ 	.word	0x000033e0


	//   ....[45]....
        /*050c*/ 	.word	0x00003420


	//   ....[46]....
        /*0510*/ 	.word	0x00003450


	//   ....[47]....
        /*0514*/ 	.word	0x00003490


	//   ....[48]....
        /*0518*/ 	.word	0x000034b0


	//   ....[49]....
        /*051c*/ 	.word	0x000034d0


	//   ....[50]....
        /*0520*/ 	.word	0x00003530


	//   ....[51]....
        /*0524*/ 	.word	0x000035f0


	//   ....[52]....
        /*0528*/ 	.word	0x00003600


	//   ....[53]....
        /*052c*/ 	.word	0x00003630


	//   ....[54]....
        /*0530*/ 	.word	0x00003650


	//   ....[55]....
        /*0534*/ 	.word	0x000036a0


	//   ....[56]....
        /*0538*/ 	.word	0x000036c0


	//   ....[57]....
        /*053c*/ 	.word	0x00003700


	//   ....[58]....
        /*0540*/ 	.word	0x00003720


	//   ....[59]....
        /*0544*/ 	.word	0x00003770


	//   ....[60]....
        /*0548*/ 	.word	0x00003820


	//   ....[61]....
        /*054c*/ 	.word	0x00003830


	//   ....[62]....
        /*0550*/ 	.word	0x00003860


	//   ....[63]....
        /*0554*/ 	.word	0x00003890


	//   ....[64]....
        /*0558*/ 	.word	0x000038c0


	//   ....[65]....
        /*055c*/ 	.word	0x00003900


	//   ....[66]....
        /*0560*/ 	.word	0x00003920


	//   ....[67]....
        /*0564*/ 	.word	0x00003940


	//   ....[68]....
        /*0568*/ 	.word	0x000039b0


	//   ....[69]....
        /*056c*/ 	.word	0x00003a50


	//   ....[70]....
        /*0570*/ 	.word	0x00003a60


	//   ....[71]....
        /*0574*/ 	.word	0x00003a90


	//   ....[72]....
        /*0578*/ 	.word	0x00003ac0


	//   ....[73]....
        /*057c*/ 	.word	0x00003af0


	//   ....[74]....
        /*0580*/ 	.word	0x00003b30


	//   ....[75]....
        /*0584*/ 	.word	0x00003b50


	//   ....[76]....
        /*0588*/ 	.word	0x00003b70


	//   ....[77]....
        /*058c*/ 	.word	0x00003be0


	//   ....[78]....
        /*0590*/ 	.word	0x00003c80


	//   ....[79]....
        /*0594*/ 	.word	0x00003c90


	//   ....[80]....
        /*0598*/ 	.word	0x00003cc0


	//   ....[81]....
        /*059c*/ 	.word	0x00003cf0


	//   ....[82]....
        /*05a0*/ 	.word	0x00003d20


	//   ....[83]....
        /*05a4*/ 	.word	0x00003d60


	//   ....[84]....
        /*05a8*/ 	.word	0x00003d80


	//   ....[85]....
        /*05ac*/ 	.word	0x00003da0


	//   ....[86]....
        /*05b0*/ 	.word	0x00003e10


	//   ....[87]....
        /*05b4*/ 	.word	0x00003eb0


	//   ....[88]....
        /*05b8*/ 	.word	0x00003ec0


	//   ....[89]....
        /*05bc*/ 	.word	0x00003ef0


	//   ....[90]....
        /*05c0*/ 	.word	0x00003f20


	//   ....[91]....
        /*05c4*/ 	.word	0x00003f50


	//   ....[92]....
        /*05c8*/ 	.word	0x00003f90


	//   ....[93]....
        /*05cc*/ 	.word	0x00003fb0


	//   ....[94]....
        /*05d0*/ 	.word	0x00003fd0


	//   ....[95]....
        /*05d4*/ 	.word	0x00004040


	//   ....[96]....
        /*05d8*/ 	.word	0x000040e0


	//   ....[97]....
        /*05dc*/ 	.word	0x000040f0


	//   ....[98]....
        /*05e0*/ 	.word	0x00004120


	//   ....[99]....
        /*05e4*/ 	.word	0x00004150


	//   ....[100]....
        /*05e8*/ 	.word	0x00004180


	//   ....[101]....
        /*05ec*/ 	.word	0x000041c0


	//   ....[102]....
        /*05f0*/ 	.word	0x000041e0


	//   ....[103]....
        /*05f4*/ 	.word	0x00004200


	//   ....[104]....
        /*05f8*/ 	.word	0x00004270


	//   ....[105]....
        /*05fc*/ 	.word	0x00004310


	//   ....[106]....
        /*0600*/ 	.word	0x00004320


	//   ....[107]....
        /*0604*/ 	.word	0x00004350


	//   ....[108]....
        /*0608*/ 	.word	0x00004380


	//   ....[109]....
        /*060c*/ 	.word	0x000043b0


	//   ....[110]....
        /*0610*/ 	.word	0x000043f0


	//   ....[111]....
        /*0614*/ 	.word	0x00004410


	//   ....[112]....
        /*0618*/ 	.word	0x00004430


	//   ....[113]....
        /*061c*/ 	.word	0x000044a0


	//   ....[114]....
        /*0620*/ 	.word	0x00004540


	//   ....[115]....
        /*0624*/ 	.word	0x00004550


	//   ....[116]....
        /*0628*/ 	.word	0x00004580


	//   ....[117]....
        /*062c*/ 	.word	0x000045b0


	//   ....[118]....
        /*0630*/ 	.word	0x000045e0


	//   ....[119]....
        /*0634*/ 	.word	0x00004620


	//   ....[120]....
        /*0638*/ 	.word	0x00004640


	//   ....[121]....
        /*063c*/ 	.word	0x00004660


	//   ....[122]....
        /*0640*/ 	.word	0x000046d0


	//   ....[123]....
        /*0644*/ 	.word	0x00004770


	//   ....[124]....
        /*0648*/ 	.word	0x00004780


	//   ....[125]....
        /*064c*/ 	.word	0x000047b0


	//   ....[126]....
        /*0650*/ 	.word	0x000047e0


	//   ....[127]....
        /*0654*/ 	.word	0x00004810


	//   ....[128]....
        /*0658*/ 	.word	0x00004850


	//   ....[129]....
        /*065c*/ 	.word	0x00004870


	//   ....[130]....
        /*0660*/ 	.word	0x00004890


	//   ....[131]....
        /*0664*/ 	.word	0x00004900


	//   ....[132]....
        /*0668*/ 	.word	0x000049a0


	//   ....[133]....
        /*066c*/ 	.word	0x000049b0


	//   ....[134]....
        /*0670*/ 	.word	0x000049e0


	//   ....[135]....
        /*0674*/ 	.word	0x00004a10


	//   ....[136]....
        /*0678*/ 	.word	0x00004a40


	//   ....[137]....
        /*067c*/ 	.word	0x00004a80


	//   ....[138]....
        /*0680*/ 	.word	0x00004aa0


	//   ....[139]....
        /*0684*/ 	.word	0x00004ac0


	//   ....[140]....
        /*0688*/ 	.word	0x00004b30


	//   ....[141]....
        /*068c*/ 	.word	0x00004bd0


	//   ....[142]....
        /*0690*/ 	.word	0x00004be0


	//   ....[143]....
        /*0694*/ 	.word	0x00004c10


	//   ....[144]....
        /*0698*/ 	.word	0x00004c40


	//   ....[145]....
        /*069c*/ 	.word	0x00004c70


	//   ....[146]....
        /*06a0*/ 	.word	0x00004cb0


	//   ....[147]....
        /*06a4*/ 	.word	0x00004cd0


	//   ....[148]....
        /*06a8*/ 	.word	0x00004cf0


	//   ....[149]....
        /*06ac*/ 	.word	0x00004d60


	//   ....[150]....
        /*06b0*/ 	.word	0x00004df0


	//   ....[151]....
        /*06b4*/ 	.word	0x00004e10


	//   ....[152]....
        /*06b8*/ 	.word	0x00004e20


	//   ....[153]....
        /*06bc*/ 	.word	0x00004e50


	//   ....[154]....
        /*06c0*/ 	.word	0x00004e80


	//   ....[155]....
        /*06c4*/ 	.word	0x00004eb0


	//   ....[156]....
        /*06c8*/ 	.word	0x00004ef0


	//   ....[157]....
        /*06cc*/ 	.word	0x00004f10


	//   ....[158]....
        /*06d0*/ 	.word	0x00004f30


	//   ....[159]....
        /*06d4*/ 	.word	0x00005020


	//   ....[160]....
        /*06d8*/ 	.word	0x00005040


	//   ....[161]....
        /*06dc*/ 	.word	0x00005050


	//   ....[162]....
        /*06e0*/ 	.word	0x00005080


	//   ....[163]....
        /*06e4*/ 	.word	0x000050b0


	//   ....[164]....
        /*06e8*/ 	.word	0x000050e0


	//   ....[165]....
        /*06ec*/ 	.word	0x00005120


	//   ....[166]....
        /*06f0*/ 	.word	0x00005140


	//   ....[167]....
        /*06f4*/ 	.word	0x00005160


	//   ....[168]....
        /*06f8*/ 	.word	0x00005250


	//   ....[169]....
        /*06fc*/ 	.word	0x00005270


	//   ....[170]....
        /*0700*/ 	.word	0x00005280


	//   ....[171]....
        /*0704*/ 	.word	0x000052b0


	//   ....[172]....
        /*0708*/ 	.word	0x000052e0


	//   ....[173]....
        /*070c*/ 	.word	0x00005310


	//   ....[174]....
        /*0710*/ 	.word	0x00005350


	//   ....[175]....
        /*0714*/ 	.word	0x00005370


	//   ....[176]....
        /*0718*/ 	.word	0x00005390


	//   ....[177]....
        /*071c*/ 	.word	0x000054d0


	//   ....[178]....
        /*0720*/ 	.word	0x00005920


	//   ....[179]....
        /*0724*/ 	.word	0x00005c30


	//   ....[180]....
        /*0728*/ 	.word	0x00005cc0


	//   ....[181]....
        /*072c*/ 	.word	0x00005d50


	//   ....[182]....
        /*0730*/ 	.word	0x00005de0


	//   ....[183]....
        /*0734*/ 	.word	0x00005e70


	//   ....[184]....
        /*0738*/ 	.word	0x00005f00


	//   ....[185]....
        /*073c*/ 	.word	0x00005f90


	//   ....[186]....
        /*0740*/ 	.word	0x00006020


	//   ....[187]....
        /*0744*/ 	.word	0x000060b0


	//   ....[188]....
        /*0748*/ 	.word	0x00006140


	//   ....[189]....
        /*074c*/ 	.word	0x000061d0


	//   ....[190]....
        /*0750*/ 	.word	0x00006260


	//   ....[191]....
        /*0754*/ 	.word	0x000062f0


	//   ....[192]....
        /*0758*/ 	.word	0x00006380


	//   ....[193]....
        /*075c*/ 	.word	0x00006410


	//   ....[194]....
        /*0760*/ 	.word	0x000064a0


	//   ....[195]....
        /*0764*/ 	.word	0x00006530


	//   ....[196]....
        /*0768*/ 	.word	0x000065c0


	//   ....[197]....
        /*076c*/ 	.word	0x00006650


	//   ....[198]....
        /*0770*/ 	.word	0x00006810


	//   ....[199]....
        /*0774*/ 	.word	0x00006900


	//   ....[200]....
        /*0778*/ 	.word	0x000069f0


	//   ....[201]....
        /*077c*/ 	.word	0x00006ae0


	//   ....[202]....
        /*0780*/ 	.word	0x00006bd0


	//   ....[203]....
        /*0784*/ 	.word	0x00006cc0


	//   ....[204]....
        /*0788*/ 	.word	0x00006db0


	//   ....[205]....
        /*078c*/ 	.word	0x00006ea0


	//   ....[206]....
        /*0790*/ 	.word	0x00006f90


	//   ....[207]....
        /*0794*/ 	.word	0x00007080


	//   ....[208]....
        /*0798*/ 	.word	0x00007170


	//   ....[209]....
        /*079c*/ 	.word	0x00007260


	//   ....[210]....
        /*07a0*/ 	.word	0x00007340


	//   ....[211]....
        /*07a4*/ 	.word	0x00007410


	//   ....[212]....
        /*07a8*/ 	.word	0x000074e0


	//   ....[213]....
        /*07ac*/ 	.word	0x000075b0


	//   ....[214]....
        /*07b0*/ 	.word	0x00007680


	//   ....[215]....
        /*07b4*/ 	.word	0x00007750


	//   ....[216]....
        /*07b8*/ 	.word	0x00007810


	//   ....[217]....
        /*07bc*/ 	.word	0x00007880


	//   ....[218]....
        /*07c0*/ 	.word	0x000078f0


	//   ....[219]....
        /*07c4*/ 	.word	0x00007960


	//   ....[220]....
        /*07c8*/ 	.word	0x000079d0


	//   ....[221]....
        /*07cc*/ 	.word	0x00007a40


	//----- nvinfo : EIATTR_VRC_CTA_INIT_COUNT
	.align		4
.L_194:
        /*07d0*/ 	.byte	0x02, 0x4a
	.zero		1
	.zero		1


	//----- nvinfo : EIATTR_EXIT_INSTR_OFFSETS
	.align		4
        /*07d4*/ 	.byte	0x04, 0x1c
        /*07d6*/ 	.short	(.L_196 - .L_195)


	//   ....[0]....
.L_195:
        /*07d8*/ 	.word	0x00001e10


	//   ....[1]....
        /*07dc*/ 	.word	0x00002200


	//   ....[2]....
        /*07e0*/ 	.word	0x00002220


	//   ....[3]....
        /*07e4*/ 	.word	0x00006660


	//   ....[4]....
        /*07e8*/ 	.word	0x00007820


	//----- nvinfo : EIATTR_MAX_THREADS
	.align		4
.L_196:
        /*07ec*/ 	.byte	0x04, 0x05
        /*07ee*/ 	.short	(.L_198 - .L_197)
.L_197:
        /*07f0*/ 	.word	0x00000200
        /*07f4*/ 	.word	0x00000001
        /*07f8*/ 	.word	0x00000001


	//----- nvinfo : EIATTR_CRS_STACK_SIZE
	.align		4
.L_198:
        /*07fc*/ 	.byte	0x04, 0x1e
        /*07fe*/ 	.short	(.L_200 - .L_199)
.L_199:
        /*0800*/ 	.word	0x00000000


	//----- nvinfo : EIATTR_CBANK_PARAM_SIZE
	.align		4
.L_200:
        /*0804*/ 	.byte	0x03, 0x19
        /*0806*/ 	.short	0x004d


	//----- nvinfo : EIATTR_PARAM_CBANK
	.align		4
        /*0808*/ 	.byte	0x04, 0x0a
        /*080a*/ 	.short	(.L_202 - .L_201)
	.align		4
.L_201:
        /*080c*/ 	.word	index@(.nv.constant0._ZN3cub18CUB_300001_SM_10006detail10radix_sort29DeviceRadixSortOnesweepKernelINS1_5radix10policy_hubIhNS0_8NullTypeEyE10Policy1000ELNS0_9SortOrderE0EhS6_yiiNS1_21identity_decomposer_tEEEvPT5_SC_PT3_PKSD_PT1_PKSH_PT2_PKSL_T4_iiT6_)
        /*0810*/ 	.short	0x0380
        /*0812*/ 	.short	0x004d


	//----- nvinfo : EIATTR_SW_WAR
	.align		4
.L_202:
        /*0814*/ 	.byte	0x04, 0x36
        /*0816*/ 	.short	(.L_204 - .L_203)
.L_203:
        /*0818*/ 	.word	0x00000008
.L_204:


//--------------------- .nv.info._ZN3cub18CUB_300001_SM_10006detail10radix_sort33DeviceRadixSortExclusiveSumKernelINS1_5radix10policy_hubIhNS0_8NullTypeEyE10Policy1000EyEEvPT0_ --------------------------
	.section	.nv.info._ZN3cub18CUB_300001_SM_10006detail10radix_sort33DeviceRadixSortExclusiveSumKernelINS1_5radix10policy_hubIhNS0_8NullTypeEyE10Policy1000EyEEvPT0_,"",@"SHT_CUDA_INFO"
	.sectionflags	@""
	.align	4


	//----- nvinfo : EIATTR_CUDA_API_VERSION
	.align		4
        /*0000*/ 	.byte	0x04, 0x37
        /*0002*/ 	.short	(.L_206 - .L_205)
.L_205:
        /*0004*/ 	.word	0x00000082


	//----- nvinfo : EIATTR_KPARAM_INFO
	.align		4
.L_206:
        /*0008*/ 	.byte	0x04, 0x17
        /*000a*/ 	.short	(.L_208 - .L_207)
.L_207:
        /*000c*/ 	.word	0x00000000
        /*0010*/ 	.short	0x0000
        /*0012*/ 	.short	0x0000
        /*0014*/ 	.byte	0x00, 0xf5, 0x21, 0x00


	//----- nvinfo : EIATTR_SPARSE_MMA_MASK
	.align		4
.L_208:
        /*0018*/ 	.byte	0x03, 0x50
        /*001a*/ 	.short	0x0000


	//----- nvinfo : EIATTR_MAXREG_COUNT
	.align		4
        /*001c*/ 	.byte	0x03, 0x1b
        /*001e*/ 	.short	0x00ff


	//----- nvinfo : EIATTR_NUM_BARRIERS
	.align		4
        /*0020*/ 	.byte	0x02, 0x4c
        /*0022*/ 	.byte	0x01
	.zero		1


	//----- nvinfo : EIATTR_MERCURY_ISA_VERSION
	.align		4
        /*0024*/ 	.byte	0x03, 0x5f
        /*0026*/ 	.short	0x0101


	//----- nvinfo : EIATTR_COOP_GROUP_MASK_REGIDS
	.align		4
        /*0028*/ 	.byte	0x04, 0x29
        /*002a*/ 	.short	(.L_210 - .L_209)


	//   ....[0]....
.L_209:
        /*002c*/ 	.word	0xffffffff


	//   ....[1]....
        /*0030*/ 	.word	0xffffffff


	//   ....[2]....
        /*0034*/ 	.word	0xffffffff


	//   ....[3]....
        /*0038*/ 	.word	0xffffffff


	//   ....[4]....
        /*003c*/ 	.word	0xffffffff


	//   ....[5]....
        /*0040*/ 	.word	0xffffffff


	//   ....[6]....
        /*0044*/ 	.word	0xffffffff


	//   ....[7]....
        /*0048*/ 	.word	0xffffffff


	//   ....[8]....
        /*004c*/ 	.word	0xffffffff


	//   ....[9]....
        /*0050*/ 	.word	0xffffffff


	//   ....[10]....
        /*0054*/ 	.word	0x05000015


	//   ....[11]....
        /*0058*/ 	.word	0x05000015


	//   ....[12]....
        /*005c*/ 	.word	0x05000015


	//   ....[13]....
        /*0060*/ 	.word	0x05000015


	//   ....[14]....
        /*0064*/ 	.word	0x05000015


	//   ....[15]....
        /*0068*/ 	.word	0x05000015


	//   ....[16]....
        /*006c*/ 	.word	0x05000015


	//   ....[17]....
        /*0070*/ 	.word	0x05000015


	//   ....[18]....
        /*0074*/ 	.word	0x05000015


	//   ....[19]....
        /*0078*/ 	.word	0x05000015


	//----- nvinfo : EIATTR_COOP_GROUP_INSTR_OFFSETS
	.align		4
.L_210:
        /*007c*/ 	.byte	0x04, 0x28
        /*007e*/ 	.short	(.L_212 - .L_211)


	//   ....[0]....
.L_211:
        /*0080*/ 	.word	0x00000250


	//   ....[1]....
        /*0084*/ 	.word	0x00000260


	//   ....[2]....
        /*0088*/ 	.word	0x000002a0


	//   ....[3]....
        /*008c*/ 	.word	0x000002c0


	//   ....[4]....
        /*0090*/ 	.word	0x00000310


	//   ....[5]....
        /*0094*/ 	.word	0x00000320


	//   ....[6]....
        /*0098*/ 	.word	0x00000360


	//   ....[7]....
        /*009c*/ 	.word	0x00000380


	//   ....[8]....
        /*00a0*/ 	.word	0x000003d0


	//   ....[9]....
        /*00a4*/ 	.word	0x000003e0


	//   ....[10]....
        /*00a8*/ 	.word	0x00000660


	//   ....[11]....
        /*00ac*/ 	.word	0x000006b0


	//   ....[12]....
        /*00b0*/ 	.word	0x00000740


	//   ....[13]....
        /*00b4*/ 	.word	0x00000790


	//   ....[14]....
        /*00b8*/ 	.word	0x00000820


	//   ....[15]....
        /*00bc*/ 	.word	0x00000870


	//   ....[16]....
        /*00c0*/ 	.word	0x00000900


	//   ....[17]....
        /*00c4*/ 	.word	0x00000950


	//   ....[18]....
        /*00c8*/ 	.word	0x000009e0


	//   ....[19]....
        /*00cc*/ 	.word	0x00000a30


	//----- nvinfo : EIATTR_VRC_CTA_INIT_COUNT
	.align		4
.L_212:
        /*00d0*/ 	.byte	0x02, 0x4a
	.zero		1
	.zero		1


	//----- nvinfo : EIATTR_EXIT_INSTR_OFFSETS
	.align		4
        /*00d4*/ 	.byte	0x04, 0x1c
        /*00d6*/ 	.short	(.L_214 - .L_213)


	//   ....[0]....
.L_213:
        /*00d8*/ 	.word	0x000005d0


	//   ....[1]....
        /*00dc*/ 	.word	0x00000600


	//----- nvinfo : EIATTR_CRS_STACK_SIZE
	.align		4
.L_214:
        /*00e0*/ 	.byte	0x04, 0x1e
        /*00e2*/ 	.short	(.L_216 - .L_215)
.L_215:
        /*00e4*/ 	.word	0x00000000


	//----- nvinfo : EIATTR_CBANK_PARAM_SIZE
	.align		4
.L_216:
        /*00e8*/ 	.byte	0x03, 0x19
        /*00ea*/ 	.short	0x0008


	//----- nvinfo : EIATTR_PARAM_CBANK
	.align		4
        /*00ec*/ 	.byte	0x04, 0x0a
        /*00ee*/ 	.short	(.L_218 - .L_217)
	.align		4
.L_217:
        /*00f0*/ 	.word	index@(.nv.constant0._ZN3cub18CUB_300001_SM_10006detail10radix_sort33DeviceRadixSortExclusiveSumKernelINS1_5radix10policy_hubIhNS0_8NullTypeEyE10Policy1000EyEEvPT0_)
        /*00f4*/ 	.short	0x0380
        /*00f6*/ 	.short	0x0008


	//----- nvinfo : EIATTR_SW_WAR
	.align		4
.L_218:
        /*00f8*/ 	.byte	0x04, 0x36
        /*00fa*/ 	.short	(.L_220 - .L_219)
.L_219:
        /*00fc*/ 	.word	0x00000008
.L_220:


//--------------------- .nv.info._ZN3cub18CUB_300001_SM_10006detail10radix_sort30DeviceRadixSortHistogramKernelINS1_5radix10policy_hubIhNS0_8NullTypeEyE10Policy1000ELNS0_9SortOrderE0EhyNS1_21identity_decomposer_tEEEvPT2_PKT1_SB_iiT3_ --------------------------
	.section	.nv.info._ZN3cub18CUB_300001_SM_10006detail10radix_sort30DeviceRadixSortHistogramKernelINS1_5radix10policy_hubIhNS0_8NullTypeEyE10Policy1000ELNS0_9SortOrderE0EhyNS1_21identity_decomposer_tEEEvPT2_PKT1_SB_iiT3_,"",@"SHT_CUDA_INFO"
	.sectionflags	@""
	.align	4


	//----- nvinfo : EIATTR_CUDA_API_VERSION
	.align		4
        /*0000*/ 	.byte	0x04, 0x37
        /*0002*/ 	.short	(.L_222 - .L_221)
.L_221:
        /*0004*/ 	.word	0x00000082


	//----- nvinfo : EIATTR_KPARAM_INFO
	.align		4
.L_222:
        /*0008*/ 	.byte	0x04, 0x17
        /*000a*/ 	.short	(.L_224 - .L_223)
.L_223:
        /*000c*/ 	.word	0x00000000
        /*0010*/ 	.short	0x0005
        /*0012*/ 	.short	0x0020
        /*0014*/ 	.byte	0x00, 0xf0, 0x05, 0x00


	//----- nvinfo : EIATTR_KPARAM_INFO
	.align		4
.L_224:
        /*0018*/ 	.byte	0x04, 0x17
        /*001a*/ 	.short	(.L_226 - .L_225)
.L_225:
        /*001c*/ 	.word	0x00000000
        /*0020*/ 	.short	0x0004
        /*0022*/ 	.short	0x001c
        /*0024*/ 	.byte	0x00, 0xf0, 0x11, 0x00


	//----- nvinfo : EIATTR_KPARAM_INFO
	.align		4
.L_226:
        /*0028*/ 	.byte	0x04, 0x17
        /*002a*/ 	.short	(.L_228 - .L_227)
.L_227:
        /*002c*/ 	.word	0x00000000
        /*0030*/ 	.short	0x0003
        /*0032*/ 	.short	0x0018
        /*0034*/ 	.byte	0x00, 0xf0, 0x11, 0x00


	//----- nvinfo : EIATTR_KPARAM_INFO
	.align		4
.L_228:
        /*0038*/ 	.byte	0x04, 0x17
        /*003a*/ 	.short	(.L_230 - .L_229)
.L_229:
        /*003c*/ 	.word	0x00000000
        /*0040*/ 	.short	0x0002
        /*0042*/ 	.short	0x0010
        /*0044*/ 	.byte	0x00, 0xf0, 0x21, 0x00


	//----- nvinfo : EIATTR_KPARAM_INFO
	.align		4
.L_230:
        /*0048*/ 	.byte	0x04, 0x17
        /*004a*/ 	.short	(.L_232 - .L_231)
.L_231:
        /*004c*/ 	.word	0x00000000
        /*0050*/ 	.short	0x0001
        /*0052*/ 	.short	0x0008
        /*0054*/ 	.byte	0x00, 0xf5, 0x21, 0x00


	//----- nvinfo : EIATTR_KPARAM_INFO
	.align		4
.L_232:
        /*0058*/ 	.byte	0x04, 0x17
        /*005a*/ 	.short	(.L_234 - .L_233)
.L_233:
        /*005c*/ 	.word	0x00000000
        /*0060*/ 	.short	0x0000
        /*0062*/ 	.short	0x0000
        /*0064*/ 	.byte	0x00, 0xf5, 0x21, 0x00


	//----- nvinfo : EIATTR_SPARSE_MMA_MASK
	.align		4
.L_234:
        /*0068*/ 	.byte	0x03, 0x50
        /*006a*/ 	.short	0x0000


	//----- nvinfo : EIATTR_MAXREG_COUNT
	.align		4
        /*006c*/ 	.byte	0x03, 0x1b
        /*006e*/ 	.short	0x00ff


	//----- nvinfo : EIATTR_NUM_BARRIERS
	.align		4
        /*0070*/ 	.byte	0x02, 0x4c
        /*0072*/ 	.byte	0x01
	.zero		1


	//----- nvinfo : EIATTR_MERCURY_ISA_VERSION
	.align		4
        /*0074*/ 	.byte	0x03, 0x5f
        /*0076*/ 	.short	0x0101


	//----- nvinfo : EIATTR_VRC_CTA_INIT_COUNT
	.align		4
        /*0078*/ 	.byte	0x02, 0x4a
	.zero		1
	.zero		1


	//----- nvinfo : EIATTR_EXIT_INSTR_OFFSETS
	.align		4
        /*007c*/ 	.byte	0x04, 0x1c
        /*007e*/ 	.short	(.L_236 - .L_235)


	//   ....[0]....
.L_235:
        /*0080*/ 	.word	0x00000040


	//   ....[1]....
        /*0084*/ 	.word	0x00002f10


	//----- nvinfo : EIATTR_MAX_THREADS
	.align		4
.L_236:
        /*0088*/ 	.byte	0x04, 0x05
        /*008a*/ 	.short	(.L_238 - .L_237)
.L_237:
        /*008c*/ 	.word	0x00000080
        /*0090*/ 	.word	0x00000001
        /*0094*/ 	.word	0x00000001


	//----- nvinfo : EIATTR_CRS_STACK_SIZE
	.align		4
.L_238:
        /*0098*/ 	.byte	0x04, 0x1e
        /*009a*/ 	.short	(.L_240 - .L_239)
.L_239:
        /*009c*/ 	.word	0x00000000


	//----- nvinfo : EIATTR_CBANK_PARAM_SIZE
	.align		4
.L_240:
        /*00a0*/ 	.byte	0x03, 0x19
        /*00a2*/ 	.short	0x0021


	//----- nvinfo : EIATTR_PARAM_CBANK
	.align		4
        /*00a4*/ 	.byte	0x04, 0x0a
        /*00a6*/ 	.short	(.L_242 - .L_241)
	.align		4
.L_241:
        /*00a8*/ 	.word	index@(.nv.constant0._ZN3cub18CUB_300001_SM_10006detail10radix_sort30DeviceRadixSortHistogramKernelINS1_5radix10policy_hubIhNS0_8NullTypeEyE10Policy1000ELNS0_9SortOrderE0EhyNS1_21identity_decomposer_tEEEvPT2_PKT1_SB_iiT3_)
        /*00ac*/ 	.short	0x0380
        /*00ae*/ 	.short	0x0021


	//----- nvinfo : EIATTR_SW_WAR
	.align		4
.L_242:
        /*00b0*/ 	.byte	0x04, 0x36
        /*00b2*/ 	.short	(.L_244 - .L_243)
.L_243:
        /*00b4*/ 	.word	0x00000008
.L_244:


//--------------------- .nv.info._ZN3cub18CUB_300001_SM_10006detail10radix_sort31DeviceRadixSortSingleTileKernelINS1_5radix10policy_hubIhNS0_8NullTypeEyE10Policy1000ELNS0_9SortOrderE0EhS6_yNS1_21identity_decomposer_tEEEvPKT1_PSB_PKT2_PSF_T3_iiT4_ --------------------------
	.section	.nv.info._ZN3cub18CUB_300001_SM_10006detail10radix_sort31DeviceRadixSortSingleTileKernelINS1_5radix10policy_hubIhNS0_8NullTypeEyE10Policy1000ELNS0_9SortOrderE0EhS6_yNS1_21identity_decomposer_tEEEvPKT1_PSB_PKT2_PSF_T3_iiT4_,"",@"SHT_CUDA_INFO"
	.sectionflags	@""
	.align	4


	//----- nvinfo : EIATTR_CUDA_API_VERSION
	.align		4
        /*0000*/ 	.byte	0x04, 0x37
        /*0002*/ 	.short	(.L_246 - .L_245)
.L_245:
        /*0004*/ 	.word	0x00000082


	//----- nvinfo : EIATTR_KPARAM_INFO
	.align		4
.L_246:
        /*0008*/ 	.byte	0x04, 0x17
        /*000a*/ 	.short	(.L_248 - .L_247)
.L_247:
        /*000c*/ 	.word	0x00000000
        /*0010*/ 	.short	0x0007
        /*0012*/ 	.short	0x0030
        /*0014*/ 	.byte	0x00, 0xf0, 0x05, 0x00


	//----- nvinfo : EIATTR_KPARAM_INFO
	.align		4
.L_248:
        /*0018*/ 	.byte	0x04, 0x17
        /*001a*/ 	.short	(.L_250 - .L_249)
.L_249:
        /*001c*/ 	.word	0x00000000
        /*0020*/ 	.short	0x0006
        /*0022*/ 	.short	0x002c
        /*0024*/ 	.byte	0x00, 0xf0, 0x11, 0x00


	//----- nvinfo : EIATTR_KPARAM_INFO
	.align		4
.L_250:
        /*0028*/ 	.byte	0x04, 0x17
        /*002a*/ 	.short	(.L_252 - .L_251)
.L_251:
        /*002c*/ 	.word	0x00000000
        /*0030*/ 	.short	0x0005
        /*0032*/ 	.short	0x0028
        /*0034*/ 	.byte	0x00, 0xf0, 0x11, 0x00


	//----- nvinfo : EIATTR_KPARAM_INFO
	.align		4
.L_252:
        /*0038*/ 	.byte	0x04, 0x17
        /*003a*/ 	.short	(.L_254 - .L_253)
.L_253:
        /*003c*/ 	.word	0x00000000
        /*0040*/ 	.short	0x0004
        /*0042*/ 	.short	0x0020
        /*0044*/ 	.byte	0x00, 0xf0, 0x21, 0x00


	//----- nvinfo : EIATTR_KPARAM_INFO
	.align		4
.L_254:
        /*0048*/ 	.byte	0x04, 0x17
        /*004a*/ 	.short	(.L_256 - .L_255)
.L_255:
        /*004c*/ 	.word	0x00000000
        /*0050*/ 	.short	0x0003
        /*0052*/ 	.short	0x0018
        /*0054*/ 	.byte	0x00, 0xf5, 0x21, 0x00


	//----- nvinfo : EIATTR_KPARAM_INFO
	.align		4
.L_256:
        /*0058*/ 	.byte	0x04, 0x17
        /*005a*/ 	.short	(.L_258 - .L_257)
.L_257:
        /*005c*/ 	.word	0x00000000
        /*0060*/ 	.short	0x0002
        /*0062*/ 	.short	0x0010
        /*0064*/ 	.byte	0x00, 0xf5, 0x21, 0x00


	//----- nvinfo : EIATTR_KPARAM_INFO
	.align		4
.L_258:
        /*0068*/ 	.byte	0x04, 0x17
        /*006a*/ 	.short	(.L_260 - .L_259)
.L_259:
        /*006c*/ 	.word	0x00000000
        /*0070*/ 	.short	0x0001
        /*0072*/ 	.short	0x0008
        /*0074*/ 	.byte	0x00, 0xf5, 0x21, 0x00


	//----- nvinfo : EIATTR_KPARAM_INFO
	.align		4
.L_260:
        /*0078*/ 	.byte	0x04, 0x17
        /*007a*/ 	.short	(.L_262 - .L_261)
.L_261:
        /*007c*/ 	.word	0x00000000
        /*0080*/ 	.short	0x0000
        /*0082*/ 	.short	0x0000
        /*0084*/ 	.byte	0x00, 0xf5, 0x21, 0x00


	//----- nvinfo : EIATTR_SPARSE_MMA_MASK
	.align		4
.L_262:
        /*0088*/ 	.byte	0x03, 0x50
        /*008a*/ 	.short	0x0000


	//----- nvinfo : EIATTR_MAXREG_COUNT
	.align		4
        /*008c*/ 	.byte	0x03, 0x1b
        /*008e*/ 	.short	0x00ff


	//----- nvinfo : EIATTR_NUM_BARRIERS
	.align		4
        /*0090*/ 	.byte	0x02, 0x4c
        /*0092*/ 	.byte	0x01
	.zero		1


	//----- nvinfo : EIATTR_MERCURY_ISA_VERSION
	.align		4
        /*0094*/ 	.byte	0x03, 0x5f
        /*0096*/ 	.short	0x0101


	//----- nvinfo : EIATTR_COOP_GROUP_MASK_REGIDS
	.align		4
        /*0098*/ 	.byte	0x04, 0x29
        /*009a*/ 	.short	(.L_264 - .L_263)


	//   ....[0]....
.L_263:
        /*009c*/ 	.word	0xffffffff


	//   ....[1]....
        /*00a0*/ 	.word	0xffffffff


	//   ....[2]....
        /*00a4*/ 	.word	0xffffffff


	//   ....[3]....
        /*00a8*/ 	.word	0xffffffff


	//   ....[4]....
        /*00ac*/ 	.word	0xffffffff


	//----- nvinfo : EIATTR_COOP_GROUP_INSTR_OFFSETS
	.align		4
.L_264:
        /*00b0*/ 	.byte	0x04, 0x28
        /*00b2*/ 	.short	(.L_266 - .L_265)


	//   ....[0]....
.L_265:
        /*00b4*/ 	.word	0x00001700


	//   ....[1]....
        /*00b8*/ 	.word	0x00001720


	//   ....[2]....
        /*00bc*/ 	.word	0x00001740


	//   ....[3]....
        /*00c0*/ 	.word	0x00001760


	//   ....[4]....
        /*00c4*/ 	.word	0x00001780


	//----- nvinfo : EIATTR_VRC_CTA_INIT_COUNT
	.align		4
.L_266:
        /*00c8*/ 	.byte	0x02, 0x4a
	.zero		1
	.zero		1


	//----- nvinfo : EIATTR_EXIT_INSTR_OFFSETS
	.align		4
        /*00cc*/ 	.byte	0x04, 0x1c
        /*00ce*/ 	.short	(.L_268 - .L_267)


	//   ....[0]....
.L_267:
        /*00d0*/ 	.word	0x00002880


	//   ....[1]....
        /*00d4*/ 	.word	0x000028b0


	//----- nvinfo : EIATTR_MAX_THREADS
	.align		4
.L_268:
        /*00d8*/ 	.byte	0x04, 0x05
        /*00da*/ 	.short	(.L_270 - .L_269)
.L_269:
        /*00dc*/ 	.word	0x00000100
        /*00e0*/ 	.word	0x00000001
        /*00e4*/ 	.word	0x00000001


	//----- nvinfo : EIATTR_CBANK_PARAM_SIZE
	.align		4
.L_270:
        /*00e8*/ 	.byte	0x03, 0x19
        /*00ea*/ 	.short	0x0031


	//----- nvinfo : EIATTR_PARAM_CBANK
	.align		4
        /*00ec*/ 	.byte	0x04, 0x0a
        /*00ee*/ 	.short	(.L_272 - .L_271)
	.align		4
.L_271:
        /*00f0*/ 	.word	index@(.nv.constant0._ZN3cub18CUB_300001_SM_10006detail10radix_sort31DeviceRadixSortSingleTileKernelINS1_5radix10policy_hubIhNS0_8NullTypeEyE10Policy1000ELNS0_9SortOrderE0EhS6_yNS1_21identity_decomposer_tEEEvPKT1_PSB_PKT2_PSF_T3_iiT4_)
        /*00f4*/ 	.short	0x0380
        /*00f6*/ 	.short	0x0031


	//----- nvinfo : EIATTR_SW_WAR
	.align		4
.L_272:
        /*00f8*/ 	.byte	0x04, 0x36
        /*00fa*/ 	.short	(.L_274 - .L_273)
.L_273:
        /*00fc*/ 	.word	0x00000008
.L_274:


//--------------------- .nv.info._ZN3cub18CUB_300001_SM_10006detail9transform16transform_kernelINS2_10policy_hubILb1EN4cuda3std3__45tupleIJN6thrust24THRUST_300001_SM_1000_NS10device_ptrIhEEEEEE10policy1000El16contrast_functorNSB_I6uchar4EEJPhEEEvT0_iT1_T2_DpNS2_10kernel_argIT3_EE --------------------------
	.section	.nv.info._ZN3cub18CUB_300001_SM_10006detail9transform16transform_kernelINS2_10policy_hubILb1EN4cuda3std3__45tupleIJN6thrust24THRUST_300001_SM_1000_NS10device_ptrIhEEEEEE10policy1000El16contrast_functorNSB_I6uchar4EEJPhEEEvT0_iT1_T2_DpNS2_10kernel_argIT3_EE,"",@"SHT_CUDA_INFO"
	.sectionflags	@""
	.align	4


	//----- nvinfo : EIATTR_CUDA_API_VERSION
	.align		4
        /*0000*/ 	.byte	0x04, 0x37
        /*0002*/ 	.short	(.L_276 - .L_275)
.L_275:
        /*0004*/ 	.word	0x00000082


	//----- nvinfo : EIATTR_KPARAM_INFO
	.align		4
.L_276:
        /*0008*/ 	.byte	0x04, 0x17
        /*000a*/ 	.short	(.L_278 - .L_277)
.L_277:
        /*000c*/ 	.word	0x00000000
        /*0010*/ 	.short	0x0004
        /*0012*/ 	.short	0x0020
        /*0014*/ 	.byte	0x00, 0xf0, 0x41, 0x00


	//----- nvinfo : EIATTR_KPARAM_INFO
	.align		4
.L_278:
        /*0018*/ 	.byte	0x04, 0x17
        /*001a*/ 	.short	(.L_280 - .L_279)
.L_279:
        /*001c*/ 	.word	0x00000000
        /*0020*/ 	.short	0x0003
        /*0022*/ 	.short	0x0018
        /*0024*/ 	.byte	0x00, 0xf0, 0x21, 0x00


	//----- nvinfo : EIATTR_KPARAM_INFO
	.align		4
.L_280:
        /*0028*/ 	.byte	0x04, 0x17
        /*002a*/ 	.short	(.L_282 - .L_281)
.L_281:
        /*002c*/ 	.word	0x00000000
        /*0030*/ 	.short	0x0002
        /*0032*/ 	.short	0x000c
        /*0034*/ 	.byte	0x00, 0xf0, 0x21, 0x00


	//----- nvinfo : EIATTR_KPARAM_INFO
	.align		4
.L_282:
        /*0038*/ 	.byte	0x04, 0x17
        /*003a*/ 	.short	(.L_284 - .L_283)
.L_283:
        /*003c*/ 	.word	0x00000000
        /*0040*/ 	.short	0x0001
        /*0042*/ 	.short	0x0008
        /*0044*/ 	.byte	0x00, 0xf0, 0x11, 0x00


	//----- nvinfo : EIATTR_KPARAM_INFO
	.align		4
.L_284:
        /*0048*/ 	.byte	0x04, 0x17
        /*004a*/ 	.short	(.L_286 - .L_285)
.L_285:
        /*004c*/ 	.word	0x00000000
        /*0050*/ 	.short	0x0000
        /*0052*/ 	.short	0x0000
        /*0054*/ 	.byte	0x00, 0xf0, 0x21, 0x00


	//----- nvinfo : EIATTR_SPARSE_MMA_MASK
	.align		4
.L_286:
        /*0058*/ 	.byte	0x03, 0x50
        /*005a*/ 	.short	0x0000


	//----- nvinfo : EIATTR_MAXREG_COUNT
	.align		4
        /*005c*/ 	.byte	0x03, 0x1b
        /*005e*/ 	.short	0x00ff


	//----- nvinfo : EIATTR_MERCURY_ISA_VERSION
	.align		4
        /*0060*/ 	.byte	0x03, 0x5f
        /*0062*/ 	.short	0x0101


	//----- nvinfo : EIATTR_VRC_CTA_INIT_COUNT
	.align		4
        /*0064*/ 	.byte	0x02, 0x4a
	.zero		1
	.zero		1


	//----- nvinfo : EIATTR_EXIT_INSTR_OFFSETS
	.align		4
        /*0068*/ 	.byte	0x04, 0x1c
        /*006a*/ 	.short	(.L_288 - .L_287)


	//   ....[0]....
.L_287:
        /*006c*/ 	.word	0x000002a0


	//   ....[1]....
        /*0070*/ 	.word	0x00001240


	//   ....[2]....
        /*0074*/ 	.word	0x00001b30


	//   ....[3]....
        /*0078*/ 	.word	0x00001fe0


	//   ....[4]....
        /*007c*/ 	.word	0x00002010


	//   ....[5]....
        /*0080*/ 	.word	0x000021f0


	//   ....[6]....
        /*0084*/ 	.word	0x00002210


	//   ....[7]....
        /*0088*/ 	.word	0x00003050


	//   ....[8]....
        /*008c*/ 	.word	0x00003780


	//   ....[9]....
        /*0090*/ 	.word	0x00003b70


	//   ....[10]....
        /*0094*/ 	.word	0x00003d60


	//----- nvinfo : EIATTR_MAX_THREADS
	.align		4
.L_288:
        /*0098*/ 	.byte	0x04, 0x05
        /*009a*/ 	.short	(.L_290 - .L_289)
.L_289:
        /*009c*/ 	.word	0x00000080
        /*00a0*/ 	.word	0x00000001
        /*00a4*/ 	.word	0x00000001


	//----- nvinfo : EIATTR_CRS_STACK_SIZE
	.align		4
.L_290:
        /*00a8*/ 	.byte	0x04, 0x1e
        /*00aa*/ 	.short	(.L_292 - .L_291)
.L_291:
        /*00ac*/ 	.word	0x00000000


	//----- nvinfo : EIATTR_CBANK_PARAM_SIZE
	.align		4
.L_292:
        /*00b0*/ 	.byte	0x03, 0x19
        /*00b2*/ 	.short	0x0030


	//----- nvinfo : EIATTR_PARAM_CBANK
	.align		4
        /*00b4*/ 	.byte	0x04, 0x0a
        /*00b6*/ 	.short	(.L_294 - .L_293)
	.align		4
.L_293:
        /*00b8*/ 	.word	index@(.nv.constant0._ZN3cub18CUB_300001_SM_10006detail9transform16transform_kernelINS2_10policy_hubILb1EN4cuda3std3__45tupleIJN6thrust24THRUST_300001_SM_1000_NS10device_ptrIhEEEEEE10policy1000El16contrast_functorNSB_I6uchar4EEJPhEEEvT0_iT1_T2_DpNS2_10kernel_argIT3_EE)
        /*00bc*/ 	.short	0x0380
        /*00be*/ 	.short	0x0030


	//----- nvinfo : EIATTR_SW_WAR
	.align		4
.L_294:
        /*00c0*/ 	.byte	0x04, 0x36
        /*00c2*/ 	.short	(.L_296 - .L_295)
.L_295:
        /*00c4*/ 	.word	0x00000008
.L_296:


//--------------------- .nv.info._ZN3cub18CUB_300001_SM_10006detail9transform16transform_kernelINS2_10policy_hubILb1EN4cuda3std3__45tupleIJN6thrust24THRUST_300001_SM_1000_NS10device_ptrIhEEEEEE10policy1000Ei16contrast_functorNSB_I6uchar4EEJPhEEEvT0_iT1_T2_DpNS2_10kernel_argIT3_EE --------------------------
	.section	.nv.info._ZN3cub18CUB_300001_SM_10006detail9transform16transform_kernelINS2_10policy_hubILb1EN4cuda3std3__45tupleIJN6thrust24THRUST_300001_SM_1000_NS10device_ptrIhEEEEEE10policy1000Ei16contrast_functorNSB_I6uchar4EEJPhEEEvT0_iT1_T2_DpNS2_10kernel_argIT3_EE,"",@"SHT_CUDA_INFO"
	.sectionflags	@""
	.align	4


	//----- nvinfo : EIATTR_CUDA_API_VERSION
	.align		4
        /*0000*/ 	.byte	0x04, 0x37
        /*0002*/ 	.short	(.L_298 - .L_297)
.L_297:
        /*0004*/ 	.word	0x00000082


	//----- nvinfo : EIATTR_KPARAM_INFO
	.align		4
.L_298:
        /*0008*/ 	.byte	0x04, 0x17
        /*000a*/ 	.short	(.L_300 - .L_299)
.L_299:
        /*000c*/ 	.word	0x00000000
        /*0010*/ 	.short	0x0004
        /*0012*/ 	.short	0x0018
        /*0014*/ 	.byte	0x00, 0xf0, 0x41, 0x00


	//----- nvinfo : EIATTR_KPARAM_INFO
	.align		4
.L_300:
        /*0018*/ 	.byte	0x04, 0x17
        /*001a*/ 	.short	(.L_302 - .L_301)
.L_301:
        /*001c*/ 	.word	0x00000000
        /*0020*/ 	.short	0x0003
        /*0022*/ 	.short	0x0010
        /*0024*/ 	.byte	0x00, 0xf0, 0x21, 0x00


	//----- nvinfo : EIATTR_KPARAM_INFO
	.align		4
.L_302:
        /*0028*/ 	.byte	0x04, 0x17
        /*002a*/ 	.short	(.L_304 - .L_303)
.L_303:
        /*002c*/ 	.word	0x00000000
        /*0030*/ 	.short	0x0002
        /*0032*/ 	.short	0x0008
        /*0034*/ 	.byte	0x00, 0xf0, 0x21, 0x00


	//----- nvinfo : EIATTR_KPARAM_INFO
	.align		4
.L_304:
        /*0038*/ 	.byte	0x04, 0x17
        /*003a*/ 	.short	(.L_306 - .L_305)
.L_305:
        /*003c*/ 	.word	0x00000000
        /*0040*/ 	.short	0x0001
        /*0042*/ 	.short	0x0004
        /*0044*/ 	.byte	0x00, 0xf0, 0x11, 0x00


	//----- nvinfo : EIATTR_KPARAM_INFO
	.align		4
.L_306:
        /*0048*/ 	.byte	0x04, 0x17
        /*004a*/ 	.short	(.L_308 - .L_307)
.L_307:
        /*004c*/ 	.word	0x00000000
        /*0050*/ 	.short	0x0000
        /*0052*/ 	.short	0x0000
        /*0054*/ 	.byte	0x00, 0xf0, 0x11, 0x00


	//----- nvinfo : EIATTR_SPARSE_MMA_MASK
	.align		4
.L_308:
        /*0058*/ 	.byte	0x03, 0x50
        /*005a*/ 	.short	0x0000


	//----- nvinfo : EIATTR_MAXREG_COUNT
	.align		4
        /*005c*/ 	.byte	0x03, 0x1b
        /*005e*/ 	.short	0x00ff


	//----- nvinfo : EIATTR_MERCURY_ISA_VERSION
	.align		4
        /*0060*/ 	.byte	0x03, 0x5f
        /*0062*/ 	.short	0x0101


	//----- nvinfo : EIATTR_VRC_CTA_INIT_COUNT
	.align		4
        /*0064*/ 	.byte	0x02, 0x4a
	.zero		1
	.zero		1


	//----- nvinfo : EIATTR_EXIT_INSTR_OFFSETS
	.align		4
        /*0068*/ 	.byte	0x04, 0x1c
        /*006a*/ 	.short	(.L_310 - .L_309)


	//   ....[0]....
.L_309:
        /*006c*/ 	.word	0x00000260


	//   ....[1]....
        /*0070*/ 	.word	0x00001090


	//   ....[2]....
        /*0074*/ 	.word	0x000017b0


	//   ....[3]....
        /*0078*/ 	.word	0x00001b90


	//   ....[4]....
        /*007c*/ 	.word	0x00001d70


	//   ....[5]....
        /*0080*/ 	.word	0x00001d90


	//   ....[6]....
        /*0084*/ 	.word	0x00002d30


	//   ....[7]....
        /*0088*/ 	.word	0x00003600


	//   ....[8]....
        /*008c*/ 	.word	0x00003a90


	//   ....[9]....
        /*0090*/ 	.word	0x00003ac0


	//   ....[10]....
        /*0094*/ 	.word	0x00003c90


	//----- nvinfo : EIATTR_MAX_THREADS
	.align		4
.L_310:
        /*0098*/ 	.byte	0x04, 0x05
        /*009a*/ 	.short	(.L_312 - .L_311)
.L_311:
        /*009c*/ 	.word	0x00000080
        /*00a0*/ 	.word	0x00000001
        /*00a4*/ 	.word	0x00000001


	//----- nvinfo : EIATTR_CRS_STACK_SIZE
	.align		4
.L_312:
        /*00a8*/ 	.byte	0x04, 0x1e
        /*00aa*/ 	.short	(.L_314 - .L_313)
.L_313:
        /*00ac*/ 	.word	0x00000000


	//----- nvinfo : EIATTR_CBANK_PARAM_SIZE
	.align		4
.L_314:
        /*00b0*/ 	.byte	0x03, 0x19
        /*00b2*/ 	.short	0x0028


	//----- nvinfo : EIATTR_PARAM_CBANK
	.align		4
        /*00b4*/ 	.byte	0x04, 0x0a
        /*00b6*/ 	.short	(.L_316 - .L_315)
	.align		4
.L_315:
        /*00b8*/ 	.word	index@(.nv.constant0._ZN3cub18CUB_300001_SM_10006detail9transform16transform_kernelINS2_10policy_hubILb1EN4cuda3std3__45tupleIJN6thrust24THRUST_300001_SM_1000_NS10device_ptrIhEEEEEE10policy1000Ei16contrast_functorNSB_I6uchar4EEJPhEEEvT0_iT1_T2_DpNS2_10kernel_argIT3_EE)
        /*00bc*/ 	.short	0x0380
        /*00be*/ 	.short	0x0028


	//----- nvinfo : EIATTR_SW_WAR
	.align		4
.L_316:
        /*00c0*/ 	.byte	0x04, 0x36
        /*00c2*/ 	.short	(.L_318 - .L_317)
.L_317:
        /*00c4*/ 	.word	0x00000008
.L_318:


//--------------------- .nv.info._ZN3cub18CUB_300001_SM_10006detail8for_each13static_kernelINS2_12policy_hub_t12policy_500_tElNS2_12op_wrapper_tIlN6thrust24THRUST_300001_SM_1000_NS6system6detail7generic6detail21binary_search_functorINS8_6detail15normal_iteratorINS8_10device_ptrIhEEEENSC_18binary_search_lessENSC_3ubfEEENS8_12zip_iteratorIN4cuda3std3__45tupleIJNS8_17counting_iteratorIiNS8_11use_defaultESS_SS_EENSF_INSG_IiEEEEEEEEEEEEEvT0_T1_ --------------------------
	.section	.nv.info._ZN3cub18CUB_300001_SM_10006detail8for_each13static_kernelINS2_12policy_hub_t12policy_500_tElNS2_12op_wrapper_tIlN6thrust24THRUST_300001_SM_1000_NS6system6detail7generic6detail21binary_search_functorINS8_6detail15normal_iteratorINS8_10device_ptrIhEEEENSC_18binary_search_lessENSC_3ubfEEENS8_12zip_iteratorIN4cuda3std3__45tupleIJNS8_17counting_iteratorIiNS8_11use_defaultESS_SS_EENSF_INSG_IiEEEEEEEEEEEEEvT0_T1_,"",@"SHT_CUDA_INFO"
	.sectionflags	@""
	.align	4


	//----- nvinfo : EIATTR_CUDA_API_VERSION
	.align		4
        /*0000*/ 	.byte	0x04, 0x37
        /*0002*/ 	.short	(.L_320 - .L_319)
.L_319:
        /*0004*/ 	.word	0x00000082


	//----- nvinfo : EIATTR_KPARAM_INFO
	.align		4
.L_320:
        /*0008*/ 	.byte	0x04, 0x17
        /*000a*/ 	.short	(.L_322 - .L_321)
.L_321:
        /*000c*/ 	.word	0x00000000
        /*0010*/ 	.short	0x0001
        /*0012*/ 	.short	0x0008
        /*0014*/ 	.byte	0x00, 0xf0, 0xa1, 0x00


	//----- nvinfo : EIATTR_KPARAM_INFO
	.align		4
.L_322:
        /*0018*/ 	.byte	0x04, 0x17
        /*001a*/ 	.short	(.L_324 - .L_323)
.L_323:
        /*001c*/ 	.word	0x00000000
        /*0020*/ 	.short	0x0000
        /*0022*/ 	.short	0x0000
        /*0024*/ 	.byte	0x00, 0xf0, 0x21, 0x00


	//----- nvinfo : EIATTR_SPARSE_MMA_MASK
	.align		4
.L_324:
        /*0028*/ 	.byte	0x03, 0x50
        /*002a*/ 	.short	0x0000


	//----- nvinfo : EIATTR_MAXREG_COUNT
	.align		4
        /*002c*/ 	.byte	0x03, 0x1b
        /*002e*/ 	.short	0x00ff


	//----- nvinfo : EIATTR_MERCURY_ISA_VERSION
	.align		4
        /*0030*/ 	.byte	0x03, 0x5f
        /*0032*/ 	.short	0x0101


	//----- nvinfo : EIATTR_VRC_CTA_INIT_COUNT
	.align		4
        /*0034*/ 	.byte	0x02, 0x4a
	.zero		1
	.zero		1


	//----- nvinfo : EIATTR_EXIT_INSTR_OFFSETS
	.align		4
        /*0038*/ 	.byte	0x04, 0x1c
        /*003a*/ 	.short	(.L_326 - .L_325)


	//   ....[0]....
.L_325:
        /*003c*/ 	.word	0x00000520


	//   ....[1]....
        /*0040*/ 	.word	0x000005a0


	//   ....[2]....
        /*0044*/ 	.word	0x00000930


	//   ....[3]....
        /*0048*/ 	.word	0x00000b50


	//   ....[4]....
        /*004c*/ 	.word	0x00000c30


	//   ....[5]....
        /*0050*/ 	.word	0x00000c50


	//----- nvinfo : EIATTR_MAX_THREADS
	.align		4
.L_326:
        /*0054*/ 	.byte	0x04, 0x05
        /*0056*/ 	.short	(.L_328 - .L_327)
.L_327:
        /*0058*/ 	.word	0x00000100
        /*005c*/ 	.word	0x00000001
        /*0060*/ 	.word	0x00000001


	//----- nvinfo : EIATTR_CRS_STACK_SIZE
	.align		4
.L_328:
        /*0064*/ 	.byte	0x04, 0x1e
        /*0066*/ 	.short	(.L_330 - .L_329)
.L_329:
        /*0068*/ 	.word	0x00000000


	//----- nvinfo : EIATTR_CBANK_PARAM_SIZE
	.align		4
.L_330:
        /*006c*/ 	.byte	0x03, 0x19
        /*006e*/ 	.short	0x0030


	//----- nvinfo : EIATTR_PARAM_CBANK
	.align		4
        /*0070*/ 	.byte	0x04, 0x0a
        /*0072*/ 	.short	(.L_332 - .L_331)
	.align		4
.L_331:
        /*0074*/ 	.word	index@(.nv.constant0._ZN3cub18CUB_300001_SM_10006detail8for_each13static_kernelINS2_12policy_hub_t12policy_500_tElNS2_12op_wrapper_tIlN6thrust24THRUST_300001_SM_1000_NS6system6detail7generic6detail21binary_search_functorINS8_6detail15normal_iteratorINS8_10device_ptrIhEEEENSC_18binary_search_lessENSC_3ubfEEENS8_12zip_iteratorIN4cuda3std3__45tupleIJNS8_17counting_iteratorIiNS8_11use_defaultESS_SS_EENSF_INSG_IiEEEEEEEEEEEEEvT0_T1_)
        /*0078*/ 	.short	0x0380
        /*007a*/ 	.short	0x0030


	//----- nvinfo : EIATTR_SW_WAR
	.align		4
.L_332:
        /*007c*/ 	.byte	0x04, 0x36
        /*007e*/ 	.short	(.L_334 - .L_333)
.L_333:
        /*0080*/ 	.word	0x00000008
.L_334:


//--------------------- .nv.info._ZN3cub18CUB_300001_SM_10006detail8for_each13static_kernelINS2_12policy_hub_t12policy_500_tEmN6thrust24THRUST_300001_SM_1000_NS8cuda_cub20__uninitialized_fill7functorINS7_10device_ptrIiEEiEEEEvT0_T1_ --------------------------
	.section	.nv.info._ZN3cub18CUB_300001_SM_10006detail8for_each13static_kernelINS2_12policy_hub_t12policy_500_tEmN6thrust24THRUST_300001_SM_1000_NS8cuda_cub20__uninitialized_fill7functorINS7_10device_ptrIiEEiEEEEvT0_T1_,"",@"SHT_CUDA_INFO"
	.sectionflags	@""
	.align	4


	//----- nvinfo : EIATTR_CUDA_API_VERSION
	.align		4
        /*0000*/ 	.byte	0x04, 0x37
        /*0002*/ 	.short	(.L_336 - .L_335)
.L_335:
        /*0004*/ 	.word	0x00000082


	//----- nvinfo : EIATTR_KPARAM_INFO
	.align		4
.L_336:
        /*0008*/ 	.byte	0x04, 0x17
        /*000a*/ 	.short	(.L_338 - .L_337)
.L_337:
        /*000c*/ 	.word	0x00000000
        /*0010*/ 	.short	0x0001
        /*0012*/ 	.short	0x0008
        /*0014*/ 	.byte	0x00, 0xf0, 0x41, 0x00


	//----- nvinfo : EIATTR_KPARAM_INFO
	.align		4
.L_338:
        /*0018*/ 	.byte	0x04, 0x17
        /*001a*/ 	.short	(.L_340 - .L_339)
.L_339:
        /*001c*/ 	.word	0x00000000
        /*0020*/ 	.short	0x0000
        /*0022*/ 	.short	0x0000
        /*0024*/ 	.byte	0x00, 0xf0, 0x21, 0x00


	//----- nvinfo : EIATTR_SPARSE_MMA_MASK
	.align		4
.L_340:
        /*0028*/ 	.byte	0x03, 0x50
        /*002a*/ 	.short	0x0000


	//----- nvinfo : EIATTR_MAXREG_COUNT
	.align		4
        /*002c*/ 	.byte	0x03, 0x1b
        /*002e*/ 	.short	0x00ff


	//----- nvinfo : EIATTR_MERCURY_ISA_VERSION
	.align		4
        /*0030*/ 	.byte	0x03, 0x5f
        /*0032*/ 	.short	0x0101


	//----- nvinfo : EIATTR_VRC_CTA_INIT_COUNT
	.align		4
        /*0034*/ 	.byte	0x02, 0x4a
	.zero		1
	.zero		1


	//----- nvinfo : EIATTR_EXIT_INSTR_OFFSETS
	.align		4
        /*0038*/ 	.byte	0x04, 0x1c
        /*003a*/ 	.short	(.L_342 - .L_341)


	//   ....[0]....
.L_341:
        /*003c*/ 	.word	0x00000130


	//   ....[1]....
        /*0040*/ 	.word	0x00000230


	//   ....[2]....
        /*0044*/ 	.word	0x00000260


	//----- nvinfo : EIATTR_MAX_THREADS
	.align		4
.L_342:
        /*0048*/ 	.byte	0x04, 0x05
        /*004a*/ 	.short	(.L_344 - .L_343)
.L_343:
        /*004c*/ 	.word	0x00000100
        /*0050*/ 	.word	0x00000001
        /*0054*/ 	.word	0x00000001


	//----- nvinfo : EIATTR_CBANK_PARAM_SIZE
	.align		4
.L_344:
        /*0058*/ 	.byte	0x03, 0x19
        /*005a*/ 	.short	0x0018


	//----- nvinfo : EIATTR_PARAM_CBANK
	.align		4
        /*005c*/ 	.byte	0x04, 0x0a
        /*005e*/ 	.short	(.L_346 - .L_345)
	.align		4
.L_345:
        /*0060*/ 	.word	index@(.nv.constant0._ZN3cub18CUB_300001_SM_10006detail8for_each13static_kernelINS2_12policy_hub_t12policy_500_tEmN6thrust24THRUST_300001_SM_1000_NS8cuda_cub20__uninitialized_fill7functorINS7_10device_ptrIiEEiEEEEvT0_T1_)
        /*0064*/ 	.short	0x0380
        /*0066*/ 	.short	0x0018


	//----- nvinfo : EIATTR_SW_WAR
	.align		4
.L_346:
        /*0068*/ 	.byte	0x04, 0x36
        /*006a*/ 	.short	(.L_348 - .L_347)
.L_347:
        /*006c*/ 	.word	0x00000008
.L_348:


//--------------------- .nv.info._ZN3cub18CUB_300001_SM_10006detail8for_each13static_kernelINS2_12policy_hub_t12policy_500_tEmN6thrust24THRUST_300001_SM_1000_NS8cuda_cub20__uninitialized_fill7functorINS7_10device_ptrIhEEhEEEEvT0_T1_ --------------------------
	.section	.nv.info._ZN3cub18CUB_300001_SM_10006detail8for_each13static_kernelINS2_12policy_hub_t12policy_500_tEmN6thrust24THRUST_300001_SM_1000_NS8cuda_cub20__uninitialized_fill7functorINS7_10device_ptrIhEEhEEEEvT0_T1_,"",@"SHT_CUDA_INFO"
	.sectionflags	@""
	.align	4


	//----- nvinfo : EIATTR_CUDA_API_VERSION
	.align		4
        /*0000*/ 	.byte	0x04, 0x37
        /*0002*/ 	.short	(.L_350 - .L_349)
.L_349:
        /*0004*/ 	.word	0x00000082


	//----- nvinfo : EIATTR_KPARAM_INFO
	.align		4
.L_350:
        /*0008*/ 	.byte	0x04, 0x17
        /*000a*/ 	.short	(.L_352 - .L_351)
.L_351:
        /*000c*/ 	.word	0x00000000
        /*0010*/ 	.short	0x0001
        /*0012*/ 	.short	0x0008
        /*0014*/ 	.byte	0x00, 0xf0, 0x41, 0x00


	//----- nvinfo : EIATTR_KPARAM_INFO
	.align		4
.L_352:
        /*0018*/ 	.byte	0x04, 0x17
        /*001a*/ 	.short	(.L_354 - .L_353)
.L_353:
        /*001c*/ 	.word	0x00000000
        /*0020*/ 	.short	0x0000
        /*0022*/ 	.short	0x0000
        /*0024*/ 	.byte	0x00, 0xf0, 0x21, 0x00


	//----- nvinfo : EIATTR_SPARSE_MMA_MASK
	.align		4
.L_354:
        /*0028*/ 	.byte	0x03, 0x50
        /*002a*/ 	.short	0x0000


	//----- nvinfo : EIATTR_MAXREG_COUNT
	.align		4
        /*002c*/ 	.byte	0x03, 0x1b
        /*002e*/ 	.short	0x00ff


	//----- nvinfo : EIATTR_MERCURY_ISA_VERSION
	.align		4
        /*0030*/ 	.byte	0x03, 0x5f
        /*0032*/ 	.short	0x0101


	//----- nvinfo : EIATTR_VRC_CTA_INIT_COUNT
	.align		4
        /*0034*/ 	.byte	0x02, 0x4a
	.zero		1
	.zero		1


	//----- nvinfo : EIATTR_EXIT_INSTR_OFFSETS
	.align		4
        /*0038*/ 	.byte	0x04, 0x1c
        /*003a*/ 	.short	(.L_356 - .L_355)


	//   ....[0]....
.L_355:
        /*003c*/ 	.word	0x00000120


	//   ....[1]....
        /*0040*/ 	.word	0x000001f0


	//   ....[2]....
        /*0044*/ 	.word	0x00000210


	//----- nvinfo : EIATTR_MAX_THREADS
	.align		4
.L_356:
        /*0048*/ 	.byte	0x04, 0x05
        /*004a*/ 	.short	(.L_358 - .L_357)
.L_357:
        /*004c*/ 	.word	0x00000100
        /*0050*/ 	.word	0x00000001
        /*0054*/ 	.word	0x00000001


	//----- nvinfo : EIATTR_CBANK_PARAM_SIZE
	.align		4
.L_358:
        /*0058*/ 	.byte	0x03, 0x19
        /*005a*/ 	.short	0x0018


	//----- nvinfo : EIATTR_PARAM_CBANK
	.align		4
        /*005c*/ 	.byte	0x04, 0x0a
        /*005e*/ 	.short	(.L_360 - .L_359)
	.align		4
.L_359:
        /*0060*/ 	.word	index@(.nv.constant0._ZN3cub18CUB_300001_SM_10006detail8for_each13static_kernelINS2_12policy_hub_t12policy_500_tEmN6thrust24THRUST_300001_SM_1000_NS8cuda_cub20__uninitialized_fill7functorINS7_10device_ptrIhEEhEEEEvT0_T1_)
        /*0064*/ 	.short	0x0380
        /*0066*/ 	.short	0x0018


	//----- nvinfo : EIATTR_SW_WAR
	.align		4
.L_360:
        /*0068*/ 	.byte	0x04, 0x36
        /*006a*/ 	.short	(.L_362 - .L_361)
.L_361:
        /*006c*/ 	.word	0x00000008
.L_362:


//--------------------- .nv.info._ZN3cub18CUB_300001_SM_10006detail11EmptyKernelIvEEvv --------------------------
	.section	.nv.info._ZN3cub18CUB_300001_SM_10006detail11EmptyKernelIvEEvv,"",@"SHT_CUDA_INFO"
	.sectionflags	@""
	.align	4


	//----- nvinfo : EIATTR_CUDA_API_VERSION
	.align		4
        /*0000*/ 	.byte	0x04, 0x37
        /*0002*/ 	.short	(.L_364 - .L_363)
.L_363:
        /*0004*/ 	.word	0x00000082


	//----- nvinfo : EIATTR_SPARSE_MMA_MASK
	.align		4
.L_364:
        /*0008*/ 	.byte	0x03, 0x50
        /*000a*/ 	.short	0x0000


	//----- nvinfo : EIATTR_MAXREG_COUNT
	.align		4
        /*000c*/ 	.byte	0x03, 0x1b
        /*000e*/ 	.short	0x00ff


	//----- nvinfo : EIATTR_MERCURY_ISA_VERSION
	.align		4
        /*0010*/ 	.byte	0x03, 0x5f
        /*0012*/ 	.short	0x0101


	//----- nvinfo : EIATTR_VRC_CTA_INIT_COUNT
	.align		4
        /*0014*/ 	.byte	0x02, 0x4a
	.zero		1
	.zero		1


	//----- nvinfo : EIATTR_EXIT_INSTR_OFFSETS
	.align		4
        /*0018*/ 	.byte	0x04, 0x1c
        /*001a*/ 	.short	(.L_366 - .L_365)


	//   ....[0]....
.L_365:
        /*001c*/ 	.word	0x00000010


	//----- nvinfo : EIATTR_SW_WAR
	.align		4
.L_366:
        /*0020*/ 	.byte	0x04, 0x36
        /*0022*/ 	.short	(.L_368 - .L_367)
.L_367:
        /*0024*/ 	.word	0x00000008
.L_368:


//--------------------- .nv.info._ZN6thrust24THRUST_300001_SM_1000_NS8cuda_cub4core6detail13_kernel_agentINS1_8__reduce11ReduceAgentIPN4cuda3std3__45tupleIJNSA_IJhlEEESB_EEESD_SC_lNS1_9__extrema12arg_minmax_fIhlNS9_4lessIhEEEEEEJSD_SD_iSI_EEEvDpT0_ --------------------------
	.section	.nv.info._ZN6thrust24THRUST_300001_SM_1000_NS8cuda_cub4core6detail13_kernel_agentINS1_8__reduce11ReduceAgentIPN4cuda3std3__45tupleIJNSA_IJhlEEESB_EEESD_SC_lNS1_9__extrema12arg_minmax_fIhlNS9_4lessIhEEEEEEJSD_SD_iSI_EEEvDpT0_,"",@"SHT_CUDA_INFO"
	.sectionflags	@""
	.align	4


	//----- nvinfo : EIATTR_CUDA_API_VERSION
	.align		4
        /*0000*/ 	.byte	0x04, 0x37
        /*0002*/ 	.short	(.L_370 - .L_369)
.L_369:
        /*0004*/ 	.word	0x00000082


	//----- nvinfo : EIATTR_KPARAM_INFO
	.align		4
.L_370:
        /*0008*/ 	.byte	0x04, 0x17
        /*000a*/ 	.short	(.L_372 - .L_371)
.L_371:
        /*000c*/ 	.word	0x00000000
        /*0010*/ 	.short	0x0003
        /*0012*/ 	.short	0x0014
        /*0014*/ 	.byte	0x00, 0xf0, 0x05, 0x00


	//----- nvinfo : EIATTR_KPARAM_INFO
	.align		4
.L_372:
        /*0018*/ 	.byte	0x04, 0x17
        /*001a*/ 	.short	(.L_374 - .L_373)
.L_373:
        /*001c*/ 	.word	0x00000000
        /*0020*/ 	.short	0x0002
        /*0022*/ 	.short	0x0010
        /*0024*/ 	.byte	0x00, 0xf0, 0x11, 0x00


	//----- nvinfo : EIATTR_KPARAM_INFO
	.align		4
.L_374:
        /*0028*/ 	.byte	0x04, 0x17
        /*002a*/ 	.short	(.L_376 - .L_375)
.L_375:
        /*002c*/ 	.word	0x00000000
        /*0030*/ 	.short	0x0001
        /*0032*/ 	.short	0x0008
        /*0034*/ 	.byte	0x00, 0xf5, 0x21, 0x00


	//----- nvinfo : EIATTR_KPARAM_INFO
	.align		4
.L_376:
        /*0038*/ 	.byte	0x04, 0x17
        /*003a*/ 	.short	(.L_378 - .L_377)
.L_377:
        /*003c*/ 	.word	0x00000000
        /*0040*/ 	.short	0x0000
        /*0042*/ 	.short	0x0000
        /*0044*/ 	.byte	0x00, 0xf5, 0x21, 0x00


	//----- nvinfo : EIATTR_SPARSE_MMA_MASK
	.align		4
.L_378:
        /*0048*/ 	.byte	0x03, 0x50
        /*004a*/ 	.short	0x0000


	//----- nvinfo : EIATTR_MAXREG_COUNT
	.align		4
        /*004c*/ 	.byte	0x03, 0x1b
        /*004e*/ 	.short	0x00ff


	//----- nvinfo : EIATTR_NUM_BARRIERS
	.align		4
        /*0050*/ 	.byte	0x02, 0x4c
        /*0052*/ 	.byte	0x01
	.zero		1


	//----- nvinfo : EIATTR_MERCURY_ISA_VERSION
	.align		4
        /*0054*/ 	.byte	0x03, 0x5f
        /*0056*/ 	.short	0x0101


	//----- nvinfo : EIATTR_COOP_GROUP_MASK_REGIDS
	.align		4
        /*0058*/ 	.byte	0x04, 0x29
        /*005a*/ 	.short	(.L_380 - .L_379)


	//   ....[0]....
.L_379:
        /*005c*/ 	.word	0xffffffff


	//   ....[1]....
        /*0060*/ 	.word	0xffffffff


	//   ....[2]....
        /*0064*/ 	.word	0xffffffff


	//   ....[3]....
        /*0068*/ 	.word	0xffffffff


	//   ....[4]....
        /*006c*/ 	.word	0xffffffff


	//   ....[5]....
        /*0070*/ 	.word	0xffffffff


	//   ....[6]....
        /*0074*/ 	.word	0xffffffff


	//   ....[7]....
        /*0078*/ 	.word	0xffffffff


	//   ....[8]....
        /*007c*/ 	.word	0xffffffff


	//   ....[9]....
        /*0080*/ 	.word	0xffffffff


	//   ....[10]....
        /*0084*/ 	.word	0xffffffff


	//   ....[11]....
        /*0088*/ 	.word	0xffffffff


	//   ....[12]....
        /*008c*/ 	.word	0xffffffff


	//   ....[13]....
        /*0090*/ 	.word	0xffffffff


	//   ....[14]....
        /*0094*/ 	.word	0xffffffff


	//   ....[15]....
        /*0098*/ 	.word	0xffffffff


	//   ....[16]....
        /*009c*/ 	.word	0xffffffff


	//   ....[17]....
        /*00a0*/ 	.word	0xffffffff


	//   ....[18]....
        /*00a4*/ 	.word	0xffffffff


	//   ....[19]....
        /*00a8*/ 	.word	0xffffffff


	//   ....[20]....
        /*00ac*/ 	.word	0xffffffff


	//   ....[21]....
        /*00b0*/ 	.word	0xffffffff


	//   ....[22]....
        /*00b4*/ 	.word	0xffffffff


	//   ....[23]....
        /*00b8*/ 	.word	0xffffffff


	//   ....[24]....
        /*00bc*/ 	.word	0xffffffff


	//   ....[25]....
        /*00c0*/ 	.word	0xffffffff


	//   ....[26]....
        /*00c4*/ 	.word	0xffffffff


	//   ....[27]....
        /*00c8*/ 	.word	0xffffffff


	//   ....[28]....
        /*00cc*/ 	.word	0xffffffff


	//   ....[29]....
        /*00d0*/ 	.word	0xffffffff


	//   ....[30]....
        /*00d4*/ 	.word	0xffffffff


	//   ....[31]....
        /*00d8*/ 	.word	0xffffffff


	//   ....[32]....
        /*00dc*/ 	.word	0xffffffff


	//   ....[33]....
        /*00e0*/ 	.word	0xffffffff


	//   ....[34]....
        /*00e4*/ 	.word	0xffffffff


	//   ....[35]....
        /*00e8*/ 	.word	0xffffffff


	//   ....[36]....
        /*00ec*/ 	.word	0xffffffff


	//   ....[37]....
        /*00f0*/ 	.word	0xffffffff


	//   ....[38]....
        /*00f4*/ 	.word	0xffffffff


	//   ....[39]....
        /*00f8*/ 	.word	0xffffffff


	//   ....[40]....
        /*00fc*/ 	.word	0xffffffff


	//   ....[41]....
        /*0100*/ 	.word	0xffffffff


	//   ....[42]....
        /*0104*/ 	.word	0xffffffff


	//   ....[43]....
        /*0108*/ 	.word	0xffffffff


	//   ....[44]....
        /*010c*/ 	.word	0xffffffff


	//   ....[45]....
        /*0110*/ 	.word	0xffffffff


	//   ....[46]....
        /*0114*/ 	.word	0xffffffff


	//   ....[47]....
        /*0118*/ 	.word	0xffffffff


	//   ....[48]....
        /*011c*/ 	.word	0xffffffff


	//   ....[49]....
        /*0120*/ 	.word	0xffffffff


	//   ....[50]....
        /*0124*/ 	.word	0xffffffff


	//   ....[51]....
        /*0128*/ 	.word	0xffffffff


	//   ....[52]....
        /*012c*/ 	.word	0xffffffff


	//   ....[53]....
        /*0130*/ 	.word	0xffffffff


	//   ....[54]....
        /*0134*/ 	.word	0xffffffff


	//   ....[55]....
        /*0138*/ 	.word	0xffffffff


	//   ....[56]....
        /*013c*/ 	.word	0xffffffff


	//   ....[57]....
        /*0140*/ 	.word	0xffffffff


	//   ....[58]....
        /*0144*/ 	.word	0xffffffff


	//   ....[59]....
        /*0148*/ 	.word	0xffffffff


	//   ....[60]....
        /*014c*/ 	.word	0xffffffff


	//   ....[61]....
        /*0150*/ 	.word	0xffffffff


	//   ....[62]....
        /*0154*/ 	.word	0xffffffff


	//   ....[63]....
        /*0158*/ 	.word	0xffffffff


	//   ....[64]....
        /*015c*/ 	.word	0xffffffff


	//   ....[65]....
        /*0160*/ 	.word	0xffffffff


	//   ....[66]....
        /*0164*/ 	.word	0xffffffff


	//   ....[67]....
        /*0168*/ 	.word	0xffffffff


	//   ....[68]....
        /*016c*/ 	.word	0xffffffff


	//   ....[69]....
        /*0170*/ 	.word	0xffffffff


	//   ....[70]....
        /*0174*/ 	.word	0xffffffff


	//   ....[71]....
        /*0178*/ 	.word	0xffffffff


	//   ....[72]....
        /*017c*/ 	.word	0xffffffff


	//   ....[73]....
        /*0180*/ 	.word	0xffffffff


	//   ....[74]....
        /*0184*/ 	.word	0xffffffff


	//   ....[75]....
        /*0188*/ 	.word	0xffffffff


	//   ....[76]....
        /*018c*/ 	.word	0xffffffff


	//   ....[77]....
        /*0190*/ 	.word	0xffffffff


	//   ....[78]....
        /*0194*/ 	.word	0xffffffff


	//   ....[79]....
        /*0198*/ 	.word	0xffffffff


	//   ....[80]....
        /*019c*/ 	.word	0xffffffff


	//   ....[81]....
        /*01a0*/ 	.word	0xffffffff


	//   ....[82]....
        /*01a4*/ 	.word	0xffffffff


	//   ....[83]....
        /*01a8*/ 	.word	0xffffffff


	//   ....[84]....
        /*01ac*/ 	.word	0xffffffff


	//   ....[85]....
        /*01b0*/ 	.word	0xffffffff


	//   ....[86]....
        /*01b4*/ 	.word	0xffffffff


	//   ....[87]....
        /*01b8*/ 	.word	0xffffffff


	//   ....[88]....
        /*01bc*/ 	.word	0xffffffff


	//   ....[89]....
        /*01c0*/ 	.word	0xffffffff


	//----- nvinfo : EIATTR_COOP_GROUP_INSTR_OFFSETS
	.align		4
.L_380:
        /*01c4*/ 	.byte	0x04, 0x28
        /*01c6*/ 	.short	(.L_382 - .L_381)


	//   ....[0]....
.L_381:
        /*01c8*/ 	.word	0x00001270


	//   ....[1]....
        /*01cc*/ 	.word	0x000012b0


	//   ....[2]....
        /*01d0*/ 	.word	0x000012f0


	//   ....[3]....
        /*01d4*/ 	.word	0x00001300


	//   ....[4]....
        /*01d8*/ 	.word	0x00001310


	//   ....[5]....
        /*01dc*/ 	.word	0x00001320


	//   ....[6]....
        /*01e0*/ 	.word	0x000015f0


	//   ....[7]....
        /*01e4*/ 	.word	0x00001630


	//   ....[8]....
        /*01e8*/ 	.word	0x00001670


	//   ....[9]....
        /*01ec*/ 	.word	0x00001680


	//   ....[10]....
        /*01f0*/ 	.word	0x00001690


	//   ....[11]....
        /*01f4*/ 	.word	0x000016a0


	//   ....[12]....
        /*01f8*/ 	.word	0x000019f0


	//   ....[13]....
        /*01fc*/ 	.word	0x00001a30


	//   ....[14]....
        /*0200*/ 	.word	0x00001a70


	//   ....[15]....
        /*0204*/ 	.word	0x00001a80


	//   ....[16]....
        /*0208*/ 	.word	0x00001a90


	//   ....[17]....
        /*020c*/ 	.word	0x00001aa0


	//   ....[18]....
        /*0210*/ 	.word	0x00001df0


	//   ....[19]....
        /*0214*/ 	.word	0x00001e30


	//   ....[20]....
        /*0218*/ 	.word	0x00001e70


	//   ....[21]....
        /*021c*/ 	.word	0x00001e80


	//   ....[22]....
        /*0220*/ 	.word	0x00001e90


	//   ....[23]....
        /*0224*/ 	.word	0x00001ea0


	//   ....[24]....
        /*0228*/ 	.word	0x000021f0


	//   ....[25]....
        /*022c*/ 	.word	0x00002230


	//   ....[26]....
        /*0230*/ 	.word	0x00002270


	//   ....[27]....
        /*0234*/ 	.word	0x00002280


	//   ....[28]....
        /*0238*/ 	.word	0x00002290


	//   ....[29]....
        /*023c*/ 	.word	0x000022a0


	//   ....[30]....
        /*0240*/ 	.word	0x00003b40


	//   ....[31]....
        /*0244*/ 	.word	0x00003b50


	//   ....[32]....
        /*0248*/ 	.word	0x00003b60


	//   ....[33]....
        /*024c*/ 	.word	0x00003b90


	//   ....[34]....
        /*0250*/ 	.word	0x00003ba0


	//   ....[35]....
        /*0254*/ 	.word	0x00003bb0


	//   ....[36]....
        /*0258*/ 	.word	0x00003e80


	//   ....[37]....
        /*025c*/ 	.word	0x00003ec0


	//   ....[38]....
        /*0260*/ 	.word	0x00003ef0


	//   ....[39]....
        /*0264*/ 	.word	0x00003f10


	//   ....[40]....
        /*0268*/ 	.word	0x00003f20


	//   ....[41]....
        /*026c*/ 	.word	0x00003f30


	//   ....[42]....
        /*0270*/ 	.word	0x00004290


	//   ....[43]....
        /*0274*/ 	.word	0x000042d0


	//   ....[44]....
        /*0278*/ 	.word	0x00004300


	//   ....[45]....
        /*027c*/ 	.word	0x00004320


	//   ....[46]....
        /*0280*/ 	.word	0x00004330


	//   ....[47]....
        /*0284*/ 	.word	0x00004340


	//   ....[48]....
        /*0288*/ 	.word	0x000046a0


	//   ....[49]....
        /*028c*/ 	.word	0x000046e0


	//   ....[50]....
        /*0290*/ 	.word	0x00004710


	//   ....[51]....
        /*0294*/ 	.word	0x00004730


	//   ....[52]....
        /*0298*/ 	.word	0x00004740


	//   ....[53]....
        /*029c*/ 	.word	0x00004750


	//   ....[54]....
        /*02a0*/ 	.word	0x00004ab0


	//   ....[55]....
        /*02a4*/ 	.word	0x00004af0


	//   ....[56]....
        /*02a8*/ 	.word	0x00004b20


	//   ....[57]....
        /*02ac*/ 	.word	0x00004b40


	//   ....[58]....
        /*02b0*/ 	.word	0x00004b50


	//   ....[59]....
        /*02b4*/ 	.word	0x00004b60


	//   ....[60]....
        /*02b8*/ 	.word	0x00009bf0


	//   ....[61]....
        /*02bc*/ 	.word	0x00009c20


	//   ....[62]....
        /*02c0*/ 	.word	0x00009c40


	//   ....[63]....
        /*02c4*/ 	.word	0x00009c50


	//   ....[64]....
        /*02c8*/ 	.word	0x00009c60


	//   ....[65]....
        /*02cc*/ 	.word	0x00009c70


	//   ....[66]....
        /*02d0*/ 	.word	0x00009fd0


	//   ....[67]....
        /*02d4*/ 	.word	0x0000a010


	//   ....[68]....
        /*02d8*/ 	.word	0x0000a040


	//   ....[69]....
        /*02dc*/ 	.word	0x0000a060


	//   ....[70]....
        /*02e0*/ 	.word	0x0000a070


	//   ....[71]....
        /*02e4*/ 	.word	0x0000a080


	//   ....[72]....
        /*02e8*/ 	.word	0x0000a3d0


	//   ....[73]....
        /*02ec*/ 	.word	0x0000a410


	//   ....[74]....
        /*02f0*/ 	.word	0x0000a440


	//   ....[75]....
        /*02f4*/ 	.word	0x0000a460


	//   ....[76]....
        /*02f8*/ 	.word	0x0000a470


	//   ....[77]....
        /*02fc*/ 	.word	0x0000a480


	//   ....[78]....
        /*0300*/ 	.word	0x0000a7d0


	//   ....[79]....
        /*0304*/ 	.word	0x0000a810


	//   ....[80]....
        /*0308*/ 	.word	0x0000a840


	//   ....[81]....
        /*030c*/ 	.word	0x0000a860


	//   ....[82]....
        /*0310*/ 	.word	0x0000a870


	//   ....[83]....
        /*0314*/ 	.word	0x0000a880


	//   ....[84]....
        /*0318*/ 	.word	0x0000abd0


	//   ....[85]....
        /*031c*/ 	.word	0x0000ac10


	//   ....[86]....
        /*0320*/ 	.word	0x0000ac40


	//   ....[87]....
        /*0324*/ 	.word	0x0000ac60


	//   ....[88]....
        /*0328*/ 	.word	0x0000ac70


	//   ....[89]....
        /*032c*/ 	.word	0x0000ac80


	//----- nvinfo : EIATTR_VRC_CTA_INIT_COUNT
	.align		4
.L_382:
        /*0330*/ 	.byte	0x02, 0x4a
	.zero		1
	.zero		1


	//----- nvinfo : EIATTR_EXIT_INSTR_OFFSETS
	.align		4
        /*0334*/ 	.byte	0x04, 0x1c
        /*0336*/ 	.short	(.L_384 - .L_383)


	//   ....[0]....
.L_383:
        /*0338*/ 	.word	0x00000030


	//   ....[1]....
        /*033c*/ 	.word	0x0000c430


	//   ....[2]....
        /*0340*/ 	.word	0x0000c4b0


	//----- nvinfo : EIATTR_MAX_THREADS
	.align		4
.L_384:
        /*0344*/ 	.byte	0x04, 0x05
        /*0346*/ 	.short	(.L_386 - .L_385)
.L_385:
        /*0348*/ 	.word	0x00000100
        /*034c*/ 	.word	0x00000001
        /*0350*/ 	.word	0x00000001


	//----- nvinfo : EIATTR_CRS_STACK_SIZE
	.align		4
.L_386:
        /*0354*/ 	.byte	0x04, 0x1e
        /*0356*/ 	.short	(.L_388 - .L_387)
.L_387:
        /*0358*/ 	.word	0x00000000


	//----- nvinfo : EIATTR_CBANK_PARAM_SIZE
	.align		4
.L_388:
        /*035c*/ 	.byte	0x03, 0x19
        /*035e*/ 	.short	0x0015


	//----- nvinfo : EIATTR_PARAM_CBANK
	.align		4
        /*0360*/ 	.byte	0x04, 0x0a
        /*0362*/ 	.short	(.L_390 - .L_389)
	.align		4
.L_389:
        /*0364*/ 	.word	index@(.nv.constant0._ZN6thrust24THRUST_300001_SM_1000_NS8cuda_cub4core6detail13_kernel_agentINS1_8__reduce11ReduceAgentIPN4cuda3std3__45tupleIJNSA_IJhlEEESB_EEESD_SC_lNS1_9__extrema12arg_minmax_fIhlNS9_4lessIhEEEEEEJSD_SD_iSI_EEEvDpT0_)
        /*0368*/ 	.short	0x0380
        /*036a*/ 	.short	0x0015


	//----- nvinfo : EIATTR_SW_WAR
	.align		4
.L_390:
        /*036c*/ 	.byte	0x04, 0x36
        /*036e*/ 	.short	(.L_392 - .L_391)
.L_391:
        /*0370*/ 	.word	0x00000008
.L_392:


//--------------------- .nv.info._ZN6thrust24THRUST_300001_SM_1000_NS8cuda_cub4core6detail13_kernel_agentINS1_8__reduce10DrainAgentIlEEJN3cub18CUB_300001_SM_10009GridQueueIyEElEEEvDpT0_ --------------------------
	.section	.nv.info._ZN6thrust24THRUST_300001_SM_1000_NS8cuda_cub4core6detail13_kernel_agentINS1_8__reduce10DrainAgentIlEEJN3cub18CUB_300001_SM_10009GridQueueIyEElEEEvDpT0_,"",@"SHT_CUDA_INFO"
	.sectionflags	@""
	.align	4


	//----- nvinfo : EIATTR_CUDA_API_VERSION
	.align		4
        /*0000*/ 	.byte	0x04, 0x37
        /*0002*/ 	.short	(.L_394 - .L_393)
.L_393:
        /*0004*/ 	.word	0x00000082


	//----- nvinfo : EIATTR_KPARAM_INFO
	.align		4
.L_394:
        /*0008*/ 	.byte	0x04, 0x17
        /*000a*/ 	.short	(.L_396 - .L_395)
.L_395:
        /*000c*/ 	.word	0x00000000
        /*0010*/ 	.short	0x0001
        /*0012*/ 	.short	0x0008
        /*0014*/ 	.byte	0x00, 0xf0, 0x21, 0x00


	//----- nvinfo : EIATTR_KPARAM_INFO
	.align		4
.L_396:
        /*0018*/ 	.byte	0x04, 0x17
        /*001a*/ 	.short	(.L_398 - .L_397)
.L_397:
        /*001c*/ 	.word	0x00000000
        /*0020*/ 	.short	0x0000
        /*0022*/ 	.short	0x0000
        /*0024*/ 	.byte	0x00, 0xf0, 0x21, 0x00


	//----- nvinfo : EIATTR_SPARSE_MMA_MASK
	.align		4
.L_398:
        /*0028*/ 	.byte	0x03, 0x50
        /*002a*/ 	.short	0x0000


	//----- nvinfo : EIATTR_MAXREG_COUNT
	.align		4
        /*002c*/ 	.byte	0x03, 0x1b
        /*002e*/ 	.short	0x00ff


	//----- nvinfo : EIATTR_MERCURY_ISA_VERSION
	.align		4
        /*0030*/ 	.byte	0x03, 0x5f
        /*0032*/ 	.short	0x0101


	//----- nvinfo : EIATTR_VRC_CTA_INIT_COUNT
	.align		4
        /*0034*/ 	.byte	0x02, 0x4a
	.zero		1
	.zero		1


	//----- nvinfo : EIATTR_EXIT_INSTR_OFFSETS
	.align		4
        /*0038*/ 	.byte	0x04, 0x1c
        /*003a*/ 	.short	(.L_400 - .L_399)


	//   ....[0]....
.L_399:
        /*003c*/ 	.word	0x00000060


	//----- nvinfo : EIATTR_MAX_THREADS
	.align		4
.L_400:
        /*0040*/ 	.byte	0x04, 0x05
        /*0042*/ 	.short	(.L_402 - .L_401)
.L_401:
        /*0044*/ 	.word	0x00000001
        /*0048*/ 	.word	0x00000001
        /*004c*/ 	.word	0x00000001


	//----- nvinfo : EIATTR_CBANK_PARAM_SIZE
	.align		4
.L_402:
        /*0050*/ 	.byte	0x03, 0x19
        /*0052*/ 	.short	0x0010


	//----- nvinfo : EIATTR_PARAM_CBANK
	.align		4
        /*0054*/ 	.byte	0x04, 0x0a
        /*0056*/ 	.short	(.L_404 - .L_403)
	.align		4
.L_403:
        /*0058*/ 	.word	index@(.nv.constant0._ZN6thrust24THRUST_300001_SM_1000_NS8cuda_cub4core6detail13_kernel_agentINS1_8__reduce10DrainAgentIlEEJN3cub18CUB_300001_SM_10009GridQueueIyEElEEEvDpT0_)
        /*005c*/ 	.short	0x0380
        /*005e*/ 	.short	0x0010


	//----- nvinfo : EIATTR_SW_WAR
	.align		4
.L_404:
        /*0060*/ 	.byte	0x04, 0x36
        /*0062*/ 	.short	(.L_406 - .L_405)
.L_405:
        /*0064*/ 	.word	0x00000008
.L_406:


//--------------------- .nv.info._ZN6thrust24THRUST_300001_SM_1000_NS8cuda_cub4core6detail13_kernel_agentINS1_8__reduce11ReduceAgentINS0_18transform_iteratorINS1_9__extrema12arg_minmax_fIhlN4cuda3std3__44lessIhEEE15duplicate_tupleENS0_12zip_iteratorINSC_5tupleIJNS0_10device_ptrIhEENS0_17counting_iteratorIlNS0_11use_defaultESM_SM_EEEEEEENSI_IJNSI_IJhlEEESQ_EEESR_EEPSR_SR_lSF_EEJSS_ST_lN3cub18CUB_300001_SM_100013GridEvenShareIlEENSW_9GridQueueIyEESF_EEEvDpT0_ --------------------------
	.section	.nv.info._ZN6thrust24THRUST_300001_SM_1000_NS8cuda_cub4core6detail13_kernel_agentINS1_8__reduce11ReduceAgentINS0_18transform_iteratorINS1_9__extrema12arg_minmax_fIhlN4cuda3std3__44lessIhEEE15duplicate_tupleENS0_12zip_iteratorINSC_5tupleIJNS0_10device_ptrIhEENS0_17counting_iteratorIlNS0_11use_defaultESM_SM_EEEEEEENSI_IJNSI_IJhlEEESQ_EEESR_EEPSR_SR_lSF_EEJSS_ST_lN3cub18CUB_300001_SM_100013GridEvenShareIlEENSW_9GridQueueIyEESF_EEEvDpT0_,"",@"SHT_CUDA_INFO"
	.sectionflags	@""
	.align	4


	//----- nvinfo : EIATTR_CUDA_API_VERSION
	.align		4
        /*0000*/ 	.byte	0x04, 0x37
        /*0002*/ 	.short	(.L_408 - .L_407)
.L_407:
        /*0004*/ 	.word	0x00000082


	//----- nvinfo : EIATTR_KPARAM_INFO
	.align		4
.L_408:
        /*0008*/ 	.byte	0x04, 0x17
        /*000a*/ 	.short	(.L_410 - .L_409)
.L_409:
        /*000c*/ 	.word	0x00000000
        /*0010*/ 	.short	0x0005
        /*0012*/ 	.short	0x0078
        /*0014*/ 	.byte	0x00, 0xf0, 0x05, 0x00


	//----- nvinfo : EIATTR_KPARAM_INFO
	.align		4
.L_410:
        /*0018*/ 	.byte	0x04, 0x17
        /*001a*/ 	.short	(.L_412 - .L_411)
.L_411:
        /*001c*/ 	.word	0x00000000
        /*0020*/ 	.short	0x0004
        /*0022*/ 	.short	0x0070
        /*0024*/ 	.byte	0x00, 0xf0, 0x21, 0x00


	//----- nvinfo : EIATTR_KPARAM_INFO
	.align		4
.L_412:
        /*0028*/ 	.byte	0x04, 0x17
        /*002a*/ 	.short	(.L_414 - .L_413)
.L_413:
        /*002c*/ 	.word	0x00000000
        /*0030*/ 	.short	0x0003
        /*0032*/ 	.short	0x0028
        /*0034*/ 	.byte	0x00, 0xf0, 0x21, 0x01


	//----- nvinfo : EIATTR_KPARAM_INFO
	.align		4
.L_414:
        /*0038*/ 	.byte	0x04, 0x17
        /*003a*/ 	.short	(.L_416 - .L_415)
.L_415:
        /*003c*/ 	.word	0x00000000
        /*0040*/ 	.short	0x0002
        /*0042*/ 	.short	0x0020
        /*0044*/ 	.byte	0x00, 0xf0, 0x21, 0x00


	//----- nvinfo : EIATTR_KPARAM_INFO
	.align		4
.L_416:
        /*0048*/ 	.byte	0x04, 0x17
        /*004a*/ 	.short	(.L_418 - .L_417)
.L_417:
        /*004c*/ 	.word	0x00000000
        /*0050*/ 	.short	0x0001
        /*0052*/ 	.short	0x0018
        /*0054*/ 	.byte	0x00, 0xf5, 0x21, 0x00


	//----- nvinfo : EIATTR_KPARAM_INFO
	.align		4
.L_418:
        /*0058*/ 	.byte	0x04, 0x17
        /*005a*/ 	.short	(.L_420 - .L_419)
.L_419:
        /*005c*/ 	.word	0x00000000
        /*0060*/ 	.short	0x0000
        /*0062*/ 	.short	0x0000
        /*0064*/ 	.byte	0x00, 0xf0, 0x61, 0x00


	//----- nvinfo : EIATTR_SPARSE_MMA_MASK
	.align		4
.L_420:
        /*0068*/ 	.byte	0x03, 0x50
        /*006a*/ 	.short	0x0000


	//----- nvinfo : EIATTR_MAXREG_COUNT
	.align		4
        /*006c*/ 	.byte	0x03, 0x1b
        /*006e*/ 	.short	0x00ff


	//----- nvinfo : EIATTR_NUM_BARRIERS
	.align		4
        /*0070*/ 	.byte	0x02, 0x4c
        /*0072*/ 	.byte	0x01
	.zero		1


	//----- nvinfo : EIATTR_MERCURY_ISA_VERSION
	.align		4
        /*0074*/ 	.byte	0x03, 0x5f
        /*0076*/ 	.short	0x0101


	//----- nvinfo : EIATTR_COOP_GROUP_MASK_REGIDS
	.align		4
        /*0078*/ 	.byte	0x04, 0x29
        /*007a*/ 	.short	(.L_422 - .L_421)


	//   ....[0]....
.L_421:
        /*007c*/ 	.word	0xffffffff


	//   ....[1]....
        /*0080*/ 	.word	0xffffffff


	//   ....[2]....
        /*0084*/ 	.word	0xffffffff


	//   ....[3]....
        /*0088*/ 	.word	0xffffffff


	//   ....[4]....
        /*008c*/ 	.word	0xffffffff


	//   ....[5]....
        /*0090*/ 	.word	0xffffffff


	//   ....[6]....
        /*0094*/ 	.word	0xffffffff


	//   ....[7]....
        /*0098*/ 	.word	0xffffffff


	//   ....[8]....
        /*009c*/ 	.word	0xffffffff


	//   ....[9]....
        /*00a0*/ 	.word	0xffffffff


	//   ....[10]....
        /*00a4*/ 	.word	0xffffffff


	//   ....[11]....
        /*00a8*/ 	.word	0xffffffff


	//   ....[12]....
        /*00ac*/ 	.word	0xffffffff


	//   ....[13]....
        /*00b0*/ 	.word	0xffffffff


	//   ....[14]....
        /*00b4*/ 	.word	0xffffffff


	//   ....[15]....
        /*00b8*/ 	.word	0xffffffff


	//   ....[16]....
        /*00bc*/ 	.word	0xffffffff


	//   ....[17]....
        /*00c0*/ 	.word	0xffffffff


	//   ....[18]....
        /*00c4*/ 	.word	0xffffffff


	//   ....[19]....
        /*00c8*/ 	.word	0xffffffff


	//   ....[20]....
        /*00cc*/ 	.word	0xffffffff


	//   ....[21]....
        /*00d0*/ 	.word	0xffffffff


	//   ....[22]....
        /*00d4*/ 	.word	0xffffffff


	//   ....[23]....
        /*00d8*/ 	.word	0xffffffff


	//   ....[24]....
        /*00dc*/ 	.word	0xffffffff


	//   ....[25]....
        /*00e0*/ 	.word	0xffffffff


	//   ....[26]....
        /*00e4*/ 	.word	0xffffffff


	//   ....[27]....
        /*00e8*/ 	.word	0xffffffff


	//   ....[28]....
        /*00ec*/ 	.word	0xffffffff


	//   ....[29]....
        /*00f0*/ 	.word	0xffffffff


	//   ....[30]....
        /*00f4*/ 	.word	0xffffffff


	//   ....[31]....
        /*00f8*/ 	.word	0xffffffff


	//   ....[32]....
        /*00fc*/ 	.word	0xffffffff


	//   ....[33]....
        /*0100*/ 	.word	0xffffffff


	//   ....[34]....
        /*0104*/ 	.word	0xffffffff


	//   ....[35]....
        /*0108*/ 	.word	0xffffffff


	//   ....[36]....
        /*010c*/ 	.word	0xffffffff


	//   ....[37]....
        /*0110*/ 	.word	0xffffffff


	//   ....[38]....
        /*0114*/ 	.word	0xffffffff


	//   ....[39]....
        /*0118*/ 	.word	0xffffffff


	//   ....[40]....
        /*011c*/ 	.word	0xffffffff


	//   ....[41]....
        /*0120*/ 	.word	0xffffffff


	//   ....[42]....
        /*0124*/ 	.word	0xffffffff


	//   ....[43]....
        /*0128*/ 	.word	0xffffffff


	//   ....[44]....
        /*012c*/ 	.word	0xffffffff


	//   ....[45]....
        /*0130*/ 	.word	0xffffffff


	//   ....[46]....
        /*0134*/ 	.word	0xffffffff


	//   ....[47]....
        /*0138*/ 	.word	0xffffffff


	//   ....[48]....
        /*013c*/ 	.word	0xffffffff


	//   ....[49]....
        /*0140*/ 	.word	0xffffffff


	//   ....[50]....
        /*0144*/ 	.word	0xffffffff


	//   ....[51]....
        /*0148*/ 	.word	0xffffffff


	//   ....[52]....
        /*014c*/ 	.word	0xffffffff


	//   ....[53]....
        /*0150*/ 	.word	0xffffffff


	//   ....[54]....
        /*0154*/ 	.word	0xffffffff


	//   ....[55]....
        /*0158*/ 	.word	0xffffffff


	//   ....[56]....
        /*015c*/ 	.word	0xffffffff


	//   ....[57]....
        /*0160*/ 	.word	0xffffffff


	//   ....[58]....
        /*0164*/ 	.word	0xffffffff


	//   ....[59]....
        /*0168*/ 	.word	0xffffffff


	//   ....[60]....
        /*016c*/ 	.word	0xffffffff


	//   ....[61]....
        /*0170*/ 	.word	0xffffffff


	//   ....[62]....
        /*0174*/ 	.word	0xffffffff


	//   ....[63]....
        /*0178*/ 	.word	0xffffffff


	//   ....[64]....
        /*017c*/ 	.word	0xffffffff


	//   ....[65]....
        /*0180*/ 	.word	0xffffffff


	//   ....[66]....
        /*0184*/ 	.word	0xffffffff


	//   ....[67]....
        /*0188*/ 	.word	0xffffffff


	//   ....[68]....
        /*018c*/ 	.word	0xffffffff


	//   ....[69]....
        /*0190*/ 	.word	0xffffffff


	//   ....[70]....
        /*0194*/ 	.word	0xffffffff


	//   ....[71]....
        /*0198*/ 	.word	0xffffffff


	//   ....[72]....
        /*019c*/ 	.word	0xffffffff


	//   ....[73]....
        /*01a0*/ 	.word	0xffffffff


	//   ....[74]....
        /*01a4*/ 	.word	0xffffffff


	//   ....[75]....
        /*01a8*/ 	.word	0xffffffff


	//   ....[76]....
        /*01ac*/ 	.word	0xffffffff


	//   ....[77]....
        /*01b0*/ 	.word	0xffffffff


	//   ....[78]....
        /*01b4*/ 	.word	0xffffffff


	//   ....[79]....
        /*01b8*/ 	.word	0xffffffff


	//   ....[80]....
        /*01bc*/ 	.word	0xffffffff


	//   ....[81]....
        /*01c0*/ 	.word	0xffffffff


	//   ....[82]....
        /*01c4*/ 	.word	0xffffffff


	//   ....[83]....
        /*01c8*/ 	.word	0xffffffff


	//   ....[84]....
        /*01cc*/ 	.word	0xffffffff


	//   ....[85]....
        /*01d0*/ 	.word	0xffffffff


	//   ....[86]....
        /*01d4*/ 	.word	0xffffffff


	//   ....[87]....
        /*01d8*/ 	.word	0xffffffff


	//   ....[88]....
        /*01dc*/ 	.word	0xffffffff


	//   ....[89]....
        /*01e0*/ 	.word	0xffffffff


	//----- nvinfo : EIATTR_COOP_GROUP_INSTR_OFFSETS
	.align		4
.L_422:
        /*01e4*/ 	.byte	0x04, 0x28
        /*01e6*/ 	.short	(.L_424 - .L_423)


	//   ....[0]....
.L_423:
        /*01e8*/ 	.word	0x00001370


	//   ....[1]....
        /*01ec*/ 	.word	0x000013b0


	//   ....[2]....
        /*01f0*/ 	.word	0x000013f0


	//   ....[3]....
        /*01f4*/ 	.word	0x00001400


	//   ....[4]....
        /*01f8*/ 	.word	0x00001410


	//   ....[5]....
        /*01fc*/ 	.word	0x00001420


	//   ....[6]....
        /*0200*/ 	.word	0x000016f0


	//   ....[7]....
        /*0204*/ 	.word	0x00001730


	//   ....[8]....
        /*0208*/ 	.word	0x00001770


	//   ....[9]....
        /*020c*/ 	.word	0x00001780


	//   ....[10]....
        /*0210*/ 	.word	0x00001790


	//   ....[11]....
        /*0214*/ 	.word	0x000017a0


	//   ....[12]....
        /*0218*/ 	.word	0x00001af0


	//   ....[13]....
        /*021c*/ 	.word	0x00001b30


	//   ....[14]....
        /*0220*/ 	.word	0x00001b70


	//   ....[15]....
        /*0224*/ 	.word	0x00001b80


	//   ....[16]....
        /*0228*/ 	.word	0x00001b90


	//   ....[17]....
        /*022c*/ 	.word	0x00001ba0


	//   ....[18]....
        /*0230*/ 	.word	0x00001ef0


	//   ....[19]....
        /*0234*/ 	.word	0x00001f30


	//   ....[20]....
        /*0238*/ 	.word	0x00001f70


	//   ....[21]....
        /*023c*/ 	.word	0x00001f80


	//   ....[22]....
        /*0240*/ 	.word	0x00001f90


	//   ....[23]....
        /*0244*/ 	.word	0x00001fa0


	//   ....[24]....
        /*0248*/ 	.word	0x000022f0


	//   ....[25]....
        /*024c*/ 	.word	0x00002330


	//   ....[26]....
        /*0250*/ 	.word	0x00002360


	//   ....[27]....
        /*0254*/ 	.word	0x00002380


	//   ....[28]....
        /*0258*/ 	.word	0x00002390


	//   ....[29]....
        /*025c*/ 	.word	0x000023a0


	//   ....[30]....
        /*0260*/ 	.word	0x00003c40


	//   ....[31]....
        /*0264*/ 	.word	0x00003c50


	//   ....[32]....
        /*0268*/ 	.word	0x00003c60


	//   ....[33]....
        /*026c*/ 	.word	0x00003c90


	//   ....[34]....
        /*0270*/ 	.word	0x00003ca0


	//   ....[35]....
        /*0274*/ 	.word	0x00003cb0


	//   ....[36]....
        /*0278*/ 	.word	0x00003f80


	//   ....[37]....
        /*027c*/ 	.word	0x00003fc0


	//   ....[38]....
        /*0280*/ 	.word	0x00003ff0


	//   ....[39]....
        /*0284*/ 	.word	0x00004010


	//   ....[40]....
        /*0288*/ 	.word	0x00004020


	//   ....[41]....
        /*028c*/ 	.word	0x00004030


	//   ....[42]....
        /*0290*/ 	.word	0x00004390


	//   ....[43]....
        /*0294*/ 	.word	0x000043d0


	//   ....[44]....
        /*0298*/ 	.word	0x00004400


	//   ....[45]....
        /*029c*/ 	.word	0x00004420


	//   ....[46]....
        /*02a0*/ 	.word	0x00004430


	//   ....[47]....
        /*02a4*/ 	.word	0x00004440


	//   ....[48]....
        /*02a8*/ 	.word	0x000047a0


	//   ....[49]....
        /*02ac*/ 	.word	0x000047e0


	//   ....[50]....
        /*02b0*/ 	.word	0x00004810


	//   ....[51]....
        /*02b4*/ 	.word	0x00004830


	//   ....[52]....
        /*02b8*/ 	.word	0x00004840


	//   ....[53]....
        /*02bc*/ 	.word	0x00004850


	//   ....[54]....
        /*02c0*/ 	.word	0x00004bb0


	//   ....[55]....
        /*02c4*/ 	.word	0x00004bf0


	//   ....[56]....
        /*02c8*/ 	.word	0x00004c20


	//   ....[57]....
        /*02cc*/ 	.word	0x00004c40


	//   ....[58]....
        /*02d0*/ 	.word	0x00004c50


	//   ....[59]....
        /*02d4*/ 	.word	0x00004c60


	//   ....[60]....
        /*02d8*/ 	.word	0x00008440


	//   ....[61]....
        /*02dc*/ 	.word	0x00008470


	//   ....[62]....
        /*02e0*/ 	.word	0x00008490


	//   ....[63]....
        /*02e4*/ 	.word	0x000084a0


	//   ....[64]....
        /*02e8*/ 	.word	0x000084b0


	//   ....[65]....
        /*02ec*/ 	.word	0x000084c0


	//   ....[66]....
        /*02f0*/ 	.word	0x00008820


	//   ....[67]....
        /*02f4*/ 	.word	0x00008860


	//   ....[68]....
        /*02f8*/ 	.word	0x00008890


	//   ....[69]....
        /*02fc*/ 	.word	0x000088b0


	//   ....[70]....
        /*0300*/ 	.word	0x000088c0


	//   ....[71]....
        /*0304*/ 	.word	0x000088d0


	//   ....[72]....
        /*0308*/ 	.word	0x00008c20


	//   ....[73]....
        /*030c*/ 	.word	0x00008c60


	//   ....[74]....
        /*0310*/ 	.word	0x00008c90


	//   ....[75]....
        /*0314*/ 	.word	0x00008cb0


	//   ....[76]....
        /*0318*/ 	.word	0x00008cc0


	//   ....[77]....
        /*031c*/ 	.word	0x00008cd0


	//   ....[78]....
        /*0320*/ 	.word	0x00009020


	//   ....[79]....
        /*0324*/ 	.word	0x00009060


	//   ....[80]....
        /*0328*/ 	.word	0x00009090


	//   ....[81]....
        /*032c*/ 	.word	0x000090b0


	//   ....[82]....
        /*0330*/ 	.word	0x000090c0


	//   ....[83]....
        /*0334*/ 	.word	0x000090d0


	//   ....[84]....
        /*0338*/ 	.word	0x00009420


	//   ....[85]....
        /*033c*/ 	.word	0x00009460


	//   ....[86]....
        /*0340*/ 	.word	0x00009490


	//   ....[87]....
        /*0344*/ 	.word	0x000094b0


	//   ....[88]....
        /*0348*/ 	.word	0x000094c0


	//   ....[89]....
        /*034c*/ 	.word	0x000094d0


	//----- nvinfo : EIATTR_VRC_CTA_INIT_COUNT
	.align		4
.L_424:
        /*0350*/ 	.byte	0x02, 0x4a
	.zero		1
	.zero		1


	//----- nvinfo : EIATTR_EXIT_INSTR_OFFSETS
	.align		4
        /*0354*/ 	.byte	0x04, 0x1c
        /*0356*/ 	.short	(.L_426 - .L_425)


	//   ....[0]....
.L_425:
        /*0358*/ 	.word	0x0000ac80


	//   ....[1]....
        /*035c*/ 	.word	0x0000ad10


	//----- nvinfo : EIATTR_MAX_THREADS
	.align		4
.L_426:
        /*0360*/ 	.byte	0x04, 0x05
        /*0362*/ 	.short	(.L_428 - .L_427)
.L_427:
        /*0364*/ 	.word	0x00000100
        /*0368*/ 	.word	0x00000001
        /*036c*/ 	.word	0x00000001


	//----- nvinfo : EIATTR_CRS_STACK_SIZE
	.align		4
.L_428:
        /*0370*/ 	.byte	0x04, 0x1e
        /*0372*/ 	.short	(.L_430 - .L_429)
.L_429:
        /*0374*/ 	.word	0x00000000


	//----- nvinfo : EIATTR_CBANK_PARAM_SIZE
	.align		4
.L_430:
        /*0378*/ 	.byte	0x03, 0x19
        /*037a*/ 	.short	0x0079


	//----- nvinfo : EIATTR_PARAM_CBANK
	.align		4
        /*037c*/ 	.byte	0x04, 0x0a
        /*037e*/ 	.short	(.L_432 - .L_431)
	.align		4
.L_431:
        /*0380*/ 	.word	index@(.nv.constant0._ZN6thrust24THRUST_300001_SM_1000_NS8cuda_cub4core6detail13_kernel_agentINS1_8__reduce11ReduceAgentINS0_18transform_iteratorINS1_9__extrema12arg_minmax_fIhlN4cuda3std3__44lessIhEEE15duplicate_tupleENS0_12zip_iteratorINSC_5tupleIJNS0_10device_ptrIhEENS0_17counting_iteratorIlNS0_11use_defaultESM_SM_EEEEEEENSI_IJNSI_IJhlEEESQ_EEESR_EEPSR_SR_lSF_EEJSS_ST_lN3cub18CUB_300001_SM_100013GridEvenShareIlEENSW_9GridQueueIyEESF_EEEvDpT0_)
        /*0384*/ 	.short	0x0380
        /*0386*/ 	.short	0x0079


	//----- nvinfo : EIATTR_SW_WAR
	.align		4
.L_432:
        /*0388*/ 	.byte	0x04, 0x36
        /*038a*/ 	.short	(.L_434 - .L_433)
.L_433:
        /*038c*/ 	.word	0x00000008
.L_434:


//--------------------- .nv.info._ZN6thrust24THRUST_300001_SM_1000_NS8cuda_cub4core6detail13_kernel_agentINS1_8__reduce11ReduceAgentINS0_18transform_iteratorINS1_9__extrema12arg_minmax_fIhlN4cuda3std3__44lessIhEEE15duplicate_tupleENS0_12zip_iteratorINSC_5tupleIJNS0_10device_ptrIhEENS0_17counting_iteratorIlNS0_11use_defaultESM_SM_EEEEEEENSI_IJNSI_IJhlEEESQ_EEESR_EEPSR_SR_lSF_EEJSS_ST_lSF_EEEvDpT0_ --------------------------
	.section	.nv.info._ZN6thrust24THRUST_300001_SM_1000_NS8cuda_cub4core6detail13_kernel_agentINS1_8__reduce11ReduceAgentINS0_18transform_iteratorINS1_9__extrema12arg_minmax_fIhlN4cuda3std3__44lessIhEEE15duplicate_tupleENS0_12zip_iteratorINSC_5tupleIJNS0_10device_ptrIhEENS0_17counting_iteratorIlNS0_11use_defaultESM_SM_EEEEEEENSI_IJNSI_IJhlEEESQ_EEESR_EEPSR_SR_lSF_EEJSS_ST_lSF_EEEvDpT0_,"",@"SHT_CUDA_INFO"
	.sectionflags	@""
	.align	4


	//----- nvinfo : EIATTR_CUDA_API_VERSION
	.align		4
        /*0000*/ 	.byte	0x04, 0x37
        /*0002*/ 	.short	(.L_436 - .L_435)
.L_435:
        /*0004*/ 	.word	0x00000082


	//----- nvinfo : EIATTR_KPARAM_INFO
	.align		4
.L_436:
        /*0008*/ 	.byte	0x04, 0x17
        /*000a*/ 	.short	(.L_438 - .L_437)
.L_437:
        /*000c*/ 	.word	0x00000000
        /*0010*/ 	.short	0x0003
        /*0012*/ 	.short	0x0028
        /*0014*/ 	.byte	0x00, 0xf0, 0x05, 0x00


	//----- nvinfo : EIATTR_KPARAM_INFO
	.align		4
.L_438:
        /*0018*/ 	.byte	0x04, 0x17
        /*001a*/ 	.short	(.L_440 - .L_439)
.L_439:
        /*001c*/ 	.word	0x00000000
        /*0020*/ 	.short	0x0002
        /*0022*/ 	.short	0x0020
        /*0024*/ 	.byte	0x00, 0xf0, 0x21, 0x00


	//----- nvinfo : EIATTR_KPARAM_INFO
	.align		4
.L_440:
        /*0028*/ 	.byte	0x04, 0x17
        /*002a*/ 	.short	(.L_442 - .L_441)
.L_441:
        /*002c*/ 	.word	0x00000000
        /*0030*/ 	.short	0x0001
        /*0032*/ 	.short	0x0018
        /*0034*/ 	.byte	0x00, 0xf5, 0x21, 0x00


	//----- nvinfo : EIATTR_KPARAM_INFO
	.align		4
.L_442:
        /*0038*/ 	.byte	0x04, 0x17
        /*003a*/ 	.short	(.L_444 - .L_443)
.L_443:
        /*003c*/ 	.word	0x00000000
        /*0040*/ 	.short	0x0000
        /*0042*/ 	.short	0x0000
        /*0044*/ 	.byte	0x00, 0xf0, 0x61, 0x00


	//----- nvinfo : EIATTR_SPARSE_MMA_MASK
	.align		4
.L_444:
        /*0048*/ 	.byte	0x03, 0x50
        /*004a*/ 	.short	0x0000


	//----- nvinfo : EIATTR_MAXREG_COUNT
	.align		4
        /*004c*/ 	.byte	0x03, 0x1b
        /*004e*/ 	.short	0x00ff


	//----- nvinfo : EIATTR_NUM_BARRIERS
	.align		4
        /*0050*/ 	.byte	0x02, 0x4c
        /*0052*/ 	.byte	0x01
	.zero		1


	//----- nvinfo : EIATTR_MERCURY_ISA_VERSION
	.align		4
        /*0054*/ 	.byte	0x03, 0x5f
        /*0056*/ 	.short	0x0101


	//----- nvinfo : EIATTR_COOP_GROUP_MASK_REGIDS
	.align		4
        /*0058*/ 	.byte	0x04, 0x29
        /*005a*/ 	.short	(.L_446 - .L_445)


	//   ....[0]....
.L_445:
        /*005c*/ 	.word	0xffffffff


	//   ....[1]....
        /*0060*/ 	.word	0xffffffff


	//   ....[2]....
        /*0064*/ 	.word	0xffffffff


	//   ....[3]....
        /*0068*/ 	.word	0xffffffff


	//   ....[4]....
        /*006c*/ 	.word	0xffffffff


	//   ....[5]....
        /*0070*/ 	.word	0xffffffff


	//   ....[6]....
        /*0074*/ 	.word	0xffffffff


	//   ....[7]....
        /*0078*/ 	.word	0xffffffff


	//   ....[8]....
        /*007c*/ 	.word	0xffffffff


	//   ....[9]....
        /*0080*/ 	.word	0xffffffff


	//   ....[10]....
        /*0084*/ 	.word	0xffffffff


	//   ....[11]....
        /*0088*/ 	.word	0xffffffff


	//   ....[12]....
        /*008c*/ 	.word	0xffffffff


	//   ....[13]....
        /*0090*/ 	.word	0xffffffff


	//   ....[14]....
        /*0094*/ 	.word	0xffffffff


	//   ....[15]....
        /*0098*/ 	.word	0xffffffff


	//   ....[16]....
        /*009c*/ 	.word	0xffffffff


	//   ....[17]....
        /*00a0*/ 	.word	0xffffffff


	//   ....[18]....
        /*00a4*/ 	.word	0xffffffff


	//   ....[19]....
        /*00a8*/ 	.word	0xffffffff


	//   ....[20]....
        /*00ac*/ 	.word	0xffffffff


	//   ....[21]....
        /*00b0*/ 	.word	0xffffffff


	//   ....[22]....
        /*00b4*/ 	.word	0xffffffff


	//   ....[23]....
        /*00b8*/ 	.word	0xffffffff


	//   ....[24]....
        /*00bc*/ 	.word	0xffffffff


	//   ....[25]....
        /*00c0*/ 	.word	0xffffffff


	//   ....[26]....
        /*00c4*/ 	.word	0xffffffff


	//   ....[27]....
        /*00c8*/ 	.word	0xffffffff


	//   ....[28]....
        /*00cc*/ 	.word	0xffffffff


	//   ....[29]....
        /*00d0*/ 	.word	0xffffffff


	//   ....[30]....
        /*00d4*/ 	.word	0xffffffff


	//   ....[31]....
        /*00d8*/ 	.word	0xffffffff


	//   ....[32]....
        /*00dc*/ 	.word	0xffffffff


	//   ....[33]....
        /*00e0*/ 	.word	0xffffffff


	//   ....[34]....
        /*00e4*/ 	.word	0xffffffff


	//   ....[35]....
        /*00e8*/ 	.word	0xffffffff


	//   ....[36]....
        /*00ec*/ 	.word	0xffffffff


	//   ....[37]....
        /*00f0*/ 	.word	0xffffffff


	//   ....[38]....
        /*00f4*/ 	.word	0xffffffff


	//   ....[39]....
        /*00f8*/ 	.word	0xffffffff


	//   ....[40]....
        /*00fc*/ 	.word	0xffffffff


	//   ....[41]....
        /*0100*/ 	.word	0xffffffff


	//   ....[42]....
        /*0104*/ 	.word	0xffffffff


	//   ....[43]....
        /*0108*/ 	.word	0xffffffff


	//   ....[44]....
        /*010c*/ 	.word	0xffffffff


	//   ....[45]....
        /*0110*/ 	.word	0xffffffff


	//   ....[46]....
        /*0114*/ 	.word	0xffffffff


	//   ....[47]....
        /*0118*/ 	.word	0xffffffff


	//   ....[48]....
        /*011c*/ 	.word	0xffffffff


	//   ....[49]....
        /*0120*/ 	.word	0xffffffff


	//   ....[50]....
        /*0124*/ 	.word	0xffffffff


	//   ....[51]....
        /*0128*/ 	.word	0xffffffff


	//   ....[52]....
        /*012c*/ 	.word	0xffffffff


	//   ....[53]....
        /*0130*/ 	.word	0xffffffff


	//   ....[54]....
        /*0134*/ 	.word	0xffffffff


	//   ....[55]....
        /*0138*/ 	.word	0xffffffff


	//   ....[56]....
        /*013c*/ 	.word	0xffffffff


	//   ....[57]....
        /*0140*/ 	.word	0xffffffff


	//   ....[58]....
        /*0144*/ 	.word	0xffffffff


	//   ....[59]....
        /*0148*/ 	.word	0xffffffff


	//   ....[60]....
        /*014c*/ 	.word	0xffffffff


	//   ....[61]....
        /*0150*/ 	.word	0xffffffff


	//   ....[62]....
        /*0154*/ 	.word	0xffffffff


	//   ....[63]....
        /*0158*/ 	.word	0xffffffff


	//   ....[64]....
        /*015c*/ 	.word	0xffffffff


	//   ....[65]....
        /*0160*/ 	.word	0xffffffff


	//   ....[66]....
        /*0164*/ 	.word	0xffffffff


	//   ....[67]....
        /*0168*/ 	.word	0xffffffff


	//   ....[68]....
        /*016c*/ 	.word	0xffffffff


	//   ....[69]....
        /*0170*/ 	.word	0xffffffff


	//   ....[70]....
        /*0174*/ 	.word	0xffffffff


	//   ....[71]....
        /*0178*/ 	.word	0xffffffff


	//   ....[72]....
        /*017c*/ 	.word	0xffffffff


	//   ....[73]....
        /*0180*/ 	.word	0xffffffff


	//   ....[74]....
        /*0184*/ 	.word	0xffffffff


	//   ....[75]....
        /*0188*/ 	.word	0xffffffff


	//   ....[76]....
        /*018c*/ 	.word	0xffffffff


	//   ....[77]....
        /*0190*/ 	.word	0xffffffff


	//   ....[78]....
        /*0194*/ 	.word	0xffffffff


	//   ....[79]....
        /*0198*/ 	.word	0xffffffff


	//   ....[80]....
        /*019c*/ 	.word	0xffffffff


	//   ....[81]....
        /*01a0*/ 	.word	0xffffffff


	//   ....[82]....
        /*01a4*/ 	.word	0xffffffff


	//   ....[83]....
        /*01a8*/ 	.word	0xffffffff


	//   ....[84]....
        /*01ac*/ 	.word	0xffffffff


	//   ....[85]....
        /*01b0*/ 	.word	0xffffffff


	//   ....[86]....
        /*01b4*/ 	.word	0xffffffff


	//   ....[87]....
        /*01b8*/ 	.word	0xffffffff


	//   ....[88]....
        /*01bc*/ 	.word	0xffffffff


	//   ....[89]....
        /*01c0*/ 	.word	0xffffffff


	//----- nvinfo : EIATTR_COOP_GROUP_INSTR_OFFSETS
	.align		4
.L_446:
        /*01c4*/ 	.byte	0x04, 0x28
        /*01c6*/ 	.short	(.L_448 - .L_447)


	//   ....[0]....
.L_447:
        /*01c8*/ 	.word	0x000012c0


	//   ....[1]....
        /*01cc*/ 	.word	0x00001300


	//   ....[2]....
        /*01d0*/ 	.word	0x00001340


	//   ....[3]....
        /*01d4*/ 	.word	0x00001350


	//   ....[4]....
        /*01d8*/ 	.word	0x00001360


	//   ....[5]....
        /*01dc*/ 	.word	0x00001370


	//   ....[6]....
        /*01e0*/ 	.word	0x00001640


	//   ....[7]....
        /*01e4*/ 	.word	0x00001680


	//   ....[8]....
        /*01e8*/ 	.word	0x000016c0


	//   ....[9]....
        /*01ec*/ 	.word	0x000016d0


	//   ....[10]....
        /*01f0*/ 	.word	0x000016e0


	//   ....[11]....
        /*01f4*/ 	.word	0x000016f0


	//   ....[12]....
        /*01f8*/ 	.word	0x00001a40


	//   ....[13]....
        /*01fc*/ 	.word	0x00001a80


	//   ....[14]....
        /*0200*/ 	.word	0x00001ac0


	//   ....[15]....
        /*0204*/ 	.word	0x00001ad0


	//   ....[16]....
        /*0208*/ 	.word	0x00001ae0


	//   ....[17]....
        /*020c*/ 	.word	0x00001af0


	//   ....[18]....
        /*0210*/ 	.word	0x00001e40


	//   ....[19]....
        /*0214*/ 	.word	0x00001e80


	//   ....[20]....
        /*0218*/ 	.word	0x00001ec0


	//   ....[21]....
        /*021c*/ 	.word	0x00001ed0


	//   ....[22]....
        /*0220*/ 	.word	0x00001ee0


	//   ....[23]....
        /*0224*/ 	.word	0x00001ef0


	//   ....[24]....
        /*0228*/ 	.word	0x00002240


	//   ....[25]....
        /*022c*/ 	.word	0x00002280


	//   ....[26]....
        /*0230*/ 	.word	0x000022b0


	//   ....[27]....
        /*0234*/ 	.word	0x000022d0


	//   ....[28]....
        /*0238*/ 	.word	0x000022e0


	//   ....[29]....
        /*023c*/ 	.word	0x000022f0


	//   ....[30]....
        /*0240*/ 	.word	0x00003b70


	//   ....[31]....
        /*0244*/ 	.word	0x00003b80


	//   ....[32]....
        /*0248*/ 	.word	0x00003b90


	//   ....[33]....
        /*024c*/ 	.word	0x00003bb0


	//   ....[34]....
        /*0250*/ 	.word	0x00003bd0


	//   ....[35]....
        /*0254*/ 	.word	0x00003be0


	//   ....[36]....
        /*0258*/ 	.word	0x00003eb0


	//   ....[37]....
        /*025c*/ 	.word	0x00003ef0


	//   ....[38]....
        /*0260*/ 	.word	0x00003f20


	//   ....[39]....
        /*0264*/ 	.word	0x00003f40


	//   ....[40]....
        /*0268*/ 	.word	0x00003f50


	//   ....[41]....
        /*026c*/ 	.word	0x00003f60


	//   ....[42]....
        /*0270*/ 	.word	0x000042c0


	//   ....[43]....
        /*0274*/ 	.word	0x00004300


	//   ....[44]....
        /*0278*/ 	.word	0x00004330


	//   ....[45]....
        /*027c*/ 	.word	0x00004350


	//   ....[46]....
        /*0280*/ 	.word	0x00004360


	//   ....[47]....
        /*0284*/ 	.word	0x00004370


	//   ....[48]....
        /*0288*/ 	.word	0x000046d0


	//   ....[49]....
        /*028c*/ 	.word	0x00004710


	//   ....[50]....
        /*0290*/ 	.word	0x00004740


	//   ....[51]....
        /*0294*/ 	.word	0x00004760


	//   ....[52]....
        /*0298*/ 	.word	0x00004770


	//   ....[53]....
        /*029c*/ 	.word	0x00004780


	//   ....[54]....
        /*02a0*/ 	.word	0x00004ae0


	//   ....[55]....
        /*02a4*/ 	.word	0x00004b20


	//   ....[56]....
        /*02a8*/ 	.word	0x00004b50


	//   ....[57]....
        /*02ac*/ 	.word	0x00004b70


	//   ....[58]....
        /*02b0*/ 	.word	0x00004b80


	//   ....[59]....
        /*02b4*/ 	.word	0x00004b90


	//   ....[60]....
        /*02b8*/ 	.word	0x00008010


	//   ....[61]....
        /*02bc*/ 	.word	0x00008040


	//   ....[62]....
        /*02c0*/ 	.word	0x00008060


	//   ....[63]....
        /*02c4*/ 	.word	0x00008070


	//   ....[64]....
        /*02c8*/ 	.word	0x00008080


	//   ....[65]....
        /*02cc*/ 	.word	0x00008090


	//   ....[66]....
        /*02d0*/ 	.word	0x000083f0


	//   ....[67]....
        /*02d4*/ 	.word	0x00008430


	//   ....[68]....
        /*02d8*/ 	.word	0x00008460


	//   ....[69]....
        /*02dc*/ 	.word	0x00008480


	//   ....[70]....
        /*02e0*/ 	.word	0x00008490


	//   ....[71]....
        /*02e4*/ 	.word	0x000084a0


	//   ....[72]....
        /*02e8*/ 	.word	0x000087f0


	//   ....[73]....
        /*02ec*/ 	.word	0x00008830


	//   ....[74]....
        /*02f0*/ 	.word	0x00008860


	//   ....[75]....
        /*02f4*/ 	.word	0x00008880


	//   ....[76]....
        /*02f8*/ 	.word	0x00008890


	//   ....[77]....
        /*02fc*/ 	.word	0x000088a0


	//   ....[78]....
        /*0300*/ 	.word	0x00008bf0


	//   ....[79]....
        /*0304*/ 	.word	0x00008c30


	//   ....[80]....
        /*0308*/ 	.word	0x00008c60


	//   ....[81]....
        /*030c*/ 	.word	0x00008c80


	//   ....[82]....
        /*0310*/ 	.word	0x00008c90


	//   ....[83]....
        /*0314*/ 	.word	0x00008ca0


	//   ....[84]....
        /*0318*/ 	.word	0x00008ff0


	//   ....[85]....
        /*031c*/ 	.word	0x00009030


	//   ....[86]....
        /*0320*/ 	.word	0x00009060


	//   ....[87]....
        /*0324*/ 	.word	0x00009080


	//   ....[88]....
        /*0328*/ 	.word	0x00009090


	//   ....[89]....
        /*032c*/ 	.word	0x000090a0


	//----- nvinfo : EIATTR_VRC_CTA_INIT_COUNT
	.align		4
.L_448:
        /*0330*/ 	.byte	0x02, 0x4a
	.zero		1
	.zero		1


	//----- nvinfo : EIATTR_EXIT_INSTR_OFFSETS
	.align		4
        /*0334*/ 	.byte	0x04, 0x1c
        /*0336*/ 	.short	(.L_450 - .L_449)


	//   ....[0]....
.L_449:
        /*0338*/ 	.word	0x00000040


	//   ....[1]....
        /*033c*/ 	.word	0x0000a830


	//   ....[2]....
        /*0340*/ 	.word	0x0000a8b0


	//----- nvinfo : EIATTR_MAX_THREADS
	.align		4
.L_450:
        /*0344*/ 	.byte	0x04, 0x05
        /*0346*/ 	.short	(.L_452 - .L_451)
.L_451:
        /*0348*/ 	.word	0x00000100
        /*034c*/ 	.word	0x00000001
        /*0350*/ 	.word	0x00000001


	//----- nvinfo : EIATTR_CRS_STACK_SIZE
	.align		4
.L_452:
        /*0354*/ 	.byte	0x04, 0x1e
        /*0356*/ 	.short	(.L_454 - .L_453)
.L_453:
        /*0358*/ 	.word	0x00000000


	//----- nvinfo : EIATTR_CBANK_PARAM_SIZE
	.align		4
.L_454:
        /*035c*/ 	.byte	0x03, 0x19
        /*035e*/ 	.short	0x0029


	//----- nvinfo : EIATTR_PARAM_CBANK
	.align		4
        /*0360*/ 	.byte	0x04, 0x0a
        /*0362*/ 	.short	(.L_456 - .L_455)
	.align		4
.L_455:
        /*0364*/ 	.word	index@(.nv.constant0._ZN6thrust24THRUST_300001_SM_1000_NS8cuda_cub4core6detail13_kernel_agentINS1_8__reduce11ReduceAgentINS0_18transform_iteratorINS1_9__extrema12arg_minmax_fIhlN4cuda3std3__44lessIhEEE15duplicate_tupleENS0_12zip_iteratorINSC_5tupleIJNS0_10device_ptrIhEENS0_17counting_iteratorIlNS0_11use_defaultESM_SM_EEEEEEENSI_IJNSI_IJhlEEESQ_EEESR_EEPSR_SR_lSF_EEJSS_ST_lSF_EEEvDpT0_)
        /*0368*/ 	.short	0x0380
        /*036a*/ 	.short	0x0029


	//----- nvinfo : EIATTR_SW_WAR
	.align		4
.L_456:
        /*036c*/ 	.byte	0x04, 0x36
        /*036e*/ 	.short	(.L_458 - .L_457)
.L_457:
        /*0370*/ 	.word	0x00000008
.L_458:


//--------------------- .nv.info._ZN6thrust24THRUST_300001_SM_1000_NS8cuda_cub4core6detail13_kernel_agentINS1_8__reduce11ReduceAgentIPN4cuda3std3__45tupleIJNSA_IJhlEEESB_EEESD_SC_iNS1_9__extrema12arg_minmax_fIhlNS9_4lessIhEEEEEEJSD_SD_iSI_EEEvDpT0_ --------------------------
	.section	.nv.info._ZN6thrust24THRUST_300001_SM_1000_NS8cuda_cub4core6detail13_kernel_agentINS1_8__reduce11ReduceAgentIPN4cuda3std3__45tupleIJNSA_IJhlEEESB_EEESD_SC_iNS1_9__extrema12arg_minmax_fIhlNS9_4lessIhEEEEEEJSD_SD_iSI_EEEvDpT0_,"",@"SHT_CUDA_INFO"
	.sectionflags	@""
	.align	4


	//----- nvinfo : EIATTR_CUDA_API_VERSION
	.align		4
        /*0000*/ 	.byte	0x04, 0x37
        /*0002*/ 	.short	(.L_460 - .L_459)
.L_459:
        /*0004*/ 	.word	0x00000082


	//----- nvinfo : EIATTR_KPARAM_INFO
	.align		4
.L_460:
        /*0008*/ 	.byte	0x04, 0x17
        /*000a*/ 	.short	(.L_462 - .L_461)
.L_461:
        /*000c*/ 	.word	0x00000000
        /*0010*/ 	.short	0x0003
        /*0012*/ 	.short	0x0014
        /*0014*/ 	.byte	0x00, 0xf0, 0x05, 0x00


	//----- nvinfo : EIATTR_KPARAM_INFO
	.align		4
.L_462:
        /*0018*/ 	.byte	0x04, 0x17
        /*001a*/ 	.short	(.L_464 - .L_463)
.L_463:
        /*001c*/ 	.word	0x00000000
        /*0020*/ 	.short	0x0002
        /*0022*/ 	.short	0x0010
        /*0024*/ 	.byte	0x00, 0xf0, 0x11, 0x00


	//----- nvinfo : EIATTR_KPARAM_INFO
	.align		4
.L_464:
        /*0028*/ 	.byte	0x04, 0x17
        /*002a*/ 	.short	(.L_466 - .L_465)
.L_465:
        /*002c*/ 	.word	0x00000000
        /*0030*/ 	.short	0x0001
        /*0032*/ 	.short	0x0008
        /*0034*/ 	.byte	0x00, 0xf5, 0x21, 0x00


	//----- nvinfo : EIATTR_KPARAM_INFO
	.align		4
.L_466:
        /*0038*/ 	.byte	0x04, 0x17
        /*003a*/ 	.short	(.L_468 - .L_467)
.L_467:
        /*003c*/ 	.word	0x00000000
        /*0040*/ 	.short	0x0000
        /*0042*/ 	.short	0x0000
        /*0044*/ 	.byte	0x00, 0xf5, 0x21, 0x00


	//----- nvinfo : EIATTR_SPARSE_MMA_MASK
	.align		4
.L_468:
        /*0048*/ 	.byte	0x03, 0x50
        /*004a*/ 	.short	0x0000


	//----- nvinfo : EIATTR_MAXREG_COUNT
	.align		4
        /*004c*/ 	.byte	0x03, 0x1b
        /*004e*/ 	.short	0x00ff


	//----- nvinfo : EIATTR_NUM_BARRIERS
	.align		4
        /*0050*/ 	.byte	0x02, 0x4c
        /*0052*/ 	.byte	0x01
	.zero		1


	//----- nvinfo : EIATTR_MERCURY_ISA_VERSION
	.align		4
        /*0054*/ 	.byte	0x03, 0x5f
        /*0056*/ 	.short	0x0101


	//----- nvinfo : EIATTR_COOP_GROUP_MASK_REGIDS
	.align		4
        /*0058*/ 	.byte	0x04, 0x29
        /*005a*/ 	.short	(.L_470 - .L_469)


	//   ....[0]....
.L_469:
        /*005c*/ 	.word	0xffffffff


	//   ....[1]....
        /*0060*/ 	.word	0xffffffff


	//   ....[2]....
        /*0064*/ 	.word	0xffffffff


	//   ....[3]....
        /*0068*/ 	.word	0xffffffff


	//   ....[4]....
        /*006c*/ 	.word	0xffffffff


	//   ....[5]....
        /*0070*/ 	.word	0xffffffff


	//   ....[6]....
        /*0074*/ 	.word	0xffffffff


	//   ....[7]....
        /*0078*/ 	.word	0xffffffff


	//   ....[8]....
        /*007c*/ 	.word	0xffffffff


	//   ....[9]....
        /*0080*/ 	.word	0xffffffff


	//   ....[10]....
        /*0084*/ 	.word	0xffffffff


	//   ....[11]....
        /*0088*/ 	.word	0xffffffff


	//   ....[12]....
        /*008c*/ 	.word	0xffffffff


	//   ....[13]....
        /*0090*/ 	.word	0xffffffff


	//   ....[14]....
        /*0094*/ 	.word	0xffffffff


	//   ....[15]....
        /*0098*/ 	.word	0xffffffff


	//   ....[16]....
        /*009c*/ 	.word	0xffffffff


	//   ....[17]....
        /*00a0*/ 	.word	0xffffffff


	//   ....[18]....
        /*00a4*/ 	.word	0xffffffff


	//   ....[19]....
        /*00a8*/ 	.word	0xffffffff


	//   ....[20]....
        /*00ac*/ 	.word	0xffffffff


	//   ....[21]....
        /*00b0*/ 	.word	0xffffffff


	//   ....[22]....
        /*00b4*/ 	.word	0xffffffff


	//   ....[23]....
        /*00b8*/ 	.word	0xffffffff


	//   ....[24]....
        /*00bc*/ 	.word	0xffffffff


	//   ....[25]....
        /*00c0*/ 	.word	0xffffffff


	//   ....[26]....
        /*00c4*/ 	.word	0xffffffff


	//   ....[27]....
        /*00c8*/ 	.word	0xffffffff


	//   ....[28]....
        /*00cc*/ 	.word	0xffffffff


	//   ....[29]....
        /*00d0*/ 	.word	0xffffffff


	//   ....[30]....
        /*00d4*/ 	.word	0xffffffff


	//   ....[31]....
        /*00d8*/ 	.word	0xffffffff


	//   ....[32]....
        /*00dc*/ 	.word	0xffffffff


	//   ....[33]....
        /*00e0*/ 	.word	0xffffffff


	//   ....[34]....
        /*00e4*/ 	.word	0xffffffff


	//   ....[35]....
        /*00e8*/ 	.word	0xffffffff


	//   ....[36]....
        /*00ec*/ 	.word	0xffffffff


	//   ....[37]....
        /*00f0*/ 	.word	0xffffffff


	//   ....[38]....
        /*00f4*/ 	.word	0xffffffff


	//   ....[39]....
        /*00f8*/ 	.word	0xffffffff


	//   ....[40]....
        /*00fc*/ 	.word	0xffffffff


	//   ....[41]....
        /*0100*/ 	.word	0xffffffff


	//   ....[42]....
        /*0104*/ 	.word	0xffffffff


	//   ....[43]....
        /*0108*/ 	.word	0xffffffff


	//   ....[44]....
        /*010c*/ 	.word	0xffffffff


	//   ....[45]....
        /*0110*/ 	.word	0xffffffff


	//   ....[46]....
        /*0114*/ 	.word	0xffffffff


	//   ....[47]....
        /*0118*/ 	.word	0xffffffff


	//   ....[48]....
        /*011c*/ 	.word	0xffffffff


	//   ....[49]....
        /*0120*/ 	.word	0xffffffff


	//   ....[50]....
        /*0124*/ 	.word	0xffffffff


	//   ....[51]....
        /*0128*/ 	.word	0xffffffff


	//   ....[52]....
        /*012c*/ 	.word	0xffffffff


	//   ....[53]....
        /*0130*/ 	.word	0xffffffff


	//   ....[54]....
        /*0134*/ 	.word	0xffffffff


	//   ....[55]....
        /*0138*/ 	.word	0xffffffff


	//   ....[56]....
        /*013c*/ 	.word	0xffffffff


	//   ....[57]....
        /*0140*/ 	.word	0xffffffff


	//   ....[58]....
        /*0144*/ 	.word	0xffffffff


	//   ....[59]....
        /*0148*/ 	.word	0xffffffff


	//   ....[60]....
        /*014c*/ 	.word	0xffffffff


	//   ....[61]....
        /*0150*/ 	.word	0xffffffff


	//   ....[62]....
        /*0154*/ 	.word	0xffffffff


	//   ....[63]....
        /*0158*/ 	.word	0xffffffff


	//   ....[64]....
        /*015c*/ 	.word	0xffffffff


	//   ....[65]....
        /*0160*/ 	.word	0xffffffff


	//   ....[66]....
        /*0164*/ 	.word	0xffffffff


	//   ....[67]....
        /*0168*/ 	.word	0xffffffff


	//   ....[68]....
        /*016c*/ 	.word	0xffffffff


	//   ....[69]....
        /*0170*/ 	.word	0xffffffff


	//   ....[70]....
        /*0174*/ 	.word	0xffffffff


	//   ....[71]....
        /*0178*/ 	.word	0xffffffff


	//   ....[72]....
        /*017c*/ 	.word	0xffffffff


	//   ....[73]....
        /*0180*/ 	.word	0xffffffff


	//   ....[74]....
        /*0184*/ 	.word	0xffffffff


	//   ....[75]....
        /*0188*/ 	.word	0xffffffff


	//   ....[76]....
        /*018c*/ 	.word	0xffffffff


	//   ....[77]....
        /*0190*/ 	.word	0xffffffff


	//   ....[78]....
        /*0194*/ 	.word	0xffffffff


	//   ....[79]....
        /*0198*/ 	.word	0xffffffff


	//   ....[80]....
        /*019c*/ 	.word	0xffffffff


	//   ....[81]....
        /*01a0*/ 	.word	0xffffffff


	//   ....[82]....
        /*01a4*/ 	.word	0xffffffff


	//   ....[83]....
        /*01a8*/ 	.word	0xffffffff


	//   ....[84]....
        /*01ac*/ 	.word	0xffffffff


	//   ....[85]....
        /*01b0*/ 	.word	0xffffffff


	//   ....[86]....
        /*01b4*/ 	.word	0xffffffff


	//   ....[87]....
        /*01b8*/ 	.word	0xffffffff


	//   ....[88]....
        /*01bc*/ 	.word	0xffffffff


	//   ....[89]....
        /*01c0*/ 	.word	0xffffffff


	//----- nvinfo : EIATTR_COOP_GROUP_INSTR_OFFSETS
	.align		4
.L_470:
        /*01c4*/ 	.byte	0x04, 0x28
        /*01c6*/ 	.short	(.L_472 - .L_471)


	//   ....[0]....
.L_471:
        /*01c8*/ 	.word	0x00001270


	//   ....[1]....
        /*01cc*/ 	.word	0x000012b0


	//   ....[2]....
        /*01d0*/ 	.word	0x000012f0


	//   ....[3]....
        /*01d4*/ 	.word	0x00001300


	//   ....[4]....
        /*01d8*/ 	.word	0x00001310


	//   ....[5]....
        /*01dc*/ 	.word	0x00001320


	//   ....[6]....
        /*01e0*/ 	.word	0x000015f0


	//   ....[7]....
        /*01e4*/ 	.word	0x00001630


	//   ....[8]....
        /*01e8*/ 	.word	0x00001670


	//   ....[9]....
        /*01ec*/ 	.word	0x00001680


	//   ....[10]....
        /*01f0*/ 	.word	0x00001690


	//   ....[11]....
        /*01f4*/ 	.word	0x000016a0


	//   ....[12]....
        /*01f8*/ 	.word	0x000019f0


	//   ....[13]....
        /*01fc*/ 	.word	0x00001a30


	//   ....[14]....
        /*0200*/ 	.word	0x00001a70


	//   ....[15]....
        /*0204*/ 	.word	0x00001a80


	//   ....[16]....
        /*0208*/ 	.word	0x00001a90


	//   ....[17]....
        /*020c*/ 	.word	0x00001aa0


	//   ....[18]....
        /*0210*/ 	.word	0x00001df0


	//   ....[19]....
        /*0214*/ 	.word	0x00001e30


	//   ....[20]....
        /*0218*/ 	.word	0x00001e70


	//   ....[21]....
        /*021c*/ 	.word	0x00001e80


	//   ....[22]....
        /*0220*/ 	.word	0x00001e90


	//   ....[23]....
        /*0224*/ 	.word	0x00001ea0


	//   ....[24]....
        /*0228*/ 	.word	0x000021f0


	//   ....[25]....
        /*022c*/ 	.word	0x00002230


	//   ....[26]....
        /*0230*/ 	.word	0x00002270


	//   ....[27]....
        /*0234*/ 	.word	0x00002280


	//   ....[28]....
        /*0238*/ 	.word	0x00002290


	//   ....[29]....
        /*023c*/ 	.word	0x000022a0


	//   ....[30]....
        /*0240*/ 	.word	0x00003b10


	//   ....[31]....
        /*0244*/ 	.word	0x00003b20


	//   ....[32]....
        /*0248*/ 	.word	0x00003b30


	//   ....[33]....
        /*024c*/ 	.word	0x00003b50


	//   ....[34]....
        /*0250*/ 	.word	0x00003b70


	//   ....[35]....
        /*0254*/ 	.word	0x00003b80


	//   ....[36]....
        /*0258*/ 	.word	0x00003e50


	//   ....[37]....
        /*025c*/ 	.word	0x00003e90


	//   ....[38]....
        /*0260*/ 	.word	0x00003ec0


	//   ....[39]....
        /*0264*/ 	.word	0x00003ee0


	//   ....[40]....
        /*0268*/ 	.word	0x00003ef0


	//   ....[41]....
        /*026c*/ 	.word	0x00003f00


	//   ....[42]....
        /*0270*/ 	.word	0x00004260


	//   ....[43]....
        /*0274*/ 	.word	0x000042a0


	//   ....[44]....
        /*0278*/ 	.word	0x000042d0


	//   ....[45]....
        /*027c*/ 	.word	0x000042f0


	//   ....[46]....
        /*0280*/ 	.word	0x00004300


	//   ....[47]....
        /*0284*/ 	.word	0x00004310


	//   ....[48]....
        /*0288*/ 	.word	0x00004670


	//   ....[49]....
        /*028c*/ 	.word	0x000046b0


	//   ....[50]....
        /*0290*/ 	.word	0x000046e0


	//   ....[51]....
        /*0294*/ 	.word	0x00004700


	//   ....[52]....
        /*0298*/ 	.word	0x00004710


	//   ....[53]....
        /*029c*/ 	.word	0x00004720


	//   ....[54]....
        /*02a0*/ 	.word	0x00004a80


	//   ....[55]....
        /*02a4*/ 	.word	0x00004ac0


	//   ....[56]....
        /*02a8*/ 	.word	0x00004af0


	//   ....[57]....
        /*02ac*/ 	.word	0x00004b10


	//   ....[58]....
        /*02b0*/ 	.word	0x00004b20


	//   ....[59]....
        /*02b4*/ 	.word	0x00004b30


	//   ....[60]....
        /*02b8*/ 	.word	0x00008160


	//   ....[61]....
        /*02bc*/ 	.word	0x00008190


	//   ....[62]....
        /*02c0*/ 	.word	0x000081b0


	//   ....[63]....
        /*02c4*/ 	.word	0x000081c0


	//   ....[64]....
        /*02c8*/ 	.word	0x000081d0


	//   ....[65]....
        /*02cc*/ 	.word	0x000081e0


	//   ....[66]....
        /*02d0*/ 	.word	0x00008540


	//   ....[67]....
        /*02d4*/ 	.word	0x00008580


	//   ....[68]....
        /*02d8*/ 	.word	0x000085b0


	//   ....[69]....
        /*02dc*/ 	.word	0x000085d0


	//   ....[70]....
        /*02e0*/ 	.word	0x000085e0


	//   ....[71]....
        /*02e4*/ 	.word	0x000085f0


	//   ....[72]....
        /*02e8*/ 	.word	0x00008940


	//   ....[73]....
        /*02ec*/ 	.word	0x00008980


	//   ....[74]....
        /*02f0*/ 	.word	0x000089b0


	//   ....[75]....
        /*02f4*/ 	.word	0x000089d0


	//   ....[76]....
        /*02f8*/ 	.word	0x000089e0


	//   ....[77]....
        /*02fc*/ 	.word	0x000089f0


	//   ....[78]....
        /*0300*/ 	.word	0x00008d40


	//   ....[79]....
        /*0304*/ 	.word	0x00008d80


	//   ....[80]....
        /*0308*/ 	.word	0x00008db0


	//   ....[81]....
        /*030c*/ 	.word	0x00008dd0


	//   ....[82]....
        /*0310*/ 	.word	0x00008de0


	//   ....[83]....
        /*0314*/ 	.word	0x00008df0


	//   ....[84]....
        /*0318*/ 	.word	0x00009140


	//   ....[85]....
        /*031c*/ 	.word	0x00009180


	//   ....[86]....
        /*0320*/ 	.word	0x000091b0


	//   ....[87]....
        /*0324*/ 	.word	0x000091d0


	//   ....[88]....
        /*0328*/ 	.word	0x000091e0


	//   ....[89]....
        /*032c*/ 	.word	0x000091f0


	//----- nvinfo : EIATTR_VRC_CTA_INIT_COUNT
	.align		4
.L_472:
        /*0330*/ 	.byte	0x02, 0x4a
	.zero		1
	.zero		1


	//----- nvinfo : EIATTR_EXIT_INSTR_OFFSETS
	.align		4
        /*0334*/ 	.byte	0x04, 0x1c
        /*0336*/ 	.short	(.L_474 - .L_473)


	//   ....[0]....
.L_473:
        /*0338*/ 	.word	0x00000030


	//   ....[1]....
        /*033c*/ 	.word	0x0000a970


	//   ....[2]....
        /*0340*/ 	.word	0x0000a9e0


	//----- nvinfo : EIATTR_MAX_THREADS
	.align		4
.L_474:
        /*0344*/ 	.byte	0x04, 0x05
        /*0346*/ 	.short	(.L_476 - .L_475)
.L_475:
        /*0348*/ 	.word	0x00000100
        /*034c*/ 	.word	0x00000001
        /*0350*/ 	.word	0x00000001


	//----- nvinfo : EIATTR_CRS_STACK_SIZE
	.align		4
.L_476:
        /*0354*/ 	.byte	0x04, 0x1e
        /*0356*/ 	.short	(.L_478 - .L_477)
.L_477:
        /*0358*/ 	.word	0x00000000


	//----- nvinfo : EIATTR_CBANK_PARAM_SIZE
	.align		4
.L_478:
        /*035c*/ 	.byte	0x03, 0x19
        /*035e*/ 	.short	0x0015


	//----- nvinfo : EIATTR_PARAM_CBANK
	.align		4
        /*0360*/ 	.byte	0x04, 0x0a
        /*0362*/ 	.short	(.L_480 - .L_479)
	.align		4
.L_479:
        /*0364*/ 	.word	index@(.nv.constant0._ZN6thrust24THRUST_300001_SM_1000_NS8cuda_cub4core6detail13_kernel_agentINS1_8__reduce11ReduceAgentIPN4cuda3std3__45tupleIJNSA_IJhlEEESB_EEESD_SC_iNS1_9__extrema12arg_minmax_fIhlNS9_4lessIhEEEEEEJSD_SD_iSI_EEEvDpT0_)
        /*0368*/ 	.short	0x0380
        /*036a*/ 	.short	0x0015


	//----- nvinfo : EIATTR_SW_WAR
	.align		4
.L_480:
        /*036c*/ 	.byte	0x04, 0x36
        /*036e*/ 	.short	(.L_482 - .L_481)
.L_481:
        /*0370*/ 	.word	0x00000008
.L_482:


//--------------------- .nv.info._ZN6thrust24THRUST_300001_SM_1000_NS8cuda_cub4core6detail13_kernel_agentINS1_8__reduce10DrainAgentIiEEJN3cub18CUB_300001_SM_10009GridQueueIjEEiEEEvDpT0_ --------------------------
	.section	.nv.info._ZN6thrust24THRUST_300001_SM_1000_NS8cuda_cub4core6detail13_kernel_agentINS1_8__reduce10DrainAgentIiEEJN3cub18CUB_300001_SM_10009GridQueueIjEEiEEEvDpT0_,"",@"SHT_CUDA_INFO"
	.sectionflags	@""
	.align	4


	//----- nvinfo : EIATTR_CUDA_API_VERSION
	.align		4
        /*0000*/ 	.byte	0x04, 0x37
        /*0002*/ 	.short	(.L_484 - .L_483)
.L_483:
        /*0004*/ 	.word	0x00000082


	//----- nvinfo : EIATTR_KPARAM_INFO
	.align		4
.L_484:
        /*0008*/ 	.byte	0x04, 0x17
        /*000a*/ 	.short	(.L_486 - .L_485)
.L_485:
        /*000c*/ 	.word	0x00000000
        /*0010*/ 	.short	0x0001
        /*0012*/ 	.short	0x0008
        /*0014*/ 	.byte	0x00, 0xf0, 0x11, 0x00


	//----- nvinfo : EIATTR_KPARAM_INFO
	.align		4
.L_486:
        /*0018*/ 	.byte	0x04, 0x17
        /*001a*/ 	.short	(.L_488 - .L_487)
.L_487:
        /*001c*/ 	.word	0x00000000
        /*0020*/ 	.short	0x0000
        /*0022*/ 	.short	0x0000
        /*0024*/ 	.byte	0x00, 0xf0, 0x21, 0x00


	//----- nvinfo : EIATTR_SPARSE_MMA_MASK
	.align		4
.L_488:
        /*0028*/ 	.byte	0x03, 0x50
        /*002a*/ 	.short	0x0000


	//----- nvinfo : EIATTR_MAXREG_COUNT
	.align		4
        /*002c*/ 	.byte	0x03, 0x1b
        /*002e*/ 	.short	0x00ff


	//----- nvinfo : EIATTR_MERCURY_ISA_VERSION
	.align		4
        /*0030*/ 	.byte	0x03, 0x5f
        /*0032*/ 	.short	0x0101


	//----- nvinfo : EIATTR_VRC_CTA_INIT_COUNT
	.align		4
        /*0034*/ 	.byte	0x02, 0x4a
	.zero		1
	.zero		1


	//----- nvinfo : EIATTR_EXIT_INSTR_OFFSETS
	.align		4
        /*0038*/ 	.byte	0x04, 0x1c
        /*003a*/ 	.short	(.L_490 - .L_489)


	//   ....[0]....
.L_489:
        /*003c*/ 	.word	0x00000060


	//----- nvinfo : EIATTR_MAX_THREADS
	.align		4
.L_490:
        /*0040*/ 	.byte	0x04, 0x05
        /*0042*/ 	.short	(.L_492 - .L_491)
.L_491:
        /*0044*/ 	.word	0x00000001
        /*0048*/ 	.word	0x00000001
        /*004c*/ 	.word	0x00000001


	//----- nvinfo : EIATTR_CBANK_PARAM_SIZE
	.align		4
.L_492:
        /*0050*/ 	.byte	0x03, 0x19
        /*0052*/ 	.short	0x000c


	//----- nvinfo : EIATTR_PARAM_CBANK
	.align		4
        /*0054*/ 	.byte	0x04, 0x0a
        /*0056*/ 	.short	(.L_494 - .L_493)
	.align		4
.L_493:
        /*0058*/ 	.word	index@(.nv.constant0._ZN6thrust24THRUST_300001_SM_1000_NS8cuda_cub4core6detail13_kernel_agentINS1_8__reduce10DrainAgentIiEEJN3cub18CUB_300001_SM_10009GridQueueIjEEiEEEvDpT0_)
        /*005c*/ 	.short	0x0380
        /*005e*/ 	.short	0x000c


	//----- nvinfo : EIATTR_SW_WAR
	.align		4
.L_494:
        /*0060*/ 	.byte	0x04, 0x36
        /*0062*/ 	.short	(.L_496 - .L_495)
.L_495:
        /*0064*/ 	.word	0x00000008
.L_496:


//--------------------- .nv.info._ZN6thrust24THRUST_300001_SM_1000_NS8cuda_cub4core6detail13_kernel_agentINS1_8__reduce11ReduceAgentINS0_18transform_iteratorINS1_9__extrema12arg_minmax_fIhlN4cuda3std3__44lessIhEEE15duplicate_tupleENS0_12zip_iteratorINSC_5tupleIJNS0_10device_ptrIhEENS0_17counting_iteratorIlNS0_11use_defaultESM_SM_EEEEEEENSI_IJNSI_IJhlEEESQ_EEESR_EEPSR_SR_iSF_EEJSS_ST_iN3cub18CUB_300001_SM_100013GridEvenShareIiEENSW_9GridQueueIjEESF_EEEvDpT0_ --------------------------
	.section	.nv.info._ZN6thrust24THRUST_300001_SM_1000_NS8cuda_cub4core6detail13_kernel_agentINS1_8__reduce11ReduceAgentINS0_18transform_iteratorINS1_9__extrema12arg_minmax_fIhlN4cuda3std3__44lessIhEEE15duplicate_tupleENS0_12zip_iteratorINSC_5tupleIJNS0_10device_ptrIhEENS0_17counting_iteratorIlNS0_11use_defaultESM_SM_EEEEEEENSI_IJNSI_IJhlEEESQ_EEESR_EEPSR_SR_iSF_EEJSS_ST_iN3cub18CUB_300001_SM_100013GridEvenShareIiEENSW_9GridQueueIjEESF_EEEvDpT0_,"",@"SHT_CUDA_INFO"
	.sectionflags	@""
	.align	4


	//----- nvinfo : EIATTR_CUDA_API_VERSION
	.align		4
        /*0000*/ 	.byte	0x04, 0x37
        /*0002*/ 	.short	(.L_498 - .L_497)
.L_497:
        /*0004*/ 	.word	0x00000082


	//----- nvinfo : EIATTR_KPARAM_INFO
	.align		4
.L_498:
        /*0008*/ 	.byte	0x04, 0x17
        /*000a*/ 	.short	(.L_500 - .L_499)
.L_499:
        /*000c*/ 	.word	0x00000000
        /*0010*/ 	.short	0x0005
        /*0012*/ 	.short	0x0058
        /*0014*/ 	.byte	0x00, 0xf0, 0x05, 0x00


	//----- nvinfo : EIATTR_KPARAM_INFO
	.align		4
.L_500:
        /*0018*/ 	.byte	0x04, 0x17
        /*001a*/ 	.short	(.L_502 - .L_501)
.L_501:
        /*001c*/ 	.word	0x00000000
        /*0020*/ 	.short	0x0004
        /*0022*/ 	.short	0x0050
        /*0024*/ 	.byte	0x00, 0xf0, 0x21, 0x00


	//----- nvinfo : EIATTR_KPARAM_INFO
	.align		4
.L_502:
        /*0028*/ 	.byte	0x04, 0x17
        /*002a*/ 	.short	(.L_504 - .L_503)
.L_503:
        /*002c*/ 	.word	0x00000000
        /*0030*/ 	.short	0x0003
        /*0032*/ 	.short	0x0024
        /*0034*/ 	.byte	0x00, 0xf0, 0xa1, 0x00


	//----- nvinfo : EIATTR_KPARAM_INFO
	.align		4
.L_504:
        /*0038*/ 	.byte	0x04, 0x17
        /*003a*/ 	.short	(.L_506 - .L_505)
.L_505:
        /*003c*/ 	.word	0x00000000
        /*0040*/ 	.short	0x0002
        /*0042*/ 	.short	0x0020
        /*0044*/ 	.byte	0x00, 0xf0, 0x11, 0x00


	//----- nvinfo : EIATTR_KPARAM_INFO
	.align		4
.L_506:
        /*0048*/ 	.byte	0x04, 0x17
        /*004a*/ 	.short	(.L_508 - .L_507)
.L_507:
        /*004c*/ 	.word	0x00000000
        /*0050*/ 	.short	0x0001
        /*0052*/ 	.short	0x0018
        /*0054*/ 	.byte	0x00, 0xf5, 0x21, 0x00


	//----- nvinfo : EIATTR_KPARAM_INFO
	.align		4
.L_508:
        /*0058*/ 	.byte	0x04, 0x17
        /*005a*/ 	.short	(.L_510 - .L_509)
.L_509:
        /*005c*/ 	.word	0x00000000
        /*0060*/ 	.short	0x0000
        /*0062*/ 	.short	0x0000
        /*0064*/ 	.byte	0x00, 0xf0, 0x61, 0x00


	//----- nvinfo : EIATTR_SPARSE_MMA_MASK
	.align		4
.L_510:
        /*0068*/ 	.byte	0x03, 0x50
        /*006a*/ 	.short	0x0000


	//----- nvinfo : EIATTR_MAXREG_COUNT
	.align		4
        /*006c*/ 	.byte	0x03, 0x1b
        /*006e*/ 	.short	0x00ff


	//----- nvinfo : EIATTR_NUM_BARRIERS
	.align		4
        /*0070*/ 	.byte	0x02, 0x4c
        /*0072*/ 	.byte	0x01
	.zero		1


	//----- nvinfo : EIATTR_MERCURY_ISA_VERSION
	.align		4
        /*0074*/ 	.byte	0x03, 0x5f
        /*0076*/ 	.short	0x0101


	//----- nvinfo : EIATTR_COOP_GROUP_MASK_REGIDS
	.align		4
        /*0078*/ 	.byte	0x04, 0x29
        /*007a*/ 	.short	(.L_512 - .L_511)


	//   ....[0]....
.L_511:
        /*007c*/ 	.word	0xffffffff


	//   ....[1]....
        /*0080*/ 	.word	0xffffffff


	//   ....[2]....
        /*0084*/ 	.word	0xffffffff


	//   ....[3]....
        /*0088*/ 	.word	0xffffffff


	//   ....[4]....
        /*008c*/ 	.word	0xffffffff


	//   ....[5]....
        /*0090*/ 	.word	0xffffffff


	//   ....[6]....
        /*0094*/ 	.word	0xffffffff


	//   ....[7]....
        /*0098*/ 	.word	0xffffffff


	//   ....[8]....
        /*009c*/ 	.word	0xffffffff


	//   ....[9]....
        /*00a0*/ 	.word	0xffffffff


	//   ....[10]....
        /*00a4*/ 	.word	0xffffffff


	//   ....[11]....
        /*00a8*/ 	.word	0xffffffff


	//   ....[12]....
        /*00ac*/ 	.word	0xffffffff


	//   ....[13]....
        /*00b0*/ 	.word	0xffffffff


	//   ....[14]....
        /*00b4*/ 	.word	0xffffffff


	//   ....[15]....
        /*00b8*/ 	.word	0xffffffff


	//   ....[16]....
        /*00bc*/ 	.word	0xffffffff


	//   ....[17]....
        /*00c0*/ 	.word	0xffffffff


	//   ....[18]....
        /*00c4*/ 	.word	0xffffffff


	//   ....[19]....
        /*00c8*/ 	.word	0xffffffff


	//   ....[20]....
        /*00cc*/ 	.word	0xffffffff


	//   ....[21]....
        /*00d0*/ 	.word	0xffffffff


	//   ....[22]....
        /*00d4*/ 	.word	0xffffffff


	//   ....[23]....
        /*00d8*/ 	.word	0xffffffff


	//   ....[24]....
        /*00dc*/ 	.word	0xffffffff


	//   ....[25]....
        /*00e0*/ 	.word	0xffffffff


	//   ....[26]....
        /*00e4*/ 	.word	0xffffffff


	//   ....[27]....
        /*00e8*/ 	.word	0xffffffff


	//   ....[28]....
        /*00ec*/ 	.word	0xffffffff


	//   ....[29]....
        /*00f0*/ 	.word	0xffffffff


	//   ....[30]....
        /*00f4*/ 	.word	0xffffffff


	//   ....[31]....
        /*00f8*/ 	.word	0xffffffff


	//   ....[32]....
        /*00fc*/ 	.word	0xffffffff


	//   ....[33]....
        /*0100*/ 	.word	0xffffffff


	//   ....[34]....
        /*0104*/ 	.word	0xffffffff


	//   ....[35]....
        /*0108*/ 	.word	0xffffffff


	//   ....[36]....
        /*010c*/ 	.word	0xffffffff


	//   ....[37]....
        /*0110*/ 	.word	0xffffffff


	//   ....[38]....
        /*0114*/ 	.word	0xffffffff


	//   ....[39]....
        /*0118*/ 	.word	0xffffffff


	//   ....[40]....
        /*011c*/ 	.word	0xffffffff


	//   ....[41]....
        /*0120*/ 	.word	0xffffffff


	//   ....[42]....
        /*0124*/ 	.word	0xffffffff


	//   ....[43]....
        /*0128*/ 	.word	0xffffffff


	//   ....[44]....
        /*012c*/ 	.word	0xffffffff


	//   ....[45]....
        /*0130*/ 	.word	0xffffffff


	//   ....[46]....
        /*0134*/ 	.word	0xffffffff


	//   ....[47]....
        /*0138*/ 	.word	0xffffffff


	//   ....[48]....
        /*013c*/ 	.word	0xffffffff


	//   ....[49]....
        /*0140*/ 	.word	0xffffffff


	//   ....[50]....
        /*0144*/ 	.word	0xffffffff


	//   ....[51]....
        /*0148*/ 	.word	0xffffffff


	//   ....[52]....
        /*014c*/ 	.word	0xffffffff


	//   ....[53]....
        /*0150*/ 	.word	0xffffffff


	//   ....[54]....
        /*0154*/ 	.word	0xffffffff


	//   ....[55]....
        /*0158*/ 	.word	0xffffffff


	//   ....[56]....
        /*015c*/ 	.word	0xffffffff


	//   ....[57]....
        /*0160*/ 	.word	0xffffffff


	//   ....[58]....
        /*0164*/ 	.word	0xffffffff


	//   ....[59]....
        /*0168*/ 	.word	0xffffffff


	//   ....[60]....
        /*016c*/ 	.word	0xffffffff


	//   ....[61]....
        /*0170*/ 	.word	0xffffffff


	//   ....[62]....
        /*0174*/ 	.word	0xffffffff


	//   ....[63]....
        /*0178*/ 	.word	0xffffffff


	//   ....[64]....
        /*017c*/ 	.word	0xffffffff


	//   ....[65]....
        /*0180*/ 	.word	0xffffffff


	//   ....[66]....
        /*0184*/ 	.word	0xffffffff


	//   ....[67]....
        /*0188*/ 	.word	0xffffffff


	//   ....[68]....
        /*018c*/ 	.word	0xffffffff


	//   ....[69]....
        /*0190*/ 	.word	0xffffffff


	//   ....[70]....
        /*0194*/ 	.word	0xffffffff


	//   ....[71]....
        /*0198*/ 	.word	0xffffffff


	//   ....[72]....
        /*019c*/ 	.word	0xffffffff


	//   ....[73]....
        /*01a0*/ 	.word	0xffffffff


	//   ....[74]....
        /*01a4*/ 	.word	0xffffffff


	//   ....[75]....
        /*01a8*/ 	.word	0xffffffff


	//   ....[76]....
        /*01ac*/ 	.word	0xffffffff


	//   ....[77]....
        /*01b0*/ 	.word	0xffffffff


	//   ....[78]....
        /*01b4*/ 	.word	0xffffffff


	//   ....[79]....
        /*01b8*/ 	.word	0xffffffff


	//   ....[80]....
        /*01bc*/ 	.word	0xffffffff


	//   ....[81]....
        /*01c0*/ 	.word	0xffffffff


	//   ....[82]....
        /*01c4*/ 	.word	0xffffffff


	//   ....[83]....
        /*01c8*/ 	.word	0xffffffff


	//   ....[84]....
        /*01cc*/ 	.word	0xffffffff


	//   ....[85]....
        /*01d0*/ 	.word	0xffffffff


	//   ....[86]....
        /*01d4*/ 	.word	0xffffffff


	//   ....[87]....
        /*01d8*/ 	.word	0xffffffff


	//   ....[88]....
        /*01dc*/ 	.word	0xffffffff


	//   ....[89]....
        /*01e0*/ 	.word	0xffffffff


	//----- nvinfo : EIATTR_COOP_GROUP_INSTR_OFFSETS
	.align		4
.L_512:
        /*01e4*/ 	.byte	0x04, 0x28
        /*01e6*/ 	.short	(.L_514 - .L_513)


	//   ....[0]....
.L_513:
        /*01e8*/ 	.word	0x000012f0


	//   ....[1]....
        /*01ec*/ 	.word	0x00001330


	//   ....[2]....
        /*01f0*/ 	.word	0x00001370


	//   ....[3]....
        /*01f4*/ 	.word	0x00001380


	//   ....[4]....
        /*01f8*/ 	.word	0x00001390


	//   ....[5]....
        /*01fc*/ 	.word	0x000013a0


	//   ....[6]....
        /*0200*/ 	.word	0x00001670


	//   ....[7]....
        /*0204*/ 	.word	0x000016b0


	//   ....[8]....
        /*0208*/ 	.word	0x000016f0


	//   ....[9]....
        /*020c*/ 	.word	0x00001700


	//   ....[10]....
        /*0210*/ 	.word	0x00001710


	//   ....[11]....
        /*0214*/ 	.word	0x00001720


	//   ....[12]....
        /*0218*/ 	.word	0x00001a70


	//   ....[13]....
        /*021c*/ 	.word	0x00001ab0


	//   ....[14]....
        /*0220*/ 	.word	0x00001af0


	//   ....[15]....
        /*0224*/ 	.word	0x00001b00


	//   ....[16]....
        /*0228*/ 	.word	0x00001b10


	//   ....[17]....
        /*022c*/ 	.word	0x00001b20


	//   ....[18]....
        /*0230*/ 	.word	0x00001e70


	//   ....[19]....
        /*0234*/ 	.word	0x00001eb0


	//   ....[20]....
        /*0238*/ 	.word	0x00001ef0


	//   ....[21]....
        /*023c*/ 	.word	0x00001f00


	//   ....[22]....
        /*0240*/ 	.word	0x00001f10


	//   ....[23]....
        /*0244*/ 	.word	0x00001f20


	//   ....[24]....
        /*0248*/ 	.word	0x00002270


	//   ....[25]....
        /*024c*/ 	.word	0x000022b0


	//   ....[26]....
        /*0250*/ 	.word	0x000022e0


	//   ....[27]....
        /*0254*/ 	.word	0x00002300


	//   ....[28]....
        /*0258*/ 	.word	0x00002310


	//   ....[29]....
        /*025c*/ 	.word	0x00002320


	//   ....[30]....
        /*0260*/ 	.word	0x00003bb0


	//   ....[31]....
        /*0264*/ 	.word	0x00003bc0


	//   ....[32]....
        /*0268*/ 	.word	0x00003bd0


	//   ....[33]....
        /*026c*/ 	.word	0x00003bf0


	//   ....[34]....
        /*0270*/ 	.word	0x00003c00


	//   ....[35]....
        /*0274*/ 	.word	0x00003c10


	//   ....[36]....
        /*0278*/ 	.word	0x00003ee0


	//   ....[37]....
        /*027c*/ 	.word	0x00003f20


	//   ....[38]....
        /*0280*/ 	.word	0x00003f50


	//   ....[39]....
        /*0284*/ 	.word	0x00003f70


	//   ....[40]....
        /*0288*/ 	.word	0x00003f80


	//   ....[41]....
        /*028c*/ 	.word	0x00003f90


	//   ....[42]....
        /*0290*/ 	.word	0x000042f0


	//   ....[43]....
        /*0294*/ 	.word	0x00004330


	//   ....[44]....
        /*0298*/ 	.word	0x00004360


	//   ....[45]....
        /*029c*/ 	.word	0x00004380


	//   ....[46]....
        /*02a0*/ 	.word	0x00004390


	//   ....[47]....
        /*02a4*/ 	.word	0x000043a0


	//   ....[48]....
        /*02a8*/ 	.word	0x00004700


	//   ....[49]....
        /*02ac*/ 	.word	0x00004740


	//   ....[50]....
        /*02b0*/ 	.word	0x00004770


	//   ....[51]....
        /*02b4*/ 	.word	0x00004790


	//   ....[52]....
        /*02b8*/ 	.word	0x000047a0


	//   ....[53]....
        /*02bc*/ 	.word	0x000047b0


	//   ....[54]....
        /*02c0*/ 	.word	0x00004b10


	//   ....[55]....
        /*02c4*/ 	.word	0x00004b50


	//   ....[56]....
        /*02c8*/ 	.word	0x00004b80


	//   ....[57]....
        /*02cc*/ 	.word	0x00004ba0


	//   ....[58]....
        /*02d0*/ 	.word	0x00004bb0


	//   ....[59]....
        /*02d4*/ 	.word	0x00004bc0


	//   ....[60]....
        /*02d8*/ 	.word	0x00008260


	//   ....[61]....
        /*02dc*/ 	.word	0x00008290


	//   ....[62]....
        /*02e0*/ 	.word	0x000082b0


	//   ....[63]....
        /*02e4*/ 	.word	0x000082c0


	//   ....[64]....
        /*02e8*/ 	.word	0x000082d0


	//   ....[65]....
        /*02ec*/ 	.word	0x000082e0


	//   ....[66]....
        /*02f0*/ 	.word	0x00008640


	//   ....[67]....
        /*02f4*/ 	.word	0x00008680


	//   ....[68]....
        /*02f8*/ 	.word	0x000086b0


	//   ....[69]....
        /*02fc*/ 	.word	0x000086d0


	//   ....[70]....
        /*0300*/ 	.word	0x000086e0


	//   ....[71]....
        /*0304*/ 	.word	0x000086f0


	//   ....[72]....
        /*0308*/ 	.word	0x00008a40


	//   ....[73]....
        /*030c*/ 	.word	0x00008a80


	//   ....[74]....
        /*0310*/ 	.word	0x00008ab0


	//   ....[75]....
        /*0314*/ 	.word	0x00008ad0


	//   ....[76]....
        /*0318*/ 	.word	0x00008ae0


	//   ....[77]....
        /*031c*/ 	.word	0x00008af0


	//   ....[78]....
        /*0320*/ 	.word	0x00008e40


	//   ....[79]....
        /*0324*/ 	.word	0x00008e80


	//   ....[80]....
        /*0328*/ 	.word	0x00008eb0


	//   ....[81]....
        /*032c*/ 	.word	0x00008ed0


	//   ....[82]....
        /*0330*/ 	.word	0x00008ee0


	//   ....[83]....
        /*0334*/ 	.word	0x00008ef0


	//   ....[84]....
        /*0338*/ 	.word	0x00009240


	//   ....[85]....
        /*033c*/ 	.word	0x00009280


	//   ....[86]....
        /*0340*/ 	.word	0x000092b0


	//   ....[87]....
        /*0344*/ 	.word	0x000092d0


	//   ....[88]....
        /*0348*/ 	.word	0x000092e0


	//   ....[89]....
        /*034c*/ 	.word	0x000092f0


	//----- nvinfo : EIATTR_VRC_CTA_INIT_COUNT
	.align		4
.L_514:
        /*0350*/ 	.byte	0x02, 0x4a
	.zero		1
	.zero		1


	//----- nvinfo : EIATTR_EXIT_INSTR_OFFSETS
	.align		4
        /*0354*/ 	.byte	0x04, 0x1c
        /*0356*/ 	.short	(.L_516 - .L_515)


	//   ....[0]....
.L_515:
        /*0358*/ 	.word	0x0000aa80


	//   ....[1]....
        /*035c*/ 	.word	0x0000ab10


	//----- nvinfo : EIATTR_MAX_THREADS
	.align		4
.L_516:
        /*0360*/ 	.byte	0x04, 0x05
        /*0362*/ 	.short	(.L_518 - .L_517)
.L_517:
        /*0364*/ 	.word	0x00000100
        /*0368*/ 	.word	0x00000001
        /*036c*/ 	.word	0x00000001


	//----- nvinfo : EIATTR_CRS_STACK_SIZE
	.align		4
.L_518:
        /*0370*/ 	.byte	0x04, 0x1e
        /*0372*/ 	.short	(.L_520 - .L_519)
.L_519:
        /*0374*/ 	.word	0x00000000


	//----- nvinfo : EIATTR_CBANK_PARAM_SIZE
	.align		4
.L_520:
        /*0378*/ 	.byte	0x03, 0x19
        /*037a*/ 	.short	0x0059


	//----- nvinfo : EIATTR_PARAM_CBANK
	.align		4
        /*037c*/ 	.byte	0x04, 0x0a
        /*037e*/ 	.short	(.L_522 - .L_521)
	.align		4
.L_521:
        /*0380*/ 	.word	index@(.nv.constant0._ZN6thrust24THRUST_300001_SM_1000_NS8cuda_cub4core6detail13_kernel_agentINS1_8__reduce11ReduceAgentINS0_18transform_iteratorINS1_9__extrema12arg_minmax_fIhlN4cuda3std3__44lessIhEEE15duplicate_tupleENS0_12zip_iteratorINSC_5tupleIJNS0_10device_ptrIhEENS0_17counting_iteratorIlNS0_11use_defaultESM_SM_EEEEEEENSI_IJNSI_IJhlEEESQ_EEESR_EEPSR_SR_iSF_EEJSS_ST_iN3cub18CUB_300001_SM_100013GridEvenShareIiEENSW_9GridQueueIjEESF_EEEvDpT0_)
        /*0384*/ 	.short	0x0380
        /*0386*/ 	.short	0x0059


	//----- nvinfo : EIATTR_SW_WAR
	.align		4
.L_522:
        /*0388*/ 	.byte	0x04, 0x36
        /*038a*/ 	.short	(.L_524 - .L_523)
.L_523:
        /*038c*/ 	.word	0x00000008
.L_524:


//--------------------- .nv.info._ZN6thrust24THRUST_300001_SM_1000_NS8cuda_cub4core6detail13_kernel_agentINS1_8__reduce11ReduceAgentINS0_18transform_iteratorINS1_9__extrema12arg_minmax_fIhlN4cuda3std3__44lessIhEEE15duplicate_tupleENS0_12zip_iteratorINSC_5tupleIJNS0_10device_ptrIhEENS0_17counting_iteratorIlNS0_11use_defaultESM_SM_EEEEEEENSI_IJNSI_IJhlEEESQ_EEESR_EEPSR_SR_iSF_EEJSS_ST_iSF_EEEvDpT0_ --------------------------
	.section	.nv.info._ZN6thrust24THRUST_300001_SM_1000_NS8cuda_cub4core6detail13_kernel_agentINS1_8__reduce11ReduceAgentINS0_18transform_iteratorINS1_9__extrema12arg_minmax_fIhlN4cuda3std3__44lessIhEEE15duplicate_tupleENS0_12zip_iteratorINSC_5tupleIJNS0_10device_ptrIhEENS0_17counting_iteratorIlNS0_11use_defaultESM_SM_EEEEEEENSI_IJNSI_IJhlEEESQ_EEESR_EEPSR_SR_iSF_EEJSS_ST_iSF_EEEvDpT0_,"",@"SHT_CUDA_INFO"
	.sectionflags	@""
	.align	4


	//----- nvinfo : EIATTR_CUDA_API_VERSION
	.align		4
        /*0000*/ 	.byte	0x04, 0x37
        /*0002*/ 	.short	(.L_526 - .L_525)
.L_525:
        /*0004*/ 	.word	0x00000082


	//----- nvinfo : EIATTR_KPARAM_INFO
	.align		4
.L_526:
        /*0008*/ 	.byte	0x04, 0x17
        /*000a*/ 	.short	(.L_528 - .L_527)
.L_527:
        /*000c*/ 	.word	0x00000000
        /*0010*/ 	.short	0x0003
        /*0012*/ 	.short	0x0024
        /*0014*/ 	.byte	0x00, 0xf0, 0x05, 0x00


	//----- nvinfo : EIATTR_KPARAM_INFO
	.align		4
.L_528:
        /*0018*/ 	.byte	0x04, 0x17
        /*001a*/ 	.short	(.L_530 - .L_529)
.L_529:
        /*001c*/ 	.word	0x00000000
        /*0020*/ 	.short	0x0002
        /*0022*/ 	.short	0x0020
        /*0024*/ 	.byte	0x00, 0xf0, 0x11, 0x00


	//----- nvinfo : EIATTR_KPARAM_INFO
	.align		4
.L_530:
        /*0028*/ 	.byte	0x04, 0x17
        /*002a*/ 	.short	(.L_532 - .L_531)
.L_531:
        /*002c*/ 	.word	0x00000000
        /*0030*/ 	.short	0x0001
        /*0032*/ 	.short	0x0018
        /*0034*/ 	.byte	0x00, 0xf5, 0x21, 0x00


	//----- nvinfo : EIATTR_KPARAM_INFO
	.align		4
.L_532:
        /*0038*/ 	.byte	0x04, 0x17
        /*003a*/ 	.short	(.L_534 - .L_533)
.L_533:
        /*003c*/ 	.word	0x00000000
        /*0040*/ 	.short	0x0000
        /*0042*/ 	.short	0x0000
        /*0044*/ 	.byte	0x00, 0xf0, 0x61, 0x00


	//----- nvinfo : EIATTR_SPARSE_MMA_MASK
	.align		4
.L_534:
        /*0048*/ 	.byte	0x03, 0x50
        /*004a*/ 	.short	0x0000


	//----- nvinfo : EIATTR_MAXREG_COUNT
	.align		4
        /*004c*/ 	.byte	0x03, 0x1b
        /*004e*/ 	.short	0x00ff


	//----- nvinfo : EIATTR_NUM_BARRIERS
	.align		4
        /*0050*/ 	.byte	0x02, 0x4c
        /*0052*/ 	.byte	0x01
	.zero		1


	//----- nvinfo : EIATTR_MERCURY_ISA_VERSION
	.align		4
        /*0054*/ 	.byte	0x03, 0x5f
        /*0056*/ 	.short	0x0101


	//----- nvinfo : EIATTR_COOP_GROUP_MASK_REGIDS
	.align		4
        /*0058*/ 	.byte	0x04, 0x29
        /*005a*/ 	.short	(.L_536 - .L_535)


	//   ....[0]....
.L_535:
        /*005c*/ 	.word	0xffffffff


	//   ....[1]....
        /*0060*/ 	.word	0xffffffff


	//   ....[2]....
        /*0064*/ 	.word	0xffffffff


	//   ....[3]....
        /*0068*/ 	.word	0xffffffff


	//   ....[4]....
        /*006c*/ 	.word	0xffffffff


	//   ....[5]....
        /*0070*/ 	.word	0xffffffff


	//   ....[6]....
        /*0074*/ 	.word	0xffffffff


	//   ....[7]....
        /*0078*/ 	.word	0xffffffff


	//   ....[8]....
        /*007c*/ 	.word	0xffffffff


	//   ....[9]....
        /*0080*/ 	.word	0xffffffff


	//   ....[10]....
        /*0084*/ 	.word	0xffffffff


	//   ....[11]....
        /*0088*/ 	.word	0xffffffff


	//   ....[12]....
        /*008c*/ 	.word	0xffffffff


	//   ....[13]....
        /*0090*/ 	.word	0xffffffff


	//   ....[14]....
        /*0094*/ 	.word	0xffffffff


	//   ....[15]....
        /*0098*/ 	.word	0xffffffff


	//   ....[16]....
        /*009c*/ 	.word	0xffffffff


	//   ....[17]....
        /*00a0*/ 	.word	0xffffffff


	//   ....[18]....
        /*00a4*/ 	.word	0xffffffff


	//   ....[19]....
        /*00a8*/ 	.word	0xffffffff


	//   ....[20]....
        /*00ac*/ 	.word	0xffffffff


	//   ....[21]....
        /*00b0*/ 	.word	0xffffffff


	//   ....[22]....
        /*00b4*/ 	.word	0xffffffff


	//   ....[23]....
        /*00b8*/ 	.word	0xffffffff


	//   ....[24]....
        /*00bc*/ 	.word	0xffffffff


	//   ....[25]....
        /*00c0*/ 	.word	0xffffffff


	//   ....[26]....
        /*00c4*/ 	.word	0xffffffff


	//   ....[27]....
        /*00c8*/ 	.word	0xffffffff


	//   ....[28]....
        /*00cc*/ 	.word	0xffffffff


	//   ....[29]....
        /*00d0*/ 	.word	0xffffffff


	//   ....[30]....
        /*00d4*/ 	.word	0xffffffff


	//   ....[31]....
        /*00d8*/ 	.word	0xffffffff


	//   ....[32]....
        /*00dc*/ 	.word	0xffffffff


	//   ....[33]....
        /*00e0*/ 	.word	0xffffffff


	//   ....[34]....
        /*00e4*/ 	.word	0xffffffff


	//   ....[35]....
        /*00e8*/ 	.word	0xffffffff


	//   ....[36]....
        /*00ec*/ 	.word	0xffffffff


	//   ....[37]....
        /*00f0*/ 	.word	0xffffffff


	//   ....[38]....
        /*00f4*/ 	.word	0xffffffff


	//   ....[39]....
        /*00f8*/ 	.word	0xffffffff


	//   ....[40]....
        /*00fc*/ 	.word	0xffffffff


	//   ....[41]....
        /*0100*/ 	.word	0xffffffff


	//   ....[42]....
        /*0104*/ 	.word	0xffffffff


	//   ....[43]....
        /*0108*/ 	.word	0xffffffff


	//   ....[44]....
        /*010c*/ 	.word	0xffffffff


	//   ....[45]....
        /*0110*/ 	.word	0xffffffff


	//   ....[46]....
        /*0114*/ 	.word	0xffffffff


	//   ....[47]....
        /*0118*/ 	.word	0xffffffff


	//   ....[48]....
        /*011c*/ 	.word	0xffffffff


	//   ....[49]....
        /*0120*/ 	.word	0xffffffff


	//   ....[50]....
        /*0124*/ 	.word	0xffffffff


	//   ....[51]....
        /*0128*/ 	.word	0xffffffff


	//   ....[52]....
        /*012c*/ 	.word	0xffffffff


	//   ....[53]....
        /*0130*/ 	.word	0xffffffff


	//   ....[54]....
        /*0134*/ 	.word	0xffffffff


	//   ....[55]....
        /*0138*/ 	.word	0xffffffff


	//   ....[56]....
        /*013c*/ 	.word	0xffffffff


	//   ....[57]....
        /*0140*/ 	.word	0xffffffff


	//   ....[58]....
        /*0144*/ 	.word	0xffffffff


	//   ....[59]....
        /*0148*/ 	.word	0xffffffff


	//   ....[60]....
        /*014c*/ 	.word	0xffffffff


	//   ....[61]....
        /*0150*/ 	.word	0xffffffff


	//   ....[62]....
        /*0154*/ 	.word	0xffffffff


	//   ....[63]....
        /*0158*/ 	.word	0xffffffff


	//   ....[64]....
        /*015c*/ 	.word	0xffffffff


	//   ....[65]....
        /*0160*/ 	.word	0xffffffff


	//   ....[66]....
        /*0164*/ 	.word	0xffffffff


	//   ....[67]....
        /*0168*/ 	.word	0xffffffff


	//   ....[68]....
        /*016c*/ 	.word	0xffffffff


	//   ....[69]....
        /*0170*/ 	.word	0xffffffff


	//   ....[70]....
        /*0174*/ 	.word	0xffffffff


	//   ....[71]....
        /*0178*/ 	.word	0xffffffff


	//   ....[72]....
        /*017c*/ 	.word	0xffffffff


	//   ....[73]....
        /*0180*/ 	.word	0xffffffff


	//   ....[74]....
        /*0184*/ 	.word	0xffffffff


	//   ....[75]....
        /*0188*/ 	.word	0xffffffff


	//   ....[76]....
        /*018c*/ 	.word	0xffffffff


	//   ....[77]....
        /*0190*/ 	.word	0xffffffff


	//   ....[78]....
        /*0194*/ 	.word	0xffffffff


	//   ....[79]....
        /*0198*/ 	.word	0xffffffff


	//   ....[80]....
        /*019c*/ 	.word	0xffffffff


	//   ....[81]....
        /*01a0*/ 	.word	0xffffffff


	//   ....[82]....
        /*01a4*/ 	.word	0xffffffff


	//   ....[83]....
        /*01a8*/ 	.word	0xffffffff


	//   ....[84]....
        /*01ac*/ 	.word	0xffffffff


	//   ....[85]....
        /*01b0*/ 	.word	0xffffffff


	//   ....[86]....
        /*01b4*/ 	.word	0xffffffff


	//   ....[87]....
        /*01b8*/ 	.word	0xffffffff


	//   ....[88]....
        /*01bc*/ 	.word	0xffffffff


	//   ....[89]....
        /*01c0*/ 	.word	0xffffffff


	//----- nvinfo : EIATTR_COOP_GROUP_INSTR_OFFSETS
	.align		4
.L_536:
        /*01c4*/ 	.byte	0x04, 0x28
        /*01c6*/ 	.short	(.L_538 - .L_537)


	//   ....[0]....
.L_537:
        /*01c8*/ 	.word	0x000012b0


	//   ....[1]....
        /*01cc*/ 	.word	0x000012f0


	//   ....[2]....
        /*01d0*/ 	.word	0x00001330


	//   ....[3]....
        /*01d4*/ 	.word	0x00001340


	//   ....[4]....
        /*01d8*/ 	.word	0x00001350


	//   ....[5]....
        /*01dc*/ 	.word	0x00001360


	//   ....[6]....
        /*01e0*/ 	.word	0x00001630


	//   ....[7]....
        /*01e4*/ 	.word	0x00001670


	//   ....[8]....
        /*01e8*/ 	.word	0x000016b0


	//   ....[9]....
        /*01ec*/ 	.word	0x000016c0


	//   ....[10]....
        /*01f0*/ 	.word	0x000016d0


	//   ....[11]....
        /*01f4*/ 	.word	0x000016e0


	//   ....[12]....
        /*01f8*/ 	.word	0x00001a30


	//   ....[13]....
        /*01fc*/ 	.word	0x00001a70


	//   ....[14]....
        /*0200*/ 	.word	0x00001ab0


	//   ....[15]....
        /*0204*/ 	.word	0x00001ac0


	//   ....[16]....
        /*0208*/ 	.word	0x00001ad0


	//   ....[17]....
        /*020c*/ 	.word	0x00001ae0


	//   ....[18]....
        /*0210*/ 	.word	0x00001e30


	//   ....[19]....
        /*0214*/ 	.word	0x00001e70


	//   ....[20]....
        /*0218*/ 	.word	0x00001eb0


	//   ....[21]....
        /*021c*/ 	.word	0x00001ec0


	//   ....[22]....
        /*0220*/ 	.word	0x00001ed0


	//   ....[23]....
        /*0224*/ 	.word	0x00001ee0


	//   ....[24]....
        /*0228*/ 	.word	0x00002230


	//   ....[25]....
        /*022c*/ 	.word	0x00002270


	//   ....[26]....
        /*0230*/ 	.word	0x000022a0


	//   ....[27]....
        /*0234*/ 	.word	0x000022c0


	//   ....[28]....
        /*0238*/ 	.word	0x000022d0


	//   ....[29]....
        /*023c*/ 	.word	0x000022e0


	//   ....[30]....
        /*0240*/ 	.word	0x00003b60


	//   ....[31]....
        /*0244*/ 	.word	0x00003b70


	//   ....[32]....
        /*0248*/ 	.word	0x00003b80


	//   ....[33]....
        /*024c*/ 	.word	0x00003ba0


	//   ....[34]....
        /*0250*/ 	.word	0x00003bc0


	//   ....[35]....
        /*0254*/ 	.word	0x00003bd0


	//   ....[36]....
        /*0258*/ 	.word	0x00003ea0


	//   ....[37]....
        /*025c*/ 	.word	0x00003ee0


	//   ....[38]....
        /*0260*/ 	.word	0x00003f10


	//   ....[39]....
        /*0264*/ 	.word	0x00003f30


	//   ....[40]....
        /*0268*/ 	.word	0x00003f40


	//   ....[41]....
        /*026c*/ 	.word	0x00003f50


	//   ....[42]....
        /*0270*/ 	.word	0x000042b0


	//   ....[43]....
        /*0274*/ 	.word	0x000042f0


	//   ....[44]....
        /*0278*/ 	.word	0x00004320


	//   ....[45]....
        /*027c*/ 	.word	0x00004340


	//   ....[46]....
        /*0280*/ 	.word	0x00004350


	//   ....[47]....
        /*0284*/ 	.word	0x00004360


	//   ....[48]....
        /*0288*/ 	.word	0x000046c0


	//   ....[49]....
        /*028c*/ 	.word	0x00004700


	//   ....[50]....
        /*0290*/ 	.word	0x00004730


	//   ....[51]....
        /*0294*/ 	.word	0x00004750


	//   ....[52]....
        /*0298*/ 	.word	0x00004760


	//   ....[53]....
        /*029c*/ 	.word	0x00004770


	//   ....[54]....
        /*02a0*/ 	.word	0x00004ad0


	//   ....[55]....
        /*02a4*/ 	.word	0x00004b10


	//   ....[56]....
        /*02a8*/ 	.word	0x00004b40


	//   ....[57]....
        /*02ac*/ 	.word	0x00004b60


	//   ....[58]....
        /*02b0*/ 	.word	0x00004b70


	//   ....[59]....
        /*02b4*/ 	.word	0x00004b80


	//   ....[60]....
        /*02b8*/ 	.word	0x00008060


	//   ....[61]....
        /*02bc*/ 	.word	0x00008090


	//   ....[62]....
        /*02c0*/ 	.word	0x000080b0


	//   ....[63]....
        /*02c4*/ 	.word	0x000080c0


	//   ....[64]....
        /*02c8*/ 	.word	0x000080d0


	//   ....[65]....
        /*02cc*/ 	.word	0x000080e0


	//   ....[66]....
        /*02d0*/ 	.word	0x00008440


	//   ....[67]....
        /*02d4*/ 	.word	0x00008480


	//   ....[68]....
        /*02d8*/ 	.word	0x000084b0


	//   ....[69]....
        /*02dc*/ 	.word	0x000084d0


	//   ....[70]....
        /*02e0*/ 	.word	0x000084e0


	//   ....[71]....
        /*02e4*/ 	.word	0x000084f0


	//   ....[72]....
        /*02e8*/ 	.word	0x00008840


	//   ....[73]....
        /*02ec*/ 	.word	0x00008880


	//   ....[74]....
        /*02f0*/ 	.word	0x000088b0


	//   ....[75]....
        /*02f4*/ 	.word	0x000088d0


	//   ....[76]....
        /*02f8*/ 	.word	0x000088e0


	//   ....[77]....
        /*02fc*/ 	.word	0x000088f0


	//   ....[78]....
        /*0300*/ 	.word	0x00008c40


	//   ....[79]....
        /*0304*/ 	.word	0x00008c80


	//   ....[80]....
        /*0308*/ 	.word	0x00008cb0


	//   ....[81]....
        /*030c*/ 	.word	0x00008cd0


	//   ....[82]....
        /*0310*/ 	.word	0x00008ce0


	//   ....[83]....
        /*0314*/ 	.word	0x00008cf0


	//   ....[84]....
        /*0318*/ 	.word	0x00009040


	//   ....[85]....
        /*031c*/ 	.word	0x00009080


	//   ....[86]....
        /*0320*/ 	.word	0x000090b0


	//   ....[87]....
        /*0324*/ 	.word	0x000090d0


	//   ....[88]....
        /*0328*/ 	.word	0x000090e0


	//   ....[89]....
        /*032c*/ 	.word	0x000090f0


	//----- nvinfo : EIATTR_VRC_CTA_INIT_COUNT
	.align		4
.L_538:
        /*0330*/ 	.byte	0x02, 0x4a
	.zero		1
	.zero		1


	//----- nvinfo : EIATTR_EXIT_INSTR_OFFSETS
	.align		4
        /*0334*/ 	.byte	0x04, 0x1c
        /*0336*/ 	.short	(.L_540 - .L_539)


	//   ....[0]....
.L_539:
        /*0338*/ 	.word	0x00000030


	//   ....[1]....
        /*033c*/ 	.word	0x0000a880


	//   ....[2]....
        /*0340*/ 	.word	0x0000a910


	//----- nvinfo : EIATTR_MAX_THREADS
	.align		4
.L_540:
        /*0344*/ 	.byte	0x04, 0x05
        /*0346*/ 	.short	(.L_542 - .L_541)
.L_541:
        /*0348*/ 	.word	0x00000100
        /*034c*/ 	.word	0x00000001
        /*0350*/ 	.word	0x00000001


	//----- nvinfo : EIATTR_CRS_STACK_SIZE
	.align		4
.L_542:
        /*0354*/ 	.byte	0x04, 0x1e
        /*0356*/ 	.short	(.L_544 - .L_543)
.L_543:
        /*0358*/ 	.word	0x00000000


	//----- nvinfo : EIATTR_CBANK_PARAM_SIZE
	.align		4
.L_544:
        /*035c*/ 	.byte	0x03, 0x19
        /*035e*/ 	.short	0x0025


	//----- nvinfo : EIATTR_PARAM_CBANK
	.align		4
        /*0360*/ 	.byte	0x04, 0x0a
        /*0362*/ 	.short	(.L_546 - .L_545)
	.align		4
.L_545:
        /*0364*/ 	.word	index@(.nv.constant0._ZN6thrust24THRUST_300001_SM_1000_NS8cuda_cub4core6detail13_kernel_agentINS1_8__reduce11ReduceAgentINS0_18transform_iteratorINS1_9__extrema12arg_minmax_fIhlN4cuda3std3__44lessIhEEE15duplicate_tupleENS0_12zip_iteratorINSC_5tupleIJNS0_10device_ptrIhEENS0_17counting_iteratorIlNS0_11use_defaultESM_SM_EEEEEEENSI_IJNSI_IJhlEEESQ_EEESR_EEPSR_SR_iSF_EEJSS_ST_iSF_EEEvDpT0_)
        /*0368*/ 	.short	0x0380
        /*036a*/ 	.short	0x0025


	//----- nvinfo : EIATTR_SW_WAR
	.align		4
.L_546:
        /*036c*/ 	.byte	0x04, 0x36
        /*036e*/ 	.short	(.L_548 - .L_547)
.L_547:
        /*0370*/ 	.word	0x00000008
.L_548:


//--------------------- .nv.info._Z13kernel_histeqP6uchar4jjfPiPh --------------------------
	.section	.nv.info._Z13kernel_histeqP6uchar4jjfPiPh,"",@"SHT_CUDA_INFO"
	.sectionflags	@""
	.align	4


	//----- nvinfo : EIATTR_CUDA_API_VERSION
	.align		4
        /*0000*/ 	.byte	0x04, 0x37
        /*0002*/ 	.short	(.L_550 - .L_549)
.L_549:
        /*0004*/ 	.word	0x00000082


	//----- nvinfo : EIATTR_KPARAM_INFO
	.align		4
.L_550:
        /*0008*/ 	.byte	0x04, 0x17
        /*000a*/ 	.short	(.L_552 - .L_551)
.L_551:
        /*000c*/ 	.word	0x00000000
        /*0010*/ 	.short	0x0005
        /*0012*/ 	.short	0x0020
        /*0014*/ 	.byte	0x00, 0xf5, 0x21, 0x00


	//----- nvinfo : EIATTR_KPARAM_INFO
	.align		4
.L_552:
        /*0018*/ 	.byte	0x04, 0x17
        /*001a*/ 	.short	(.L_554 - .L_553)
.L_553:
        /*001c*/ 	.word	0x00000000
        /*0020*/ 	.short	0x0004
        /*0022*/ 	.short	0x0018
        /*0024*/ 	.byte	0x00, 0xf5, 0x21, 0x00


	//----- nvinfo : EIATTR_KPARAM_INFO
	.align		4
.L_554:
        /*0028*/ 	.byte	0x04, 0x17
        /*002a*/ 	.short	(.L_556 - .L_555)
.L_555:
        /*002c*/ 	.word	0x00000000
        /*0030*/ 	.short	0x0003
        /*0032*/ 	.short	0x0010
        /*0034*/ 	.byte	0x00, 0xf0, 0x11, 0x00


	//----- nvinfo : EIATTR_KPARAM_INFO
	.align		4
.L_556:
        /*0038*/ 	.byte	0x04, 0x17
        /*003a*/ 	.short	(.L_558 - .L_557)
.L_557:
        /*003c*/ 	.word	0x00000000
        /*0040*/ 	.short	0x0002
        /*0042*/ 	.short	0x000c
        /*0044*/ 	.byte	0x00, 0xf0, 0x11, 0x00


	//----- nvinfo : EIATTR_KPARAM_INFO
	.align		4
.L_558:
        /*0048*/ 	.byte	0x04, 0x17
        /*004a*/ 	.short	(.L_560 - .L_559)
.L_559:
        /*004c*/ 	.word	0x00000000
        /*0050*/ 	.short	0x0001
        /*0052*/ 	.short	0x0008
        /*0054*/ 	.byte	0x00, 0xf0, 0x11, 0x00


	//----- nvinfo : EIATTR_KPARAM_INFO
	.align		4
.L_560:
        /*0058*/ 	.byte	0x04, 0x17
        /*005a*/ 	.short	(.L_562 - .L_561)
.L_561:
        /*005c*/ 	.word	0x00000000
        /*0060*/ 	.short	0x0000
        /*0062*/ 	.short	0x0000
        /*0064*/ 	.byte	0x00, 0xf5, 0x21, 0x00


	//----- nvinfo : EIATTR_SPARSE_MMA_MASK
	.align		4
.L_562:
        /*0068*/ 	.byte	0x03, 0x50
        /*006a*/ 	.short	0x0000


	//----- nvinfo : EIATTR_MAXREG_COUNT
	.align		4
        /*006c*/ 	.byte	0x03, 0x1b
        /*006e*/ 	.short	0x00ff


	//----- nvinfo : EIATTR_MERCURY_ISA_VERSION
	.align		4
        /*0070*/ 	.byte	0x03, 0x5f
        /*0072*/ 	.short	0x0101


	//----- nvinfo : EIATTR_VRC_CTA_INIT_COUNT
	.align		4
        /*0074*/ 	.byte	0x02, 0x4a
	.zero		1
	.zero		1


	//----- nvinfo : EIATTR_EXIT_INSTR_OFFSETS
	.align		4
        /*0078*/ 	.byte	0x04, 0x1c
        /*007a*/ 	.short	(.L_564 - .L_563)


	//   ....[0]....
.L_563:
        /*007c*/ 	.word	0x000000c0


	//   ....[1]....
        /*0080*/ 	.word	0x000002f0


	//----- nvinfo : EIATTR_CRS_STACK_SIZE
	.align		4
.L_564:
        /*0084*/ 	.byte	0x04, 0x1e
        /*0086*/ 	.short	(.L_566 - .L_565)
.L_565:
        /*0088*/ 	.word	0x00000000


	//----- nvinfo : EIATTR_CBANK_PARAM_SIZE
	.align		4
.L_566:
        /*008c*/ 	.byte	0x03, 0x19
        /*008e*/ 	.short	0x0028


	//----- nvinfo : EIATTR_PARAM_CBANK
	.align		4
        /*0090*/ 	.byte	0x04, 0x0a
        /*0092*/ 	.short	(.L_568 - .L_567)
	.align		4
.L_567:
        /*0094*/ 	.word	index@(.nv.constant0._Z13kernel_histeqP6uchar4jjfPiPh)
        /*0098*/ 	.short	0x0380
        /*009a*/ 	.short	0x0028


	//----- nvinfo : EIATTR_SW_WAR
	.align		4
.L_568:
        /*009c*/ 	.byte	0x04, 0x36
        /*009e*/ 	.short	(.L_570 - .L_569)
.L_569:
        /*00a0*/ 	.word	0x00000008
.L_570:


//--------------------- .nv.callgraph             --------------------------
	.section	.nv.callgraph,"",@"SHT_CUDA_CALLGRAPH"
	.align	4
	.sectionentsize	8
	.align		4
        /*0000*/ 	.word	0x00000000
	.align		4
        /*0004*/ 	.word	0xffffffff
	.align		4
        /*0008*/ 	.word	0x00000000
	.align		4
        /*000c*/ 	.word	0xfffffffe
	.align		4
        /*0010*/ 	.word	0x00000000
	.align		4
        /*0014*/ 	.word	0xfffffffd
	.align		4
        /*0018*/ 	.word	0x00000000
	.align		4
        /*001c*/ 	.word	0xfffffffc


//--------------------- .nv.constant4             --------------------------
	.section	.nv.constant4,"a",@progbits
	.align	8
	.align		8
.nv.constant4:
        /*0000*/ 	.dword	_ZN34_INTERNAL_d396dbed_4_k_cu_396188204cuda3std3__45__cpo5beginE
	.align		8
        /*0008*/ 	.dword	_ZN34_INTERNAL_d396dbed_4_k_cu_396188204cuda3std3__45__cpo3endE
	.align		8
        /*0010*/ 	.dword	_ZN34_INTERNAL_d396dbed_4_k_cu_396188204cuda3std3__45__cpo6cbeginE
	.align		8
        /*0018*/ 	.dword	_ZN34_INTERNAL_d396dbed_4_k_cu_396188204cuda3std3__45__cpo4cendE
	.align		8
        /*0020*/ 	.dword	_ZN34_INTERNAL_d396dbed_4_k_cu_396188204cuda3std3__45__cpo6rbeginE
	.align		8
        /*0028*/ 	.dword	_ZN34_INTERNAL_d396dbed_4_k_cu_396188204cuda3std3__45__cpo4rendE
	.align		8
        /*0030*/ 	.dword	_ZN34_INTERNAL_d396dbed_4_k_cu_396188204cuda3std3__45__cpo7crbeginE
	.align		8
        /*0038*/ 	.dword	_ZN34_INTERNAL_d396dbed_4_k_cu_396188204cuda3std3__45__cpo5crendE
	.align		8
        /*0040*/ 	.dword	_ZN34_INTERNAL_d396dbed_4_k_cu_396188204cuda3std3__436_GLOBAL__N__d396dbed_4_k_cu_396188206ignoreE
	.align		8
        /*0048*/ 	.dword	_ZN34_INTERNAL_d396dbed_4_k_cu_396188204cuda3std3__419piecewise_constructE
	.align		8
        /*0050*/ 	.dword	_ZN34_INTERNAL_d396dbed_4_k_cu_396188204cuda3std3__48in_placeE
	.align		8
        /*0058*/ 	.dword	_ZN34_INTERNAL_d396dbed_4_k_cu_396188204cuda3std3__420unreachable_sentinelE
	.align		8
        /*0060*/ 	.dword	_ZN34_INTERNAL_d396dbed_4_k_cu_396188204cuda3std3__47nulloptE
	.align		8
        /*0068*/ 	.dword	_ZN34_INTERNAL_d396dbed_4_k_cu_396188204cuda3std3__48unexpectE
	.align		8
        /*0070*/ 	.dword	_ZN34_INTERNAL_d396dbed_4_k_cu_396188204cuda3std6ranges3__45__cpo4swapE
	.align		8
        /*0078*/ 	.dword	_ZN34_INTERNAL_d396dbed_4_k_cu_396188204cuda3std6ranges3__45__cpo9iter_moveE
	.align		8
        /*0080*/ 	.dword	_ZN34_INTERNAL_d396dbed_4_k_cu_396188204cuda3std6ranges3__45__cpo5beginE
	.align		8
        /*0088*/ 	.dword	_ZN34_INTERNAL_d396dbed_4_k_cu_396188204cuda3std6ranges3__45__cpo3endE
	.align		8
        /*0090*/ 	.dword	_ZN34_INTERNAL_d396dbed_4_k_cu_396188204cuda3std6ranges3__45__cpo6cbeginE
	.align		8
        /*0098*/ 	.dword	_ZN34_INTERNAL_d396dbed_4_k_cu_396188204cuda3std6ranges3__45__cpo4cendE
	.align		8
        /*00a0*/ 	.dword	_ZN34_INTERNAL_d396dbed_4_k_cu_396188204cuda3std6ranges3__45__cpo7advanceE
	.align		8
        /*00a8*/ 	.dword	_ZN34_INTERNAL_d396dbed_4_k_cu_396188204cuda3std6ranges3__45__cpo9iter_swapE
	.align		8
        /*00b0*/ 	.dword	_ZN34_INTERNAL_d396dbed_4_k_cu_396188204cuda3std6ranges3__45__cpo4nextE
	.align		8
        /*00b8*/ 	.dword	_ZN34_INTERNAL_d396dbed_4_k_cu_396188204cuda3std6ranges3__45__cpo4prevE
	.align		8
        /*00c0*/ 	.dword	_ZN34_INTERNAL_d396dbed_4_k_cu_396188204cuda3std6ranges3__45__cpo4dataE
	.align		8
        /*00c8*/ 	.dword	_ZN34_INTERNAL_d396dbed_4_k_cu_396188204cuda3std6ranges3__45__cpo5cdataE
	.align		8
        /*00d0*/ 	.dword	_ZN34_INTERNAL_d396dbed_4_k_cu_396188204cuda3std6ranges3__45__cpo4sizeE
	.align		8
        /*00d8*/ 	.dword	_ZN34_INTERNAL_d396dbed_4_k_cu_396188204cuda3std6ranges3__45__cpo5ssizeE
	.align		8
        /*00e0*/ 	.dword	_ZN34_INTERNAL_d396dbed_4_k_cu_396188204cuda3std6ranges3__45__cpo8distanceE
	.align		8
        /*00e8*/ 	.dword	_ZN34_INTERNAL_d396dbed_4_k_cu_396188206thrust24THRUST_300001_SM_1000_NS8cuda_cub3parE
	.align		8
        /*00f0*/ 	.dword	_ZN34_INTERNAL_d396dbed_4_k_cu_396188206thrust24THRUST_300001_SM_1000_NS8cuda_cub10par_nosyncE
	.align		8
        /*00f8*/ 	.dword	_ZN34_INTERNAL_d396dbed_4_k_cu_396188206thrust24THRUST_300001_SM_1000_NS6system6detail10sequential3seqE
	.align		8
        /*0100*/ 	.dword	_ZN34_INTERNAL_d396dbed_4_k_cu_396188206thrust24THRUST_300001_SM_1000_NS6system3cpp3parE
	.align		8
        /*0108*/ 	.dword	_ZN34_INTERNAL_d396dbed_4_k_cu_396188206thrust24THRUST_300001_SM_1000_NS12placeholders2_1E
	.align		8
        /*0110*/ 	.dword	_ZN34_INTERNAL_d396dbed_4_k_cu_396188206thrust24THRUST_300001_SM_1000_NS12placeholders2_2E
	.align		8
        /*0118*/ 	.dword	_ZN34_INTERNAL_d396dbed_4_k_cu_396188206thrust24THRUST_300001_SM_1000_NS12placeholders2_3E
	.align		8
        /*0120*/ 	.dword	_ZN34_INTERNAL_d396dbed_4_k_cu_396188206thrust24THRUST_300001_SM_1000_NS12placeholders2_4E
	.align		8
        /*0128*/ 	.dword	_ZN34_INTERNAL_d396dbed_4_k_cu_396188206thrust24THRUST_300001_SM_1000_NS12placeholders2_5E
	.align		8
        /*0130*/ 	.dword	_ZN34_INTERNAL_d396dbed_4_k_cu_396188206thrust24THRUST_300001_SM_1000_NS12placeholders2_6E
	.align		8
        /*0138*/ 	.dword	_ZN34_INTERNAL_d396dbed_4_k_cu_396188206thrust24THRUST_300001_SM_1000_NS12placeholders2_7E
	.align		8
        /*0140*/ 	.dword	_ZN34_INTERNAL_d396dbed_4_k_cu_396188206thrust24THRUST_300001_SM_1000_NS12placeholders2_8E
	.align		8
        /*0148*/ 	.dword	_ZN34_INTERNAL_d396dbed_4_k_cu_396188206thrust24THRUST_300001_SM_1000_NS12placeholders2_9E
	.align		8
        /*0150*/ 	.dword	_ZN34_INTERNAL_d396dbed_4_k_cu_396188206thrust24THRUST_300001_SM_1000_NS12placeholders3_10E
	.align		8
        /*0158*/ 	.dword	_ZN34_INTERNAL_d396dbed_4_k_cu_396188206thrust24THRUST_300001_SM_1000_NS3seqE
	.align		8
        /*0160*/ 	.dword	_ZN34_INTERNAL_d396dbed_4_k_cu_396188206thrust24THRUST_300001_SM_1000_NS6deviceE


//--------------------- .text._ZN3cub18CUB_300001_SM_10006detail10radix_sort29DeviceRadixSortOnesweepKernelINS1_5radix10policy_hubIhNS0_8NullTypeEyE10Policy1000ELNS0_9SortOrderE0EhS6_yiiNS1_21identity_decomposer_tEEEvPT5_SC_PT3_PKSD_PT1_PKSH_PT2_PKSL_T4_iiT6_ --------------------------
	.section	.text._ZN3cub18CUB_300001_SM_10006detail10radix_sort29DeviceRadixSortOnesweepKernelINS1_5radix10policy_hubIhNS0_8NullTypeEyE10Policy1000ELNS0_9SortOrderE0EhS6_yiiNS1_21identity_decomposer_tEEEvPT5_SC_PT3_PKSD_PT1_PKSH_PT2_PKSL_T4_iiT6_,"ax",@progbits
	.align	128
        .global         _ZN3cub18CUB_300001_SM_10006detail10radix_sort29DeviceRadixSortOnesweepKernelINS1_5radix10policy_hubIhNS0_8NullTypeEyE10Policy1000ELNS0_9SortOrderE0EhS6_yiiNS1_21identity_decomposer_tEEEvPT5_SC_PT3_PKSD_PT1_PKSH_PT2_PKSL_T4_iiT6_
        .type           _ZN3cub18CUB_300001_SM_10006detail10radix_sort29DeviceRadixSortOnesweepKernelINS1_5radix10policy_hubIhNS0_8NullTypeEyE10Policy1000ELNS0_9SortOrderE0EhS6_yiiNS1_21identity_decomposer_tEEEvPT5_SC_PT3_PKSD_PT1_PKSH_PT2_PKSL_T4_iiT6_,@function
        .size           _ZN3cub18CUB_300001_SM_10006detail10radix_sort29DeviceRadixSortOnesweepKernelINS1_5radix10policy_hubIhNS0_8NullTypeEyE10Policy1000ELNS0_9SortOrderE0EhS6_yiiNS1_21identity_decomposer_tEEEvPT5_SC_PT3_PKSD_PT1_PKSH_PT2_PKSL_T4_iiT6_,(.L_x_1772 - _ZN3cub18CUB_300001_SM_10006detail10radix_sort29DeviceRadixSortOnesweepKernelINS1_5radix10policy_hubIhNS0_8NullTypeEyE10Policy1000ELNS0_9SortOrderE0EhS6_yiiNS1_21identity_decomposer_tEEEvPT5_SC_PT3_PKSD_PT1_PKSH_PT2_PKSL_T4_iiT6_)
        .other          _ZN3cub18CUB_300001_SM_10006detail10radix_sort29DeviceRadixSortOnesweepKernelINS1_5radix10policy_hubIhNS0_8NullTypeEyE10Policy1000ELNS0_9SortOrderE0EhS6_yiiNS1_21identity_decomposer_tEEEvPT5_SC_PT3_PKSD_PT1_PKSH_PT2_PKSL_T4_iiT6_,@"STO_CUDA_ENTRY STV_DEFAULT"
_ZN3cub18CUB_300001_SM_10006detail10radix_sort29DeviceRadixSortOnesweepKernelINS1_5radix10policy_hubIhNS0_8NullTypeEyE10Policy1000ELNS0_9SortOrderE0EhS6_yiiNS1_21identity_decomposer_tEEEvPT5_SC_PT3_PKSD_PT1_PKSH_PT2_PKSL_T4_iiT6_:
.text._ZN3cub18CUB_300001_SM_10006detail10radix_sort29DeviceRadixSortOnesweepKernelINS1_5radix10policy_hubIhNS0_8NullTypeEyE10Policy1000ELNS0_9SortOrderE0EhS6_yiiNS1_21identity_decomposer_tEEEvPT5_SC_PT3_PKSD_PT1_PKSH_PT2_PKSL_T4_iiT6_:
[----:B------:R-:W-:Y:S01]  /*0000*/  LDC R1, c[0x0][0x37c] ;  /* 0x0000df00ff017b82 */ /* 0x000fe20000000800 */
[----:B------:R-:W0:Y:S01]  /*0010*/  S2R R3, SR_TID.X ;  /* 0x0000000000037919 */ /* 0x000e220000002100 */
[----:B------:R-:W-:Y:S01]  /*0020*/  MOV R0, 0x400 ;  /* 0x0000040000007802 */ /* 0x000fe20000000f00 */
[----:B------:R-:W1:Y:S01]  /*0030*/  LDCU.64 UR8, c[0x0][0x358] ;  /* 0x00006b00ff0877ac */ /* 0x000e620008000a00 */
[----:B------:R-:W-:Y:S01]  /*0040*/  BSSY.RECONVERGENT B0, `(.L_x_0) ;  /* 0x000000c000007945 */ /* 0x000fe20003800200 */
[----:B------:R-:W2:Y:S01]  /*0050*/  S2R R5, SR_CgaCtaId ;  /* 0x0000000000057919 */ /* 0x000ea20000008800 */
[----:B0-----:R-:W-:Y:S02]  /*0060*/  ISETP.NE.AND P0, PT, R3, RZ, PT ;  /* 0x000000ff0300720c */ /* 0x001fe40003f05270 */
[----:B--2---:R-:W-:-:S11]  /*0070*/  LEA R0, R5, R0, 0x18 ;  /* 0x0000000005007211 */ /* 0x004fd600078ec0ff */
[----:B-1----:R-:W-:Y:S05]  /*0080*/  @P0 BRA `(.L_x_1) ;  /* 0x00000000001c0947 */ /* 0x002fea0003800000 */
[----:B------:R-:W0:Y:S01]  /*0090*/  LDC.64 R4, c[0x0][0x388] ;  /* 0x0000e200ff047b82 */ /* 0x000e220000000a00 */
[----:B------:R-:W-:-:S05]  /*00a0*/  IMAD.MOV.U32 R7, RZ, RZ, 0x1 ;  /* 0x00000001ff077424 */ /* 0x000fca00078e00ff */
[----:B0-----:R-:W2:Y:S02]  /*00b0*/  ATOMG.E.ADD.STRONG.GPU PT, R4, desc[UR8][R4.64], R7 ;  /* 0x80000007040479a8 */ /* 0x001ea400081ef108 */
[----:B------:R-:W0:Y:S01]  /*00c0*/  S2UR UR5, SR_CgaCtaId ;  /* 0x00000000000579c3 */ /* 0x000e220000008800 */
[----:B------:R-:W-:Y:S02]  /*00d0*/  UMOV UR4, 0x400 ;  /* 0x0000040000047882 */ /* 0x000fe40000000000 */
[----:B0-----:R-:W-:-:S09]  /*00e0*/  ULEA UR4, UR5, UR4, 0x18 ;  /* 0x0000000405047291 */ /* 0x001fd2000f8ec0ff */
[----:B--2---:R0:W-:Y:S03]  /*00f0*/  STS [UR4+0x4ca0], R4 ;  /* 0x004ca004ff007988 */ /* 0x0041e60008000804 */
.L_x_1:
[----:B------:R-:W-:Y:S05]  /*0100*/  BSYNC.RECONVERGENT B0 ;  /* 0x0000000000007941 */ /* 0x000fea0003800200 */
.L_x_0:
[----:B------:R-:W-:Y:S01]  /*0110*/  BAR.SYNC.DEFER_BLOCKING 0x0 ;  /* 0x0000000000007b1d */ /* 0x000fe20000010000 */
[----:B------:R-:W-:-:S05]  /*0120*/  SHF.R.U32.HI R6, RZ, 0x5, R3 ;  /* 0x00000005ff067819 */ /* 0x000fca0000011603 */
[----:B------:R-:W1:Y:S01]  /*0130*/  LDCU UR4, c[0x0][0x3c0] ;  /* 0x00007800ff0477ac */ /* 0x000e620008000800 */
[----:B------:R-:W2:Y:S01]  /*0140*/  S2R R19, SR_LANEID ;  /* 0x0000000000137919 */ /* 0x000ea20000000000 */
[----:B------:R-:W0:Y:S02]  /*0150*/  LDS R2, [R0+0x4ca0] ;  /* 0x004ca00000027984 */ /* 0x000e240000000800 */
[----:B0-----:R-:W-:-:S04]  /*0160*/  IMAD R4, R2, 0x2600, RZ ;  /* 0x0000260002047824 */ /* 0x001fc800078e02ff */
[----:B------:R-:W-:Y:S01]  /*0170*/  VIADD R5, R4, 0x2600 ;  /* 0x0000260004057836 */ /* 0x000fe20000000000 */
[----:B------:R-:W-:-:S04]  /*0180*/  SHF.R.S32.HI R10, RZ, 0x1f, R4 ;  /* 0x0000001fff0a7819 */ /* 0x000fc80000011404 */
[----:B-1----:R-:W-:-:S13]  /*0190*/  ISETP.GT.AND P0, PT, R5, UR4, PT ;  /* 0x0000000405007c0c */ /* 0x002fda000bf04270 */
[----:B--2---:R-:W-:Y:S05]  /*01a0*/  @P0 BRA `(.L_x_2) ;  /* 0x0000000000680947 */ /* 0x004fea0003800000 */
[----:B------:R-:W0:Y:S01]  /*01b0*/  LDCU.64 UR4, c[0x0][0x3a8] ;  /* 0x00007500ff0477ac */ /* 0x000e220008000a00 */
[C---:B------:R-:W-:Y:S02]  /*01c0*/  LOP3.LUT R5, R3.reuse, 0x1f, RZ, 0xc0, !PT ;  /* 0x0000001f03057812 */ /* 0x040fe400078ec0ff */
[----:B------:R-:W-:-:S05]  /*01d0*/  LOP3.LUT R8, R3, 0x3e0, RZ, 0xc0, !PT ;  /* 0x000003e003087812 */ /* 0x000fca00078ec0ff */
[----:B------:R-:W-:-:S05]  /*01e0*/  IMAD R5, R8, 0x13, R5 ;  /* 0x0000001308057824 */ /* 0x000fca00078e0205 */
[----:B0-----:R-:W-:-:S04]  /*01f0*/  IADD3 R4, P0, P1, R5, UR4, R4 ;  /* 0x0000000405047c10 */ /* 0x001fc8000f91e004 */
[----:B------:R-:W-:-:S05]  /*0200*/  IADD3.X R5, PT, PT, RZ, UR5, R10, P0, P1 ;  /* 0x00000005ff057c10 */ /* 0x000fca00087e240a */
[----:B------:R0:W5:Y:S04]  /*0210*/  LDG.E.U8 R8, desc[UR8][R4.64] ;  /* 0x0000000804087981 */ /* 0x000168000c1e1100 */
        /* <DEDUP_REMOVED lines=17> */
[----:B------:R0:W5:Y:S01]  /*0330*/  LDG.E.U8 R26, desc[UR8][R4.64+0x240] ;  /* 0x00024008041a7981 */ /* 0x000162000c1e1100 */
[----:B------:R-:W-:Y:S05]  /*0340*/  BRA `(.L_x_3) ;  /* 0x0000000400547947 */ /* 0x000fea0003800000 */
.L_x_2:
[----:B------:R-:W0:Y:S01]  /*0350*/  LDCU.64 UR6, c[0x0][0x3a8] ;  /* 0x00007500ff0677ac */ /* 0x000e220008000a00 */
[C---:B------:R-:W-:Y:S02]  /*0360*/  LOP3.LUT R5, R3.reuse, 0x1f, RZ, 0xc0, !PT ;  /* 0x0000001f03057812 */ /* 0x040fe400078ec0ff */
[----:B------:R-:W-:Y:S02]  /*0370*/  LOP3.LUT R8, R3, 0x3e0, RZ, 0xc0, !PT ;  /* 0x000003e003087812 */ /* 0x000fe400078ec0ff */
[----:B------:R-:W-:-:S03]  /*0380*/  IADD3 R20, PT, PT, -R4, UR4, RZ ;  /* 0x0000000404147c10 */ /* 0x000fc6000fffe1ff */
[----:B------:R-:W-:Y:S02]  /*0390*/  IMAD R25, R8, 0x13, R5 ;  /* 0x0000001308197824 */ /* 0x000fe400078e0205 */
[----:B------:R-:W-:Y:S02]  /*03a0*/  IMAD.MOV.U32 R8, RZ, RZ, 0xff ;  /* 0x000000ffff087424 */ /* 0x000fe400078e00ff */
[C---:B------:R-:W-:Y:S01]  /*03b0*/  VIADD R5, R25.reuse, 0x20 ;  /* 0x0000002019057836 */ /* 0x040fe20000000000 */
[CC--:B------:R-:W-:Y:S01]  /*03c0*/  ISETP.GE.AND P1, PT, R25.reuse, R20.reuse, PT ;  /* 0x000000141900720c */ /* 0x0c0fe20003f26270 */
[C---:B------:R-:W-:Y:S02]  /*03d0*/  VIADD R7, R25.reuse, 0x40 ;  /* 0x0000004019077836 */ /* 0x040fe40000000000 */
[----:B------:R-:W-:Y:S01]  /*03e0*/  VIADD R9, R25, 0x60 ;  /* 0x0000006019097836 */ /* 0x000fe20000000000 */
[-C--:B------:R-:W-:Y:S01]  /*03f0*/  ISETP.GE.AND P2, PT, R5, R20.reuse, PT ;  /* 0x000000140500720c */ /* 0x080fe20003f46270 */
[----:B------:R-:W-:Y:S01]  /*0400*/  VIADD R11, R25, 0x80 ;  /* 0x00000080190b7836 */ /* 0x000fe20000000000 */
[-C--:B------:R-:W-:Y:S01]  /*0410*/  ISETP.GE.AND P3, PT, R7, R20.reuse, PT ;  /* 0x000000140700720c */ /* 0x080fe20003f66270 */
[----:B------:R-:W-:Y:S01]  /*0420*/  VIADD R7, R25, 0xa0 ;  /* 0x000000a019077836 */ /* 0x000fe20000000000 */
[----:B------:R-:W-:Y:S01]  /*0430*/  ISETP.GE.AND P4, PT, R9, R20, PT ;  /* 0x000000140900720c */ /* 0x000fe20003f86270 */
[C---:B------:R-:W-:Y:S01]  /*0440*/  VIADD R9, R25.reuse, 0xc0 ;  /* 0x000000c019097836 */ /* 0x040fe20000000000 */
[----:B0-----:R-:W-:-:S02]  /*0450*/  IADD3 R4, P0, P6, R25, UR6, R4 ;  /* 0x0000000619047c10 */ /* 0x001fc4000fe1e004 */
[-C--:B------:R-:W-:Y:S02]  /*0460*/  ISETP.GE.AND P5, PT, R11, R20.reuse, PT ;  /* 0x000000140b00720c */ /* 0x080fe40003fa6270 */
[----:B------:R-:W-:Y:S01]  /*0470*/  IADD3.X R5, PT, PT, RZ, UR7, R10, P0, P6 ;  /* 0x00000007ff057c10 */ /* 0x000fe200087ec40a */
[----:B------:R-:W-:Y:S01]  /*0480*/  IMAD.MOV.U32 R10, RZ, RZ, 0xff ;  /* 0x000000ffff0a7424 */ /* 0x000fe200078e00ff */
[-C--:B------:R-:W-:Y:S01]  /*0490*/  ISETP.GE.AND P6, PT, R7, R20.reuse, PT ;  /* 0x000000140700720c */ /* 0x080fe20003fc6270 */
[----:B------:R-:W-:Y:S01]  /*04a0*/  IMAD.MOV.U32 R7, RZ, RZ, 0xff ;  /* 0x000000ffff077424 */ /* 0x000fe200078e00ff */
[-C--:B------:R-:W-:Y:S01]  /*04b0*/  ISETP.GE.AND P0, PT, R9, R20.reuse, PT ;  /* 0x000000140900720c */ /* 0x080fe20003f06270 */
[C---:B------:R-:W-:Y:S01]  /*04c0*/  VIADD R9, R25.reuse, 0xe0 ;  /* 0x000000e019097836 */ /* 0x040fe20000000000 */
[----:B------:R1:W5:Y:S01]  /*04d0*/  @!P1 LDG.E.U8 R8, desc[UR8][R4.64] ;  /* 0x0000000804089981 */ /* 0x000362000c1e1100 */
[----:B------:R-:W-:Y:S02]  /*04e0*/  VIADD R11, R25, 0x100 ;  /* 0x00000100190b7836 */ /* 0x000fe40000000000 */
[----:B------:R-:W-:Y:S01]  /*04f0*/  IMAD.MOV.U32 R12, RZ, RZ, 0xff ;  /* 0x000000ffff0c7424 */ /* 0x000fe200078e00ff */
[----:B------:R-:W-:Y:S01]  /*0500*/  ISETP.GE.AND P1, PT, R9, R20, PT ;  /* 0x000000140900720c */ /* 0x000fe20003f26270 */
[----:B------:R1:W5:Y:S01]  /*0510*/  @!P2 LDG.E.U8 R7, desc[UR8][R4.64+0x20] ;  /* 0x000020080407a981 */ /* 0x000362000c1e1100 */
[----:B------:R-:W-:-:S02]  /*0520*/  PRMT R9, R10, 0x7610, R9 ;  /* 0x000076100a097816 */ /* 0x000fc40000000009 */
[-C--:B------:R-:W-:Y:S01]  /*0530*/  ISETP.GE.AND P2, PT, R11, R20.reuse, PT ;  /* 0x000000140b00720c */ /* 0x080fe20003f46270 */
[C---:B------:R-:W-:Y:S01]  /*0540*/  VIADD R11, R25.reuse, 0x120 ;  /* 0x00000120190b7836 */ /* 0x040fe20000000000 */
[----:B------:R-:W-:Y:S01]  /*0550*/  PRMT R10, R12, 0x7610, R10 ;  /* 0x000076100c0a7816 */ /* 0x000fe2000000000a */
[----:B------:R-:W-:Y:S01]  /*0560*/  IMAD.MOV.U32 R14, RZ, RZ, 0xff ;  /* 0x000000ffff0e7424 */ /* 0x000fe200078e00ff */
[----:B------:R1:W5:Y:S01]  /*0570*/  @!P3 LDG.E.U8 R9, desc[UR8][R4.64+0x40] ;  /* 0x000040080409b981 */ /* 0x000362000c1e1100 */
[----:B------:R-:W-:Y:S01]  /*0580*/  VIADD R13, R25, 0x140 ;  /* 0x00000140190d7836 */ /* 0x000fe20000000000 */
[-C--:B------:R-:W-:Y:S02]  /*0590*/  ISETP.GE.AND P3, PT, R11, R20.reuse, PT ;  /* 0x000000140b00720c */ /* 0x080fe40003f66270 */
[----:B------:R-:W-:Y:S01]  /*05a0*/  PRMT R11, R14, 0x7610, R11 ;  /* 0x000076100e0b7816 */ /* 0x000fe2000000000b */
[----:B------:R1:W5:Y:S01]  /*05b0*/  @!P4 LDG.E.U8 R10, desc[UR8][R4.64+0x60] ;  /* 0x00006008040ac981 */ /* 0x000362000c1e1100 */
[----:B------:R-:W-:Y:S01]  /*05c0*/  ISETP.GE.AND P4, PT, R13, R20, PT ;  /* 0x000000140d00720c */ /* 0x000fe20003f86270 */
[----:B------:R-:W-:-:S02]  /*05d0*/  VIADD R13, R25, 0x160 ;  /* 0x00000160190d7836 */ /* 0x000fc40000000000 */
[----:B------:R-:W-:Y:S01]  /*05e0*/  VIADD R15, R25, 0x180 ;  /* 0x00000180190f7836 */ /* 0x000fe20000000000 */
[----:B------:R1:W5:Y:S02]  /*05f0*/  @!P5 LDG.E.U8 R11, desc[UR8][R4.64+0x80] ;  /* 0x00008008040bd981 */ /* 0x000364000c1e1100 */
[-C--:B------:R-:W-:Y:S02]  /*0600*/  ISETP.GE.AND P5, PT, R13, R20.reuse, PT ;  /* 0x000000140d00720c */ /* 0x080fe40003fa6270 */
[----:B------:R1:W5:Y:S01]  /*0610*/  @!P6 LDG.E.U8 R12, desc[UR8][R4.64+0xa0] ;  /* 0x0000a008040ce981 */ /* 0x000362000c1e1100 */
[----:B------:R-:W-:Y:S01]  /*0620*/  ISETP.GE.AND P6, PT, R15, R20, PT ;  /* 0x000000140f00720c */ /* 0x000fe20003fc6270 */
[----:B------:R-:W-:Y:S02]  /*0630*/  IMAD.MOV.U32 R13, RZ, RZ, 0xff ;  /* 0x000000ffff0d7424 */ /* 0x000fe400078e00ff */
[----:B------:R-:W-:Y:S01]  /*0640*/  VIADD R15, R25, 0x1a0 ;  /* 0x000001a0190f7836 */ /* 0x000fe20000000000 */
[----:B------:R1:W5:Y:S01]  /*0650*/  @!P0 LDG.E.U8 R14, desc[UR8][R4.64+0xc0] ;  /* 0x0000c008040e8981 */ /* 0x000362000c1e1100 */
[----:B------:R-:W-:-:S02]  /*0660*/  IMAD.MOV.U32 R16, RZ, RZ, 0xff ;  /* 0x000000ffff107424 */ /* 0x000fc400078e00ff */
[----:B------:R-:W-:Y:S01]  /*0670*/  VIADD R17, R25, 0x1c0 ;  /* 0x000001c019117836 */ /* 0x000fe20000000000 */
[-C--:B------:R-:W-:Y:S01]  /*0680*/  ISETP.GE.AND P0, PT, R15, R20.reuse, PT ;  /* 0x000000140f00720c */ /* 0x080fe20003f06270 */
[----:B------:R1:W5:Y:S01]  /*0690*/  @!P1 LDG.E.U8 R13, desc[UR8][R4.64+0xe0] ;  /* 0x0000e008040d9981 */ /* 0x000362000c1e1100 */
[----:B------:R-:W-:Y:S02]  /*06a0*/  PRMT R15, R16, 0x7610, R15 ;  /* 0x00007610100f7816 */ /* 0x000fe4000000000f */
[----:B------:R-:W-:Y:S01]  /*06b0*/  ISETP.GE.AND P1, PT, R17, R20, PT ;  /* 0x000000141100720c */ /* 0x000fe20003f26270 */
[----:B------:R-:W-:-:S03]  /*06c0*/  VIADD R17, R25, 0x1e0 ;  /* 0x000001e019117836 */ /* 0x000fc60000000000 */
[----:B------:R1:W5:Y:S01]  /*06d0*/  @!P2 LDG.E.U8 R15, desc[UR8][R4.64+0x100] ;  /* 0x00010008040fa981 */ /* 0x000362000c1e1100 */
[----:B------:R-:W-:Y:S01]  /*06e0*/  IMAD.MOV.U32 R18, RZ, RZ, 0xff ;  /* 0x000000ffff127424 */ /* 0x000fe200078e00ff */
[-C--:B------:R-:W-:Y:S01]  /*06f0*/  ISETP.GE.AND P2, PT, R17, R20.reuse, PT ;  /* 0x000000141100720c */ /* 0x080fe20003f46270 */
[----:B------:R-:W-:Y:S01]  /*0700*/  IMAD.MOV.U32 R22, RZ, RZ, 0xff ;  /* 0x000000ffff167424 */ /* 0x000fe200078e00ff */
[----:B------:R-:W-:Y:S01]  /*0710*/  PRMT R17, R16, 0x7610, R17 ;  /* 0x0000761010117816 */ /* 0x000fe20000000011 */
[----:B------:R-:W-:Y:S01]  /*0720*/  VIADD R21, R25, 0x200 ;  /* 0x0000020019157836 */ /* 0x000fe20000000000 */
[----:B------:R-:W-:Y:S02]  /*0730*/  PRMT R16, R18, 0x7610, R16 ;  /* 0x0000761012107816 */ /* 0x000fe40000000010 */
[----:B------:R-:W-:Y:S02]  /*0740*/  PRMT R18, R22, 0x7610, R18 ;  /* 0x0000761016127816 */ /* 0x000fe40000000012 */
        /* <DEDUP_REMOVED lines=9> */
[----:B------:R-:W-:Y:S01]  /*07e0*/  IMAD.MOV.U32 R21, RZ, RZ, 0xff ;  /* 0x000000ffff157424 */ /* 0x000fe200078e00ff */
[----:B------:R1:W5:Y:S01]  /*07f0*/  @!P1 LDG.E.U8 R22, desc[UR8][R4.64+0x1c0] ;  /* 0x0001c00804169981 */ /* 0x000362000c1e1100 */
[----:B------:R-:W-:-:S02]  /*0800*/  IMAD.MOV.U32 R23, RZ, RZ, 0xff ;  /* 0x000000ffff177424 */ /* 0x000fc400078e00ff */
[----:B------:R-:W-:Y:S01]  /*0810*/  IMAD.MOV.U32 R24, RZ, RZ, 0xff ;  /* 0x000000ffff187424 */ /* 0x000fe200078e00ff */
[----:B------:R1:W5:Y:S01]  /*0820*/  @!P6 LDG.E.U8 R20, desc[UR8][R4.64+0x180] ;  /* 0x000180080414e981 */ /* 0x000362000c1e1100 */
[----:B------:R-:W-:Y:S02]  /*0830*/  IMAD.MOV.U32 R25, RZ, RZ, 0xff ;  /* 0x000000ffff197424 */ /* 0x000fe400078e00ff */
[----:B------:R-:W-:Y:S01]  /*0840*/  IMAD.MOV.U32 R26, RZ, RZ, 0xff ;  /* 0x000000ffff1a7424 */ /* 0x000fe200078e00ff */
[----:B------:R1:W5:Y:S04]  /*0850*/  @!P0 LDG.E.U8 R21, desc[UR8][R4.64+0x1a0] ;  /* 0x0001a00804158981 */ /* 0x000368000c1e1100 */
[----:B------:R1:W5:Y:S04]  /*0860*/  @!P2 LDG.E.U8 R23, desc[UR8][R4.64+0x1e0] ;  /* 0x0001e0080417a981 */ /* 0x000368000c1e1100 */
[----:B------:R1:W5:Y:S04]  /*0870*/  @!P3 LDG.E.U8 R24, desc[UR8][R4.64+0x200] ;  /* 0x000200080418b981 */ /* 0x000368000c1e1100 */
[----:B------:R1:W5:Y:S04]  /*0880*/  @!P4 LDG.E.U8 R25, desc[UR8][R4.64+0x220] ;  /* 0x000220080419c981 */ /* 0x000368000c1e1100 */
[----:B------:R1:W5:Y:S02]  /*0890*/  @!P5 LDG.E.U8 R26, desc[UR8][R4.64+0x240] ;  /* 0x00024008041ad981 */ /* 0x000364000c1e1100 */
.L_x_3:
[----:B01----:R-:W-:Y:S01]  /*08a0*/  VIMNMX R4, PT, PT, R19, 0xe0, !PT ;  /* 0x000000e013047848 */ /* 0x003fe20007fe0100 */
[----:B------:R-:W-:Y:S01]  /*08b0*/  BSSY.RECONVERGENT B0, `(.L_x_4) ;  /* 0x0000023000007945 */ /* 0x000fe20003800200 */
[----:B------:R-:W-:Y:S02]  /*08c0*/  IMAD.SHL.U32 R6, R6, 0x400, RZ ;  /* 0x0000040006067824 */ /* 0x000fe400078e00ff */
[--C-:B------:R-:W-:Y:S01]  /*08d0*/  IADD3 R4, PT, PT, R4, 0x1f, -R19.reuse ;  /* 0x0000001f04047810 */ /* 0x100fe20007ffe813 */
[----:B------:R-:W-:-:S03]  /*08e0*/  IMAD.MOV.U32 R27, RZ, RZ, R19 ;  /* 0x000000ffff1b7224 */ /* 0x000fc600078e0013 */
[C---:B------:R-:W-:Y:S02]  /*08f0*/  ISETP.GE.U32.AND P0, PT, R4.reuse, 0x1e0, PT ;  /* 0x000001e00400780c */ /* 0x040fe40003f06070 */
[----:B------:R-:W-:-:S04]  /*0900*/  LEA.HI R5, R4, 0x1, RZ, 0x1b ;  /* 0x0000000104057811 */ /* 0x000fc800078fd8ff */
[----:B------:R-:W-:-:S04]  /*0910*/  LOP3.LUT R28, R5, 0xf, RZ, 0xc0, !PT ;  /* 0x0000000f051c7812 */ /* 0x000fc800078ec0ff */
[----:B------:R-:W-:-:S03]  /*0920*/  ISETP.NE.AND P1, PT, R28, RZ, PT ;  /* 0x000000ff1c00720c */ /* 0x000fc60003f25270 */
[----:B------:R-:W-:Y:S10]  /*0930*/  @!P0 BRA `(.L_x_5) ;  /* 0x0000000000688947 */ /* 0x000ff40003800000 */
[----:B------:R-:W-:Y:S01]  /*0940*/  IMAD R29, R19, 0x4, R6 ;  /* 0x00000004131d7824 */ /* 0x000fe200078e0206 */
[----:B------:R-:W-:Y:S01]  /*0950*/  LOP3.LUT R4, R5, 0xffffff0, RZ, 0xc0, !PT ;  /* 0x0ffffff005047812 */ /* 0x000fe200078ec0ff */
[----:B------:R-:W-:-:S03]  /*0960*/  IMAD.MOV.U32 R27, RZ, RZ, R19 ;  /* 0x000000ffff1b7224 */ /* 0x000fc600078e0013 */
[----:B------:R-:W-:Y:S01]  /*0970*/  IADD3 R29, PT, PT, R29, 0x400, R0 ;  /* 0x000004001d1d7810 */ /* 0x000fe20007ffe000 */
[----:B------:R-:W-:-:S07]  /*0980*/  IMAD.MOV R4, RZ, RZ, -R4 ;  /* 0x000000ffff047224 */ /* 0x000fce00078e0a04 */
.L_x_6:
[----:B------:R-:W-:Y:S01]  /*0990*/  VIADD R4, R4, 0x10 ;  /* 0x0000001004047836 */ /* 0x000fe20000000000 */
[----:B------:R-:W-:Y:S01]  /*09a0*/  STS [R29+-0x400], RZ ;  /* 0xfffc00ff1d007388 */ /* 0x000fe20000000800 */
[----:B------:R-:W-:-:S03]  /*09b0*/  VIADD R27, R27, 0x200 ;  /* 0x000002001b1b7836 */ /* 0x000fc60000000000 */
[----:B------:R-:W-:Y:S01]  /*09c0*/  ISETP.NE.AND P0, PT, R4, RZ, PT ;  /* 0x000000ff0400720c */ /* 0x000fe20003f05270 */
[----:B------:R-:W-:Y:S04]  /*09d0*/  STS [R29+-0x380], RZ ;  /* 0xfffc80ff1d007388 */ /* 0x000fe80000000800 */
[----:B------:R-:W-:Y:S04]  /*09e0*/  STS [R29+-0x300], RZ ;  /* 0xfffd00ff1d007388 */ /* 0x000fe80000000800 */
[----:B------:R-:W-:Y:S04]  /*09f0*/  STS [R29+-0x280], RZ ;  /* 0xfffd80ff1d007388 */ /* 0x000fe80000000800 */
[----:B------:R-:W-:Y:S04]  /*0a00*/  STS [R29+-0x200], RZ ;  /* 0xfffe00ff1d007388 */ /* 0x000fe80000000800 */
[----:B------:R-:W-:Y:S04]  /*0a10*/  STS [R29+-0x180], RZ ;  /* 0xfffe80ff1d007388 */ /* 0x000fe80000000800 */
[----:B------:R-:W-:Y:S04]  /*0a20*/  STS [R29+-0x100], RZ ;  /* 0xffff00ff1d007388 */ /* 0x000fe80000000800 */
[----:B------:R-:W-:Y:S04]  /*0a30*/  STS [R29+-0x80], RZ ;  /* 0xffff80ff1d007388 */ /* 0x000fe80000000800 */
[----:B------:R-:W-:Y:S04]  /*0a40*/  STS [R29], RZ ;  /* 0x000000ff1d007388 */ /* 0x000fe80000000800 */
[----:B------:R-:W-:Y:S04]  /*0a50*/  STS [R29+0x80], RZ ;  /* 0x000080ff1d007388 */ /* 0x000fe80000000800 */
[----:B------:R-:W-:Y:S04]  /*0a60*/  STS [R29+0x100], RZ ;  /* 0x000100ff1d007388 */ /* 0x000fe80000000800 */
[----:B------:R-:W-:Y:S04]  /*0a70*/  STS [R29+0x180], RZ ;  /* 0x000180ff1d007388 */ /* 0x000fe80000000800 */
[----:B------:R-:W-:Y:S04]  /*0a80*/  STS [R29+0x200], RZ ;  /* 0x000200ff1d007388 */ /* 0x000fe80000000800 */
[----:B------:R-:W-:Y:S04]  /*0a90*/  STS [R29+0x280], RZ ;  /* 0x000280ff1d007388 */ /* 0x000fe80000000800 */
[----:B------:R-:W-:Y:S04]  /*0aa0*/  STS [R29+0x300], RZ ;  /* 0x000300ff1d007388 */ /* 0x000fe80000000800 */
[----:B------:R0:W-:Y:S02]  /*0ab0*/  STS [R29+0x380], RZ ;  /* 0x000380ff1d007388 */ /* 0x0001e40000000800 */
[----:B0-----:R-:W-:Y:S01]  /*0ac0*/  VIADD R29, R29, 0x800 ;  /* 0x000008001d1d7836 */ /* 0x001fe20000000000 */
[----:B------:R-:W-:Y:S06]  /*0ad0*/  @P0 BRA `(.L_x_6) ;  /* 0xfffffffc00ac0947 */ /* 0x000fec000383ffff */
.L_x_5:
[----:B------:R-:W-:Y:S05]  /*0ae0*/  BSYNC.RECONVERGENT B0 ;  /* 0x0000000000007941 */ /* 0x000fea0003800200 */
.L_x_4:
[----:B------:R-:W-:Y:S01]  /*0af0*/  BSSY.RECONVERGENT B0, `(.L_x_7) ;  /* 0x0000026000007945 */ /* 0x000fe20003800200 */
[----:B------:R-:W-:-:S03]  /*0b00*/  IMAD.IADD R4, R0, 0x1, R6 ;  /* 0x0000000100047824 */ /* 0x000fc600078e0206 */
[----:B------:R-:W-:Y:S05]  /*0b10*/  @!P1 BRA `(.L_x_8) ;  /* 0x00000000008c9947 */ /* 0x000fea0003800000 */
[----:B------:R-:W-:Y:S01]  /*0b20*/  ISETP.GE.U32.AND P0, PT, R28, 0x8, PT ;  /* 0x000000081c00780c */ /* 0x000fe20003f06070 */
[----:B------:R-:W-:Y:S01]  /*0b30*/  BSSY.RECONVERGENT B1, `(.L_x_9) ;  /* 0x000000e000017945 */ /* 0x000fe20003800200 */
[----:B------:R-:W-:-:S04]  /*0b40*/  LOP3.LUT R29, R5, 0x7, RZ, 0xc0, !PT ;  /* 0x00000007051d7812 */ /* 0x000fc800078ec0ff */
[----:B------:R-:W-:-:S07]  /*0b50*/  ISETP.NE.AND P1, PT, R29, RZ, PT ;  /* 0x000000ff1d00720c */ /* 0x000fce0003f25270 */
[----:B------:R-:W-:Y:S06]  /*0b60*/  @!P0 BRA `(.L_x_10) ;  /* 0x0000000000288947 */ /* 0x000fec0003800000 */
[C---:B------:R-:W-:Y:S02]  /*0b70*/  IMAD R28, R27.reuse, 0x4, R4 ;  /* 0x000000041b1c7824 */ /* 0x040fe400078e0204 */
[----:B------:R-:W-:-:S03]  /*0b80*/  VIADD R27, R27, 0x100 ;  /* 0x000001001b1b7836 */ /* 0x000fc60000000000 */
[----:B------:R0:W-:Y:S04]  /*0b90*/  STS [R28], RZ ;  /* 0x000000ff1c007388 */ /* 0x0001e80000000800 */
[----:B------:R0:W-:Y:S04]  /*0ba0*/  STS [R28+0x80], RZ ;  /* 0x000080ff1c007388 */ /* 0x0001e80000000800 */
[----:B------:R0:W-:Y:S04]  /*0bb0*/  STS [R28+0x100], RZ ;  /* 0x000100ff1c007388 */ /* 0x0001e80000000800 */
[----:B------:R0:W-:Y:S04]  /*0bc0*/  STS [R28+0x180], RZ ;  /* 0x000180ff1c007388 */ /* 0x0001e80000000800 */
[----:B------:R0:W-:Y:S04]  /*0bd0*/  STS [R28+0x200], RZ ;  /* 0x000200ff1c007388 */ /* 0x0001e80000000800 */
[----:B------:R0:W-:Y:S04]  /*0be0*/  STS [R28+0x280], RZ ;  /* 0x000280ff1c007388 */ /* 0x0001e80000000800 */
[----:B------:R0:W-:Y:S04]  /*0bf0*/  STS [R28+0x300], RZ ;  /* 0x000300ff1c007388 */ /* 0x0001e80000000800 */
[----:B------:R0:W-:Y:S02]  /*0c00*/  STS [R28+0x380], RZ ;  /* 0x000380ff1c007388 */ /* 0x0001e40000000800 */
.L_x_10:
[----:B------:R-:W-:Y:S05]  /*0c10*/  BSYNC.RECONVERGENT B1 ;  /* 0x0000000000017941 */ /* 0x000fea0003800200 */
.L_x_9:
[----:B------:R-:W-:Y:S05]  /*0c20*/  @!P1 BRA `(.L_x_8) ;  /* 0x0000000000489947 */ /* 0x000fea0003800000 */
[----:B------:R-:W-:Y:S02]  /*0c30*/  ISETP.GE.U32.AND P0, PT, R29, 0x4, PT ;  /* 0x000000041d00780c */ /* 0x000fe40003f06070 */
[----:B------:R-:W-:-:S04]  /*0c40*/  LOP3.LUT R5, R5, 0x3, RZ, 0xc0, !PT ;  /* 0x0000000305057812 */ /* 0x000fc800078ec0ff */
[----:B------:R-:W-:-:S07]  /*0c50*/  ISETP.NE.AND P1, PT, R5, RZ, PT ;  /* 0x000000ff0500720c */ /* 0x000fce0003f25270 */
[C---:B------:R-:W-:Y:S02]  /*0c60*/  @P0 IMAD R4, R27.reuse, 0x4, R4 ;  /* 0x000000041b040824 */ /* 0x040fe400078e0204 */
[----:B------:R-:W-:-:S03]  /*0c70*/  @P0 VIADD R27, R27, 0x80 ;  /* 0x000000801b1b0836 */ /* 0x000fc60000000000 */
[----:B------:R1:W-:Y:S04]  /*0c80*/  @P0 STS [R4], RZ ;  /* 0x000000ff04000388 */ /* 0x0003e80000000800 */
[----:B------:R1:W-:Y:S04]  /*0c90*/  @P0 STS [R4+0x80], RZ ;  /* 0x000080ff04000388 */ /* 0x0003e80000000800 */
[----:B------:R1:W-:Y:S04]  /*0ca0*/  @P0 STS [R4+0x100], RZ ;  /* 0x000100ff04000388 */ /* 0x0003e80000000800 */
[----:B------:R1:W-:Y:S01]  /*0cb0*/  @P0 STS [R4+0x180], RZ ;  /* 0x000180ff04000388 */ /* 0x0003e20000000800 */
[----:B------:R-:W-:Y:S05]  /*0cc0*/  @!P1 BRA `(.L_x_8) ;  /* 0x0000000000209947 */ /* 0x000fea0003800000 */
[----:B------:R-:W-:Y:S02]  /*0cd0*/  IMAD R27, R27, 0x4, R6 ;  /* 0x000000041b1b7824 */ /* 0x000fe400078e0206 */
[----:B------:R-:W-:Y:S02]  /*0ce0*/  IMAD.MOV R5, RZ, RZ, -R5 ;  /* 0x000000ffff057224 */ /* 0x000fe400078e0a05 */
[----:B------:R-:W-:-:S07]  /*0cf0*/  IMAD.IADD R27, R0, 0x1, R27 ;  /* 0x00000001001b7824 */ /* 0x000fce00078e021b */
.L_x_11:
[----:B------:R-:W-:Y:S01]  /*0d00*/  VIADD R5, R5, 0x1 ;  /* 0x0000000105057836 */ /* 0x000fe20000000000 */
[----:B------:R2:W-:Y:S04]  /*0d10*/  STS [R27], RZ ;  /* 0x000000ff1b007388 */ /* 0x0005e80000000800 */
[----:B------:R-:W-:Y:S01]  /*0d20*/  ISETP.NE.AND P0, PT, R5, RZ, PT ;  /* 0x000000ff0500720c */ /* 0x000fe20003f05270 */
[----:B--2---:R-:W-:-:S12]  /*0d30*/  VIADD R27, R27, 0x80 ;  /* 0x000000801b1b7836 */ /* 0x004fd80000000000 */
[----:B------:R-:W-:Y:S05]  /*0d40*/  @P0 BRA `(.L_x_11) ;  /* 0xfffffffc00ec0947 */ /* 0x000fea000383ffff */
.L_x_8:
[----:B------:R-:W-:Y:S05]  /*0d50*/  BSYNC.RECONVERGENT B0 ;  /* 0x0000000000007941 */ /* 0x000fea0003800200 */
.L_x_7:
[----:B------:R-:W2:Y:S01]  /*0d60*/  LDCU UR4, c[0x0][0x3c4] ;  /* 0x00007880ff0477ac */ /* 0x000ea20008000800 */
[----:B------:R-:W-:Y:S01]  /*0d70*/  IMAD.SHL.U32 R5, R3, 0x20, RZ ;  /* 0x0000002003057824 */ /* 0x000fe200078e00ff */
[----:B-1---5:R-:W-:Y:S01]  /*0d80*/  LOP3.LUT R4, R8, 0xff, RZ, 0xc0, !PT ;  /* 0x000000ff08047812 */ /* 0x022fe200078ec0ff */
[----:B------:R-:W-:Y:S01]  /*0d90*/  BSSY.RECONVERGENT B0, `(.L_x_12) ;  /* 0x000009c000007945 */ /* 0x000fe20003800200 */
[----:B------:R-:W1:Y:S01]  /*0da0*/  LDCU UR5, c[0x0][0x3c8] ;  /* 0x00007900ff0577ac */ /* 0x000e620008000800 */
[----:B------:R-:W-:Y:S02]  /*0db0*/  LOP3.LUT R6, R9, 0xff, RZ, 0xc0, !PT ;  /* 0x000000ff09067812 */ /* 0x000fe400078ec0ff */
[----:B------:R-:W-:Y:S01]  /*0dc0*/  LOP3.LUT R5, R5, 0x7c00, RZ, 0xc0, !PT ;  /* 0x00007c0005057812 */ /* 0x000fe200078ec0ff */
[----:B------:R-:W-:Y:S01]  /*0dd0*/  UMOV UR6, 0xffffffff ;  /* 0xffffffff00067882 */ /* 0x000fe20000000000 */
[----:B------:R-:W-:Y:S02]  /*0de0*/  LOP3.LUT R29, R10, 0xff, RZ, 0xc0, !PT ;  /* 0x000000ff0a1d7812 */ /* 0x000fe400078ec0ff */
[----:B------:R-:W-:Y:S01]  /*0df0*/  LOP3.LUT R30, R11, 0xff, RZ, 0xc0, !PT ;  /* 0x000000ff0b1e7812 */ /* 0x000fe200078ec0ff */
[----:B------:R-:W-:Y:S01]  /*0e00*/  IMAD.IADD R27, R0, 0x1, R5 ;  /* 0x00000001001b7824 */ /* 0x000fe200078e0205 */
[----:B------:R-:W-:-:S02]  /*0e10*/  LOP3.LUT R5, R7, 0xff, RZ, 0xc0, !PT ;  /* 0x000000ff07057812 */ /* 0x000fc400078ec0ff */
[----:B------:R-:W-:Y:S02]  /*0e20*/  LOP3.LUT R31, R12, 0xff, RZ, 0xc0, !PT ;  /* 0x000000ff0c1f7812 */ /* 0x000fe400078ec0ff */
[----:B------:R-:W-:Y:S01]  /*0e30*/  LOP3.LUT R33, R14, 0xff, RZ, 0xc0, !PT ;  /* 0x000000ff0e217812 */ /* 0x000fe200078ec0ff */
[----:B--2---:R-:W-:Y:S01]  /*0e40*/  ULOP3.LUT UR4, UR4, 0xff, URZ, 0xc0, !UPT ;  /* 0x000000ff04047892 */ /* 0x004fe2000f8ec0ff */
[----:B------:R-:W-:Y:S02]  /*0e50*/  LOP3.LUT R35, R13, 0xff, RZ, 0xc0, !PT ;  /* 0x000000ff0d237812 */ /* 0x000fe400078ec0ff */
[----:B------:R-:W-:Y:S01]  /*0e60*/  LOP3.LUT R37, R15, 0xff, RZ, 0xc0, !PT ;  /* 0x000000ff0f257812 */ /* 0x000fe200078ec0ff */
[----:B-1----:R-:W-:Y:S01]  /*0e70*/  USHF.L.U32 UR5, UR6, UR5, URZ ;  /* 0x0000000506057299 */ /* 0x002fe200080006ff */
[----:B------:R-:W-:Y:S02]  /*0e80*/  LOP3.LUT R39, R17, 0xff, RZ, 0xc0, !PT ;  /* 0x000000ff11277812 */ /* 0x000fe400078ec0ff */
[----:B------:R-:W-:-:S02]  /*0e90*/  SHF.R.U32.HI R4, RZ, UR4, R4 ;  /* 0x00000004ff047c19 */ /* 0x000fc40008011604 */
[----:B------:R-:W-:Y:S02]  /*0ea0*/  SHF.R.U32.HI R5, RZ, UR4, R5 ;  /* 0x00000004ff057c19 */ /* 0x000fe40008011605 */
[----:B0-----:R-:W-:Y:S02]  /*0eb0*/  LOP3.LUT R28, R4, UR5, RZ, 0x30, !PT ;  /* 0x00000005041c7c12 */ /* 0x001fe4000f8e30ff */
[----:B------:R-:W-:Y:S02]  /*0ec0*/  SHF.R.U32.HI R6, RZ, UR4, R6 ;  /* 0x00000004ff067c19 */ /* 0x000fe40008011606 */
[----:B------:R-:W-:Y:S01]  /*0ed0*/  SHF.R.U32.HI R29, RZ, UR4, R29 ;  /* 0x00000004ff1d7c19 */ /* 0x000fe2000801161d */
[----:B------:R-:W-:Y:S01]  /*0ee0*/  IMAD R4, R28, 0x4, R27 ;  /* 0x000000041c047824 */ /* 0x000fe200078e021b */
[----:B------:R-:W-:Y:S01]  /*0ef0*/  SHF.R.U32.HI R30, RZ, UR4, R30 ;  /* 0x00000004ff1e7c19 */ /* 0x000fe2000801161e */
[----:B------:R-:W-:Y:S01]  /*0f00*/  NOP ;  /* 0x0000000000007918 */ /* 0x000fe20000000000 */
[----:B------:R-:W-:-:S02]  /*0f10*/  LOP3.LUT R36, R5, UR5, RZ, 0x30, !PT ;  /* 0x0000000505247c12 */ /* 0x000fc4000f8e30ff */
[----:B------:R0:W-:Y:S01]  /*0f20*/  ATOMS.POPC.INC.32 RZ, [R4+URZ] ;  /* 0x0000000004ff7f8c */ /* 0x0001e2000d8000ff */
[----:B------:R-:W-:Y:S02]  /*0f30*/  SHF.R.U32.HI R31, RZ, UR4, R31 ;  /* 0x00000004ff1f7c19 */ /* 0x000fe4000801161f */
[----:B------:R-:W-:Y:S02]  /*0f40*/  LOP3.LUT R38, R6, UR5, RZ, 0x30, !PT ;  /* 0x0000000506267c12 */ /* 0x000fe4000f8e30ff */
[----:B------:R-:W-:Y:S02]  /*0f50*/  LOP3.LUT R34, R29, UR5, RZ, 0x30, !PT ;  /* 0x000000051d227c12 */ /* 0x000fe4000f8e30ff */
[----:B------:R-:W-:Y:S01]  /*0f60*/  LOP3.LUT R32, R30, UR5, RZ, 0x30, !PT ;  /* 0x000000051e207c12 */ /* 0x000fe2000f8e30ff */
[--C-:B0-----:R-:W-:Y:S01]  /*0f70*/  IMAD R4, R36, 0x4, R27.reuse ;  /* 0x0000000424047824 */ /* 0x101fe200078e021b */
[----:B------:R-:W-:Y:S01]  /*0f80*/  LOP3.LUT R30, R31, UR5, RZ, 0x30, !PT ;  /* 0x000000051f1e7c12 */ /* 0x000fe2000f8e30ff */
[--C-:B------:R-:W-:Y:S01]  /*0f90*/  IMAD R5, R38, 0x4, R27.reuse ;  /* 0x0000000426057824 */ /* 0x100fe200078e021b */
[----:B------:R-:W-:Y:S01]  /*0fa0*/  ISETP.GT.U32.AND P1, PT, R3, 0xff, PT ;  /* 0x000000ff0300780c */ /* 0x000fe20003f24070 */
[--C-:B------:R-:W-:Y:S01]  /*0fb0*/  IMAD R6, R34, 0x4, R27.reuse ;  /* 0x0000000422067824 */ /* 0x100fe200078e021b */
[----:B------:R-:W-:Y:S01]  /*0fc0*/  LOP3.LUT R40, R16, 0xff, RZ, 0xc0, !PT ;  /* 0x000000ff10287812 */ /* 0x000fe200078ec0ff */
[----:B------:R-:W-:Y:S01]  /*0fd0*/  IMAD R29, R32, 0x4, R27 ;  /* 0x00000004201d7824 */ /* 0x000fe200078e021b */
[----:B------:R-:W-:Y:S01]  /*0fe0*/  SHF.R.U32.HI R33, RZ, UR4, R33 ;  /* 0x00000004ff217c19 */ /* 0x000fe20008011621 */
[----:B------:R0:W-:Y:S01]  /*0ff0*/  ATOMS.POPC.INC.32 RZ, [R4+URZ] ;  /* 0x0000000004ff7f8c */ /* 0x0001e2000d8000ff */
[----:B------:R-:W-:Y:S01]  /*1000*/  IMAD R31, R30, 0x4, R27 ;  /* 0x000000041e1f7824 */ /* 0x000fe200078e021b */
[----:B------:R-:W-:-:S02]  /*1010*/  LOP3.LUT R41, R18, 0xff, RZ, 0xc0, !PT ;  /* 0x000000ff12297812 */ /* 0x000fc400078ec0ff */
[----:B------:R-:W-:Y:S01]  /*1020*/  SHF.R.U32.HI R35, RZ, UR4, R35 ;  /* 0x00000004ff237c19 */ /* 0x000fe20008011623 */
[----:B------:R-:W-:Y:S01]  /*1030*/  ATOMS.POPC.INC.32 RZ, [R5+URZ] ;  /* 0x0000000005ff7f8c */ /* 0x000fe2000d8000ff */
[----:B------:R-:W-:Y:S02]  /*1040*/  LOP3.LUT R42, R20, 0xff, RZ, 0xc0, !PT ;  /* 0x000000ff142a7812 */ /* 0x000fe400078ec0ff */
[----:B------:R-:W-:Y:S01]  /*1050*/  SHF.R.U32.HI R37, RZ, UR4, R37 ;  /* 0x00000004ff257c19 */ /* 0x000fe20008011625 */
[----:B------:R1:W-:Y:S01]  /*1060*/  ATOMS.POPC.INC.32 RZ, [R6+URZ] ;  /* 0x0000000006ff7f8c */ /* 0x0003e2000d8000ff */
[----:B------:R-:W-:Y:S02]  /*1070*/  LOP3.LUT R43, R21, 0xff, RZ, 0xc0, !PT ;  /* 0x000000ff152b7812 */ /* 0x000fe400078ec0ff */
[----:B------:R-:W-:Y:S01]  /*1080*/  SHF.R.U32.HI R39, RZ, UR4, R39 ;  /* 0x00000004ff277c19 */ /* 0x000fe20008011627 */
[----:B------:R2:W-:Y:S01]  /*1090*/  ATOMS.POPC.INC.32 RZ, [R29+URZ] ;  /* 0x000000001dff7f8c */ /* 0x0005e2000d8000ff */
[----:B0-----:R-:W-:-:S02]  /*10a0*/  P2R R4, PR, RZ, 0x2 ;  /* 0x00000002ff047803 */ /* 0x001fc40000000000 */
[----:B------:R-:W-:Y:S01]  /*10b0*/  LOP3.LUT R44, R22, 0xff, RZ, 0xc0, !PT ;  /* 0x000000ff162c7812 */ /* 0x000fe200078ec0ff */
[----:B------:R0:W-:Y:S01]  /*10c0*/  ATOMS.POPC.INC.32 RZ, [R31+URZ] ;  /* 0x000000001fff7f8c */ /* 0x0001e2000d8000ff */
[----:B------:R-:W-:Y:S01]  /*10d0*/  LOP3.LUT R45, R24, 0xff, RZ, 0xc0, !PT ;  /* 0x000000ff182d7812 */ /* 0x000fe200078ec0ff */
[----:B-1----:R-:W-:Y:S01]  /*10e0*/  IMAD.MOV.U32 R6, RZ, RZ, RZ ;  /* 0x000000ffff067224 */ /* 0x002fe200078e00ff */
[----:B------:R-:W-:Y:S01]  /*10f0*/  SHF.R.U32.HI R40, RZ, UR4, R40 ;  /* 0x00000004ff287c19 */ /* 0x000fe20008011628 */
[----:B------:R-:W1:Y:S01]  /*1100*/  LDC.64 R4, c[0x0][0x380] ;  /* 0x0000e000ff047b82 */ /* 0x000e620000000a00 */
[----:B------:R-:W-:Y:S02]  /*1110*/  LOP3.LUT R64, R33, UR5, RZ, 0x30, !PT ;  /* 0x0000000521407c12 */ /* 0x000fe4000f8e30ff */
[----:B--2---:R-:W-:Y:S02]  /*1120*/  LOP3.LUT R29, R23, 0xff, RZ, 0xc0, !PT ;  /* 0x000000ff171d7812 */ /* 0x004fe400078ec0ff */
[----:B------:R-:W-:Y:S01]  /*1130*/  SHF.R.U32.HI R41, RZ, UR4, R41 ;  /* 0x00000004ff297c19 */ /* 0x000fe20008011629 */
[----:B------:R-:W-:Y:S01]  /*1140*/  IMAD R53, R64, 0x4, R27 ;  /* 0x0000000440357824 */ /* 0x000fe200078e021b */
[----:B------:R-:W-:-:S02]  /*1150*/  LOP3.LUT R62, R35, UR5, RZ, 0x30, !PT ;  /* 0x00000005233e7c12 */ /* 0x000fc4000f8e30ff */
[----:B------:R-:W-:Y:S02]  /*1160*/  SHF.R.U32.HI R42, RZ, UR4, R42 ;  /* 0x00000004ff2a7c19 */ /* 0x000fe4000801162a */
[----:B------:R-:W-:Y:S01]  /*1170*/  LOP3.LUT R60, R37, UR5, RZ, 0x30, !PT ;  /* 0x00000005253c7c12 */ /* 0x000fe2000f8e30ff */
[--C-:B------:R-:W-:Y:S01]  /*1180*/  IMAD R51, R62, 0x4, R27.reuse ;  /* 0x000000043e337824 */ /* 0x100fe200078e021b */
[----:B0-----:R-:W-:Y:S01]  /*1190*/  LOP3.LUT R31, R25, 0xff, RZ, 0xc0, !PT ;  /* 0x000000ff191f7812 */ /* 0x001fe200078ec0ff */
[----:B------:R0:W-:Y:S01]  /*11a0*/  ATOMS.POPC.INC.32 RZ, [R53+URZ] ;  /* 0x0000000035ff7f8c */ /* 0x0001e2000d8000ff */
[----:B------:R-:W-:Y:S01]  /*11b0*/  LOP3.LUT R46, R26, 0xff, RZ, 0xc0, !PT ;  /* 0x000000ff1a2e7812 */ /* 0x000fe200078ec0ff */
[----:B------:R-:W-:Y:S01]  /*11c0*/  IMAD R49, R60, 0x4, R27 ;  /* 0x000000043c317824 */ /* 0x000fe200078e021b */
[----:B------:R-:W-:Y:S01]  /*11d0*/  SHF.R.U32.HI R43, RZ, UR4, R43 ;  /* 0x00000004ff2b7c19 */ /* 0x000fe2000801162b */
[----:B------:R0:W-:Y:S01]  /*11e0*/  ATOMS.POPC.INC.32 RZ, [R51+URZ] ;  /* 0x0000000033ff7f8c */ /* 0x0001e2000d8000ff */
[----:B------:R-:W-:-:S02]  /*11f0*/  LOP3.LUT R58, R39, UR5, RZ, 0x30, !PT ;  /* 0x00000005273a7c12 */ /* 0x000fc4000f8e30ff */
[----:B------:R-:W-:Y:S01]  /*1200*/  SHF.R.U32.HI R44, RZ, UR4, R44 ;  /* 0x00000004ff2c7c19 */ /* 0x000fe2000801162c */
[----:B------:R0:W-:Y:S01]  /*1210*/  ATOMS.POPC.INC.32 RZ, [R49+URZ] ;  /* 0x0000000031ff7f8c */ /* 0x0001e2000d8000ff */
[----:B------:R-:W-:Y:S01]  /*1220*/  SHF.R.U32.HI R45, RZ, UR4, R45 ;  /* 0x00000004ff2d7c19 */ /* 0x000fe2000801162d */
[----:B------:R-:W-:Y:S01]  /*1230*/  IMAD R47, R58, 0x4, R27 ;  /* 0x000000043a2f7824 */ /* 0x000fe200078e021b */
[----:B------:R-:W-:Y:S02]  /*1240*/  LOP3.LUT R56, R40, UR5, RZ, 0x30, !PT ;  /* 0x0000000528387c12 */ /* 0x000fe4000f8e30ff */
[----:B------:R-:W-:Y:S02]  /*1250*/  SHF.R.U32.HI R29, RZ, UR4, R29 ;  /* 0x00000004ff1d7c19 */ /* 0x000fe4000801161d */
[----:B------:R-:W-:Y:S01]  /*1260*/  LOP3.LUT R54, R41, UR5, RZ, 0x30, !PT ;  /* 0x0000000529367c12 */ /* 0x000fe2000f8e30ff */
[----:B------:R0:W-:Y:S01]  /*1270*/  ATOMS.POPC.INC.32 RZ, [R47+URZ] ;  /* 0x000000002fff7f8c */ /* 0x0001e2000d8000ff */
[----:B------:R-:W-:-:S02]  /*1280*/  LOP3.LUT R52, R42, UR5, RZ, 0x30, !PT ;  /* 0x000000052a347c12 */ /* 0x000fc4000f8e30ff */
[----:B------:R-:W-:Y:S02]  /*1290*/  SHF.R.U32.HI R31, RZ, UR4, R31 ;  /* 0x00000004ff1f7c19 */ /* 0x000fe4000801161f */
[----:B------:R-:W-:Y:S01]  /*12a0*/  SHF.R.U32.HI R48, RZ, UR4, R46 ;  /* 0x00000004ff307c19 */ /* 0x000fe2000801162e */
[--C-:B------:R-:W-:Y:S01]  /*12b0*/  IMAD R41, R52, 0x4, R27.reuse ;  /* 0x0000000434297824 */ /* 0x100fe200078e021b */
[----:B------:R-:W-:Y:S01]  /*12c0*/  LOP3.LUT R50, R43, UR5, RZ, 0x30, !PT ;  /* 0x000000052b327c12 */ /* 0x000fe2000f8e30ff */
[--C-:B------:R-:W-:Y:S01]  /*12d0*/  IMAD R43, R54, 0x4, R27.reuse ;  /* 0x00000004362b7824 */ /* 0x100fe200078e021b */
[----:B------:R-:W-:Y:S02]  /*12e0*/  LOP3.LUT R46, R44, UR5, RZ, 0x30, !PT ;  /* 0x000000052c2e7c12 */ /* 0x000fe4000f8e30ff */
[----:B------:R-:W-:Y:S01]  /*12f0*/  LOP3.LUT R40, R45, UR5, RZ, 0x30, !PT ;  /* 0x000000052d287c12 */ /* 0x000fe2000f8e30ff */
[--C-:B------:R-:W-:Y:S01]  /*1300*/  IMAD R45, R56, 0x4, R27.reuse ;  /* 0x00000004382d7824 */ /* 0x100fe200078e021b */
[----:B------:R-:W-:Y:S01]  /*1310*/  LOP3.LUT R42, R29, UR5, RZ, 0x30, !PT ;  /* 0x000000051d2a7c12 */ /* 0x000fe2000f8e30ff */
[--C-:B------:R-:W-:Y:S01]  /*1320*/  IMAD R39, R50, 0x4, R27.reuse ;  /* 0x0000000432277824 */ /* 0x100fe200078e021b */
[----:B------:R-:W-:Y:S01]  /*1330*/  LOP3.LUT R44, R31, UR5, RZ, 0x30, !PT ;  /* 0x000000051f2c7c12 */ /* 0x000fe2000f8e30ff */
[--C-:B------:R-:W-:Y:S01]  /*1340*/  IMAD R37, R46, 0x4, R27.reuse ;  /* 0x000000042e257824 */ /* 0x100fe200078e021b */
[----:B------:R-:W-:Y:S01]  /*1350*/  LOP3.LUT R48, R48, UR5, RZ, 0x30, !PT ;  /* 0x0000000530307c12 */ /* 0x000fe2000f8e30ff */
[--C-:B------:R-:W-:Y:S01]  /*1360*/  IMAD R29, R42, 0x4, R27.reuse ;  /* 0x000000042a1d7824 */ /* 0x100fe200078e021b */
[----:B------:R0:W-:Y:S01]  /*1370*/  ATOMS.POPC.INC.32 RZ, [R45+URZ] ;  /* 0x000000002dff7f8c */ /* 0x0001e2000d8000ff */
[----:B------:R-:W-:-:S02]  /*1380*/  IMAD R31, R40, 0x4, R27 ;  /* 0x00000004281f7824 */ /* 0x000fc400078e021b */
[--C-:B------:R-:W-:Y:S01]  /*1390*/  IMAD R33, R44, 0x4, R27.reuse ;  /* 0x000000042c217824 */ /* 0x100fe200078e021b */
[----:B------:R0:W-:Y:S01]  /*13a0*/  ATOMS.POPC.INC.32 RZ, [R43+URZ] ;  /* 0x000000002bff7f8c */ /* 0x0001e2000d8000ff */
[----:B------:R-:W-:-:S03]  /*13b0*/  IMAD R35, R48, 0x4, R27 ;  /* 0x0000000430237824 */ /* 0x000fc600078e021b */
[----:B------:R0:W-:Y:S04]  /*13c0*/  ATOMS.POPC.INC.32 RZ, [R41+URZ] ;  /* 0x0000000029ff7f8c */ /* 0x0001e8000d8000ff */
[----:B------:R0:W-:Y:S04]  /*13d0*/  ATOMS.POPC.INC.32 RZ, [R39+URZ] ;  /* 0x0000000027ff7f8c */ /* 0x0001e8000d8000ff */
[----:B------:R0:W-:Y:S04]  /*13e0*/  ATOMS.POPC.INC.32 RZ, [R37+URZ] ;  /* 0x0000000025ff7f8c */ /* 0x0001e8000d8000ff */
[----:B------:R0:W-:Y:S04]  /*13f0*/  ATOMS.POPC.INC.32 RZ, [R29+URZ] ;  /* 0x000000001dff7f8c */ /* 0x0001e8000d8000ff */
[----:B------:R0:W-:Y:S04]  /*1400*/  ATOMS.POPC.INC.32 RZ, [R31+URZ] ;  /* 0x000000001fff7f8c */ /* 0x0001e8000d8000ff */
[----:B------:R0:W-:Y:S04]  /*1410*/  ATOMS.POPC.INC.32 RZ, [R33+URZ] ;  /* 0x0000000021ff7f8c */ /* 0x0001e8000d8000ff */
[----:B------:R0:W-:Y:S01]  /*1420*/  ATOMS.POPC.INC.32 RZ, [R35+URZ] ;  /* 0x0000000023ff7f8c */ /* 0x0001e2000d8000ff */
[----:B------:R-:W-:Y:S06]  /*1430*/  BAR.SYNC.DEFER_BLOCKING 0x0 ;  /* 0x0000000000007b1d */ /* 0x000fec0000010000 */
[----:B-1----:R-:W-:Y:S05]  /*1440*/  @P1 BRA `(.L_x_13) ;  /* 0x0000000000c01947 */ /* 0x002fea0003800000 */
[----:B------:R-:W-:-:S05]  /*1450*/  IMAD R55, R3, 0x4, R0 ;  /* 0x0000000403377824 */ /* 0x000fca00078e0200 */
[----:B------:R-:W-:Y:S04]  /*1460*/  LDS R6, [R55] ;  /* 0x0000000037067984 */ /* 0x000fe80000000800 */
[----:B------:R-:W1:Y:S04]  /*1470*/  LDS R57, [R55+0x400] ;  /* 0x0004000037397984 */ /* 0x000e680000000800 */
[----:B------:R-:W2:Y:S04]  /*1480*/  LDS R59, [R55+0x800] ;  /* 0x00080000373b7984 */ /* 0x000ea80000000800 */
[----:B------:R-:W3:Y:S04]  /*1490*/  LDS R61, [R55+0xc00] ;  /* 0x000c0000373d7984 */ /* 0x000ee80000000800 */
[----:B------:R-:W4:Y:S04]  /*14a0*/  LDS R63, [R55+0x1000] ;  /* 0x00100000373f7984 */ /* 0x000f280000000800 */
[----:B------:R-:W5:Y:S04]  /*14b0*/  LDS R65, [R55+0x1400] ;  /* 0x0014000037417984 */ /* 0x000f680000000800 */
[----:B------:R-:W0:Y:S04]  /*14c0*/  LDS R67, [R55+0x1800] ;  /* 0x0018000037437984 */ /* 0x000e280000000800 */
[----:B------:R-:W0:Y:S04]  /*14d0*/  LDS R69, [R55+0x1c00] ;  /* 0x001c000037457984 */ /* 0x000e280000000800 */
[----:B------:R-:W0:Y:S04]  /*14e0*/  LDS R71, [R55+0x2000] ;  /* 0x0020000037477984 */ /* 0x000e280000000800 */
[----:B------:R-:W0:Y:S04]  /*14f0*/  LDS R73, [R55+0x2400] ;  /* 0x0024000037497984 */ /* 0x000e280000000800 */
[----:B------:R-:W-:Y:S01]  /*1500*/  LDS R75, [R55+0x2c00] ;  /* 0x002c0000374b7984 */ /* 0x000fe20000000800 */
[----:B-1----:R-:W-:-:S03]  /*1510*/  IMAD.IADD R66, R6, 0x1, R57 ;  /* 0x0000000106427824 */ /* 0x002fc600078e0239 */
[----:B------:R0:W-:Y:S01]  /*1520*/  STS [R55+0x400], R6 ;  /* 0x0004000637007388 */ /* 0x0001e20000000800 */
[----:B--2---:R-:W-:-:S03]  /*1530*/  IMAD.IADD R68, R66, 0x1, R59 ;  /* 0x0000000142447824 */ /* 0x004fc600078e023b */
[----:B------:R-:W1:Y:S01]  /*1540*/  LDS R57, [R55+0x2800] ;  /* 0x0028000037397984 */ /* 0x000e620000000800 */
[----:B---3--:R-:W-:-:S03]  /*1550*/  IMAD.IADD R70, R68, 0x1, R61 ;  /* 0x0000000144467824 */ /* 0x008fc600078e023d */
[----:B------:R-:W2:Y:S01]  /*1560*/  LDS R59, [R55+0x3000] ;  /* 0x00300000373b7984 */ /* 0x000ea20000000800 */
[----:B----4-:R-:W-:-:S03]  /*1570*/  IMAD.IADD R72, R70, 0x1, R63 ;  /* 0x0000000146487824 */ /* 0x010fc600078e023f */
[----:B------:R-:W3:Y:S01]  /*1580*/  LDS R61, [R55+0x3400] ;  /* 0x00340000373d7984 */ /* 0x000ee20000000800 */
[----:B-----5:R-:W-:-:S03]  /*1590*/  IMAD.IADD R74, R72, 0x1, R65 ;  /* 0x00000001484a7824 */ /* 0x020fc600078e0241 */
[----:B------:R-:W4:Y:S01]  /*15a0*/  LDS R63, [R55+0x3800] ;  /* 0x00380000373f7984 */ /* 0x000f220000000800 */
[----:B0-----:R-:W-:-:S03]  /*15b0*/  IMAD.IADD R6, R74, 0x1, R67 ;  /* 0x000000014a067824 */ /* 0x001fc600078e0243 */
[----:B------:R-:W0:Y:S01]  /*15c0*/  LDS R65, [R55+0x3c00] ;  /* 0x003c000037417984 */ /* 0x000e220000000800 */
[----:B------:R-:W-:-:S03]  /*15d0*/  IMAD.IADD R76, R6, 0x1, R69 ;  /* 0x00000001064c7824 */ /* 0x000fc600078e0245 */
[----:B------:R2:W-:Y:S01]  /*15e0*/  STS [R55+0x800], R66 ;  /* 0x0008004237007388 */ /* 0x0005e20000000800 */
[----:B------:R-:W-:-:S03]  /*15f0*/  IMAD.IADD R78, R76, 0x1, R71 ;  /* 0x000000014c4e7824 */ /* 0x000fc600078e0247 */
[----:B------:R3:W-:Y:S01]  /*1600*/  STS [R55+0xc00], R68 ;  /* 0x000c004437007388 */ /* 0x0007e20000000800 */
[----:B------:R-:W-:-:S03]  /*1610*/  IMAD.IADD R80, R78, 0x1, R73 ;  /* 0x000000014e507824 */ /* 0x000fc600078e0249 */
[----:B------:R4:W-:Y:S04]  /*1620*/  STS [R55+0x1000], R70 ;  /* 0x0010004637007388 */ /* 0x0009e80000000800 */
[----:B------:R-:W-:Y:S04]  /*1630*/  STS [R55+0x1400], R72 ;  /* 0x0014004837007388 */ /* 0x000fe80000000800 */
[----:B------:R-:W-:Y:S01]  /*1640*/  STS [R55+0x1800], R74 ;  /* 0x0018004a37007388 */ /* 0x000fe20000000800 */
[----:B-1----:R-:W-:-:S03]  /*1650*/  IMAD.IADD R82, R80, 0x1, R57 ;  /* 0x0000000150527824 */ /* 0x002fc600078e0239 */
[----:B------:R-:W-:Y:S01]  /*1660*/  STS [R55+0x2000], R76 ;  /* 0x0020004c37007388 */ /* 0x000fe20000000800 */
[----:B------:R-:W-:-:S03]  /*1670*/  IMAD.IADD R84, R82, 0x1, R75 ;  /* 0x0000000152547824 */ /* 0x000fc600078e024b */
[----:B------:R-:W-:Y:S01]  /*1680*/  STS [R55+0x2400], R78 ;  /* 0x0024004e37007388 */ /* 0x000fe20000000800 */
[----:B--2---:R-:W-:-:S03]  /*1690*/  IMAD.IADD R66, R84, 0x1, R59 ;  /* 0x0000000154427824 */ /* 0x004fc600078e023b */
[----:B------:R-:W-:Y:S01]  /*16a0*/  STS [R55+0x2800], R80 ;  /* 0x0028005037007388 */ /* 0x000fe20000000800 */
[----:B---3--:R-:W-:-:S03]  /*16b0*/  IMAD.IADD R68, R66, 0x1, R61 ;  /* 0x0000000142447824 */ /* 0x008fc600078e023d */
[----:B------:R-:W-:Y:S01]  /*16c0*/  STS [R55+0x2c00], R82 ;  /* 0x002c005237007388 */ /* 0x000fe20000000800 */
[----:B----4-:R-:W-:-:S03]  /*16d0*/  IMAD.IADD R70, R68, 0x1, R63 ;  /* 0x0000000144467824 */ /* 0x010fc600078e023f */
[----:B------:R-:W-:Y:S04]  /*16e0*/  STS [R55+0x3000], R84 ;  /* 0x0030005437007388 */ /* 0x000fe80000000800 */
[----:B------:R-:W-:Y:S04]  /*16f0*/  STS [R55+0x3400], R66 ;  /* 0x0034004237007388 */ /* 0x000fe80000000800 */
[----:B------:R-:W-:Y:S04]  /*1700*/  STS [R55+0x3800], R68 ;  /* 0x0038004437007388 */ /* 0x000fe80000000800 */
[----:B------:R-:W-:Y:S04]  /*1710*/  STS [R55], RZ ;  /* 0x000000ff37007388 */ /* 0x000fe80000000800 */
[----:B------:R-:W-:Y:S04]  /*1720*/  STS [R55+0x3c00], R70 ;  /* 0x003c004637007388 */ /* 0x000fe80000000800 */
[----:B------:R0:W-:Y:S02]  /*1730*/  STS [R55+0x1c00], R6 ;  /* 0x001c000637007388 */ /* 0x0001e40000000800 */
[----:B0-----:R-:W-:-:S07]  /*1740*/  IMAD.IADD R6, R70, 0x1, R65 ;  /* 0x0000000146067824 */ /* 0x001fce00078e0241 */
.L_x_13:
[----:B------:R-:W-:Y:S05]  /*1750*/  BSYNC.RECONVERGENT B0 ;  /* 0x0000000000007941 */ /* 0x000fea0003800200 */
.L_x_12:
[----:B------:R-:W-:Y:S01]  /*1760*/  ISETP.NE.AND P0, PT, R6, 0x2600, PT ;  /* 0x000026000600780c */ /* 0x000fe20003f05270 */
[----:B------:R-:W-:-:S03]  /*1770*/  IMAD R55, R2, 0x100, R3 ;  /* 0x0000010002377824 */ /* 0x000fc600078e0203 */
[----:B------:R-:W-:Y:S01]  /*1780*/  ISETP.LT.U32.AND P0, PT, R3, 0x100, !P0 ;  /* 0x000001000300780c */ /* 0x000fe20004701070 */
[----:B------:R-:W-:Y:S01]  /*1790*/  IMAD.WIDE R4, R55, 0x4, R4 ;  /* 0x0000000437047825 */ /* 0x000fe200078e0204 */
[----:B------:R-:W-:-:S05]  /*17a0*/  @!P1 LOP3.LUT R55, R6, 0x40000000, RZ, 0xfc, !PT ;  /* 0x4000000006379812 */ /* 0x000fca00078efcff */
[----:B------:R1:W-:Y:S06]  /*17b0*/  @!P1 STG.E.STRONG.SYS desc[UR8][R4.64], R55 ;  /* 0x0000003704009986 */ /* 0x0003ec000c115908 */
[----:B------:R-:W-:Y:S06]  /*17c0*/  BAR.RED.OR.DEFER_BLOCKING 0x0, P0 ;  /* 0x0000000000007b1d */ /* 0x000fec0000014800 */
[----:B------:R-:W2:Y:S02]  /*17d0*/  B2R.RESULT RZ, P0 ;  /* 0x0000000000ff731c */ /* 0x000ea40000004000 */
[----:B-12---:R-:W-:Y:S05]  /*17e0*/  @!P0 BRA `(.L_x_14) ;  /* 0x0000000800908947 */ /* 0x006fea0003800000 */
[----:B------:R-:W-:Y:S01]  /*17f0*/  BSSY B1, `(.L_x_15) ;  /* 0x0000030000017945 */ /* 0x000fe20003800000 */
[----:B------:R-:W-:-:S03]  /*1800*/  IMAD R19, R3, 0x8, R0 ;  /* 0x0000000803137824 */ /* 0x000fc600078e0200 */
[----:B------:R-:W-:Y:S05]  /*1810*/  @P1 BRA `(.L_x_16) ;  /* 0x0000000000b41947 */ /* 0x000fea0003800000 */
[----:B------:R-:W1:Y:S02]  /*1820*/  LDCU.64 UR6, c[0x0][0x398] ;  /* 0x00007300ff0677ac */ /* 0x000e640008000a00 */
[----:B-1----:R-:W-:-:S04]  /*1830*/  LEA R32, P0, R3, UR6, 0x3 ;  /* 0x0000000603207c11 */ /* 0x002fc8000f8018ff */
[----:B0-----:R-:W-:-:S05]  /*1840*/  LEA.HI.X R33, R3, UR7, RZ, 0x3, P0 ;  /* 0x0000000703217c11 */ /* 0x001fca00080f1cff */
[----:B------:R-:W2:Y:S01]  /*1850*/  LDG.E.64 R30, desc[UR8][R32.64] ;  /* 0x00000008201e7981 */ /* 0x000ea2000c1e1b00 */
[----:B------:R-:W-:-:S04]  /*1860*/  ISETP.GT.U32.AND P0, PT, R3, R28, PT ;  /* 0x0000001c0300720c */ /* 0x000fc80003f04070 */
[----:B------:R-:W-:-:S04]  /*1870*/  SEL R27, RZ, 0x2600, !P0 ;  /* 0x00002600ff1b7807 */ /* 0x000fc80004000000 */
[----:B--2---:R-:W-:Y:S01]  /*1880*/  IADD3 R30, P0, PT, R30, -R27, RZ ;  /* 0x8000001b1e1e7210 */ /* 0x004fe20007f1e0ff */
[----:B------:R-:W-:-:S03]  /*1890*/  IMAD.MOV.U32 R27, RZ, RZ, R6 ;  /* 0x000000ffff1b7224 */ /* 0x000fc600078e0006 */
[----:B------:R-:W-:Y:S02]  /*18a0*/  IADD3.X R31, PT, PT, R31, -0x1, RZ, P0, !PT ;  /* 0xffffffff1f1f7810 */ /* 0x000fe400007fe4ff */
[----:B------:R-:W-:-:S03]  /*18b0*/  ISETP.GE.AND P0, PT, R2, 0x1, PT ;  /* 0x000000010200780c */ /* 0x000fc60003f06270 */
[----:B------:R0:W-:Y:S10]  /*18c0*/  STS.64 [R19+0x4ca0], R30 ;  /* 0x004ca01e13007388 */ /* 0x0001f40000000a00 */
[----:B------:R-:W-:Y:S05]  /*18d0*/  @!P0 BRA `(.L_x_17) ;  /* 0x00000000006c8947 */ /* 0x000fea0003800000 */
[----:B------:R-:W-:Y:S01]  /*18e0*/  BSSY B0, `(.L_x_18) ;  /* 0x0000019000007945 */ /* 0x000fe20003800000 */
[----:B------:R-:W-:Y:S02]  /*18f0*/  IMAD.MOV.U32 R29, RZ, RZ, -0x1 ;  /* 0xffffffffff1d7424 */ /* 0x000fe400078e00ff */
[----:B------:R-:W-:Y:S02]  /*1900*/  IMAD.MOV.U32 R32, RZ, RZ, R2 ;  /* 0x000000ffff207224 */ /* 0x000fe400078e0002 */
[----:B------:R-:W-:-:S07]  /*1910*/  IMAD.MOV.U32 R27, RZ, RZ, R6 ;  /* 0x000000ffff1b7224 */ /* 0x000fce00078e0006 */
.L_x_22:
[----:B0-----:R-:W0:Y:S01]  /*1920*/  LDC.64 R30, c[0x0][0x380] ;  /* 0x0000e000ff1e7b82 */ /* 0x001e220000000a00 */
[----:B------:R-:W-:Y:S01]  /*1930*/  VIADD R34, R32, 0xffffffff ;  /* 0xffffffff20227836 */ /* 0x000fe20000000000 */
[----:B------:R-:W-:Y:S03]  /*1940*/  BSSY B2, `(.L_x_19) ;  /* 0x0000008000027945 */ /* 0x000fe60003800000 */
[----:B------:R-:W-:-:S04]  /*1950*/  IMAD R33, R34, 0x100, R3 ;  /* 0x0000010022217824 */ /* 0x000fc800078e0203 */
[----:B0-----:R-:W-:-:S07]  /*1960*/  IMAD.WIDE R30, R33, 0x4, R30 ;  /* 0x00000004211e7825 */ /* 0x001fce00078e021e */
.L_x_20:
[----:B------:R-:W-:Y:S05]  /*1970*/  YIELD ;  /* 0x0000000000007946 */ /* 0x000fea0003800000 */
[----:B------:R0:W-:Y:S06]  /*1980*/  MEMBAR.SC.CTA ;  /* 0x0000000000007992 */ /* 0x0001ec0000000000 */
[----:B0-----:R-:W2:Y:S02]  /*1990*/  LDG.E.STRONG.SYS R33, desc[UR8][R30.64] ;  /* 0x000000081e217981 */ /* 0x001ea4000c1f5900 */
[----:B--2---:R-:W-:-:S13]  /*19a0*/  ISETP.NE.AND P0, PT, R33, RZ, PT ;  /* 0x000000ff2100720c */ /* 0x004fda0003f05270 */
[----:B------:R-:W-:Y:S05]  /*19b0*/  @!P0 BRA `(.L_x_20) ;  /* 0xfffffffc00ec8947 */ /* 0x000fea000383ffff */
[----:B------:R-:W-:Y:S05]  /*19c0*/  BSYNC B2 ;  /* 0x0000000000027941 */ /* 0x000fea0003800000 */
.L_x_19:
[----:B------:R-:W-:Y:S01]  /*19d0*/  BSSY.RECONVERGENT B2, `(.L_x_21) ;  /* 0x0000006000027945 */ /* 0x000fe20003800200 */
[C---:B------:R-:W-:Y:S02]  /*19e0*/  ISETP.GT.AND P0, PT, R33.reuse, -0x1, PT ;  /* 0xffffffff2100780c */ /* 0x040fe40003f04270 */
[----:B------:R-:W-:Y:S01]  /*19f0*/  LOP3.LUT R30, R33, 0x3fffffff, RZ, 0xc0, !PT ;  /* 0x3fffffff211e7812 */ /* 0x000fe200078ec0ff */
[----:B------:R-:W-:Y:S05]  /*1a00*/  WARPSYNC.EXCLUSIVE R29 ;  /* 0x000000001d007348 */ /* 0x000fea0003a00000 */
[----:B------:R-:W-:-:S05]  /*1a10*/  IMAD.IADD R27, R30, 0x1, R27 ;  /* 0x000000011e1b7824 */ /* 0x000fca00078e021b */
[----:B------:R-:W-:-:S07]  /*1a20*/  VOTE.ANY R29, PT, P0 ;  /* 0x00000000001d7806 */ /* 0x000fce00000e0100 */
[----:B------:R-:W-:Y:S05]  /*1a30*/  BSYNC.RECONVERGENT B2 ;  /* 0x0000000000027941 */ /* 0x000fea0003800200 */
.L_x_21:
[----:B------:R-:W-:Y:S01]  /*1a40*/  ISETP.GT.U32.AND P1, PT, R32, 0x1, PT ;  /* 0x000000012000780c */ /* 0x000fe20003f24070 */
[----:B------:R-:W-:-:S12]  /*1a50*/  IMAD.MOV.U32 R32, RZ, RZ, R34 ;  /* 0x000000ffff207224 */ /* 0x000fd800078e0022 */
[----:B------:R-:W-:Y:S05]  /*1a60*/  @P0 BRA P1, `(.L_x_22) ;  /* 0xfffffffc00ac0947 */ /* 0x000fea000083ffff */
[----:B------:R-:W-:Y:S05]  /*1a70*/  BSYNC B0 ;  /* 0x0000000000007941 */ /* 0x000fea0003800000 */
.L_x_18:
[----:B------:R1:W2:Y:S02]  /*1a80*/  LDS.64 R30, [R19+0x4ca0] ;  /* 0x004ca000131e7984 */ /* 0x0002a40000000a00 */
.L_x_17:
[C---:B------:R-:W-:Y:S01]  /*1a90*/  IMAD.IADD R29, R27.reuse, 0x1, -R6 ;  /* 0x000000011b1d7824 */ /* 0x040fe200078e0a06 */
[----:B------:R-:W-:-:S04]  /*1aa0*/  LOP3.LUT R27, R27, 0x80000000, RZ, 0xfc, !PT ;  /* 0x800000001b1b7812 */ /* 0x000fc800078efcff */
[C---:B0-2---:R-:W-:Y:S01]  /*1ab0*/  IADD3 R30, P0, PT, R29.reuse, R30, RZ ;  /* 0x0000001e1d1e7210 */ /* 0x045fe20007f1e0ff */
[----:B------:R2:W-:Y:S03]  /*1ac0*/  STG.E.STRONG.SYS desc[UR8][R4.64], R27 ;  /* 0x0000001b04007986 */ /* 0x0005e6000c115908 */
[----:B------:R-:W-:-:S05]  /*1ad0*/  LEA.HI.X.SX32 R31, R29, R31, 0x1, P0 ;  /* 0x0000001f1d1f7211 */ /* 0x000fca00000f0eff */
[----:B------:R2:W-:Y:S04]  /*1ae0*/  STS.64 [R19+0x4ca0], R30 ;  /* 0x004ca01e13007388 */ /* 0x0005e80000000a00 */
.L_x_16:
[----:B------:R-:W-:Y:S05]  /*1af0*/  BSYNC B1 ;  /* 0x0000000000017941 */ /* 0x000fea0003800000 */
.L_x_15:
[----:B0-----:R-:W0:Y:S01]  /*1b00*/  LDC.64 R32, c[0x0][0x390] ;  /* 0x0000e400ff207b82 */ /* 0x001e220000000a00 */
[----:B--2---:R-:W-:Y:S02]  /*1b10*/  IMAD.MOV.U32 R27, RZ, RZ, 0x2600 ;  /* 0x00002600ff1b7424 */ /* 0x004fe400078e00ff */
[----:B------:R-:W-:Y:S02]  /*1b20*/  IMAD R0, R28, 0x8, R0 ;  /* 0x000000081c007824 */ /* 0x000fe400078e0200 */
[----:B------:R-:W-:-:S03]  /*1b30*/  IMAD R27, R2, R27, 0x2600 ;  /* 0x00002600021b7424 */ /* 0x000fc600078e021b */
[----:B------:R-:W2:Y:S01]  /*1b40*/  LDC R30, c[0x0][0x3c0] ;  /* 0x0000f000ff1e7b82 */ /* 0x000ea20000000800 */
[----:B0-----:R-:W-:Y:S02]  /*1b50*/  ISETP.EQ.U32.AND P1, PT, R32, RZ, PT ;  /* 0x000000ff2000720c */ /* 0x001fe40003f22070 */
[----:B--2---:R-:W-:-:S04]  /*1b60*/  ISETP.GE.AND P0, PT, R27, R30, PT ;  /* 0x0000001e1b00720c */ /* 0x004fc80003f06270 */
[----:B------:R-:W-:-:S04]  /*1b70*/  ISETP.EQ.OR.EX P0, PT, R33, RZ, !P0, P1 ;  /* 0x000000ff2100720c */ /* 0x000fc80004702710 */
[----:B------:R-:W-:-:S13]  /*1b80*/  ISETP.GT.U32.OR P0, PT, R3, 0xff, P0 ;  /* 0x000000ff0300780c */ /* 0x000fda0000704470 */
[----:B------:R-:W-:Y:S05]  /*1b90*/  @P0 BRA `(.L_x_23) ;  /* 0x0000000000240947 */ /* 0x000fea0003800000 */
[----:B------:R-:W0:Y:S01]  /*1ba0*/  LDS.64 R4, [R19+0x4ca0] ;  /* 0x004ca00013047984 */ /* 0x000e220000000a00 */
[C---:B------:R-:W-:Y:S02]  /*1bb0*/  ISETP.GT.U32.AND P0, PT, R3.reuse, R28, PT ;  /* 0x0000001c0300720c */ /* 0x040fe40003f04070 */
[C---:B------:R-:W-:Y:S02]  /*1bc0*/  LEA R28, P2, R3.reuse, R32, 0x3 ;  /* 0x00000020031c7211 */ /* 0x040fe400078418ff */
[----:B------:R-:W-:Y:S02]  /*1bd0*/  SEL R29, RZ, 0x2600, !P0 ;  /* 0x00002600ff1d7807 */ /* 0x000fe40004000000 */
[--C-:B------:R-:W-:Y:S02]  /*1be0*/  SHF.R.S32.HI R31, RZ, 0x1f, R6.reuse ;  /* 0x0000001fff1f7819 */ /* 0x100fe40000011406 */
[----:B0-----:R-:W-:Y:S02]  /*1bf0*/  IADD3 R4, P0, P1, R4, R29, R6 ;  /* 0x0000001d04047210 */ /* 0x001fe4000791e006 */
[----:B------:R-:W-:-:S02]  /*1c00*/  LEA.HI.X R29, R3, R33, RZ, 0x3, P2 ;  /* 0x00000021031d7211 */ /* 0x000fc400010f1cff */
[----:B------:R-:W-:-:S05]  /*1c10*/  IADD3.X R5, PT, PT, R5, RZ, R31, P0, P1 ;  /* 0x000000ff05057210 */ /* 0x000fca00007e241f */
[----:B------:R0:W-:Y:S04]  /*1c20*/  STG.E.64 desc[UR8][R28.64], R4 ;  /* 0x000000041c007986 */ /* 0x0001e8000c101b08 */
.L_x_23:
[----:B------:R-:W-:Y:S05]  /*1c30*/  WARPSYNC.ALL ;  /* 0x0000000000007948 */ /* 0x000fea0003800000 */
[----:B------:R-:W-:Y:S01]  /*1c40*/  BAR.SYNC.DEFER_BLOCKING 0x0 ;  /* 0x0000000000007b1d */ /* 0x000fe20000010000 */
[----:B------:R-:W-:-:S05]  /*1c50*/  ISETP.GT.AND P0, PT, R27, R30, PT ;  /* 0x0000001e1b00720c */ /* 0x000fca0003f04270 */
[----:B0-----:R0:W2:Y:S08]  /*1c60*/  LDS.64 R4, [R0+0x4ca0] ;  /* 0x004ca00000047984 */ /* 0x0010b00000000a00 */
[----:B0-----:R-:W-:Y:S05]  /*1c70*/  @P0 BRA `(.L_x_24) ;  /* 0x0000000000680947 */ /* 0x001fea0003800000 */
[----:B------:R-:W2:Y:S01]  /*1c80*/  LDCU.64 UR6, c[0x0][0x3a0] ;  /* 0x00007400ff0677ac */ /* 0x000ea20008000a00 */
[C---:B------:R-:W-:Y:S02]  /*1c90*/  LOP3.LUT R0, R3.reuse, 0x3e0, RZ, 0xc0, !PT ;  /* 0x000003e003007812 */ /* 0x040fe400078ec0ff */
[----:B------:R-:W-:-:S05]  /*1ca0*/  LOP3.LUT R3, R3, 0x1f, RZ, 0xc0, !PT ;  /* 0x0000001f03037812 */ /* 0x000fca00078ec0ff */
[----:B------:R-:W-:-:S05]  /*1cb0*/  IMAD R3, R0, 0x13, R3 ;  /* 0x0000001300037824 */ /* 0x000fca00078e0203 */
[----:B--2---:R-:W-:-:S04]  /*1cc0*/  IADD3 R2, P0, P1, R4, UR6, R3 ;  /* 0x0000000604027c10 */ /* 0x004fc8000f91e003 */
[----:B------:R-:W-:-:S05]  /*1cd0*/  IADD3.X R3, PT, PT, R5, UR7, RZ, P0, P1 ;  /* 0x0000000705037c10 */ /* 0x000fca00087e24ff */
[----:B------:R-:W-:Y:S04]  /*1ce0*/  STG.E.U8 desc[UR8][R2.64], R8 ;  /* 0x0000000802007986 */ /* 0x000fe8000c101108 */
        /* <DEDUP_REMOVED lines=17> */
[----:B------:R-:W-:Y:S01]  /*1e00*/  STG.E.U8 desc[UR8][R2.64+0x240], R26 ;  /* 0x0002401a02007986 */ /* 0x000fe2000c101108 */
[----:B------:R-:W-:Y:S05]  /*1e10*/  EXIT ;  /* 0x000000000000794d */ /* 0x000fea0003800000 */
.L_x_24:
[----:B------:R-:W2:Y:S01]  /*1e20*/  LDCU.64 UR6, c[0x0][0x3a0] ;  /* 0x00007400ff0677ac */ /* 0x000ea20008000a00 */
[C---:B------:R-:W-:Y:S02]  /*1e30*/  LOP3.LUT R0, R3.reuse, 0x3e0, RZ, 0xc0, !PT ;  /* 0x000003e003007812 */ /* 0x040fe400078ec0ff */
[----:B------:R-:W-:-:S05]  /*1e40*/  LOP3.LUT R3, R3, 0x1f, RZ, 0xc0, !PT ;  /* 0x0000001f03037812 */ /* 0x000fca00078ec0ff */
[----:B-1----:R-:W-:Y:S02]  /*1e50*/  IMAD R19, R0, 0x13, R3 ;  /* 0x0000001300137824 */ /* 0x002fe400078e0203 */
[----:B------:R-:W-:Y:S02]  /*1e60*/  IMAD R0, R2, -0x2600, R30 ;  /* 0xffffda0002007824 */ /* 0x000fe400078e021e */
[C---:B------:R-:W-:Y:S02]  /*1e70*/  VIADD R27, R19.reuse, 0x20 ;  /* 0x00000020131b7836 */ /* 0x040fe40000000000 */
[C---:B------:R-:W-:Y:S02]  /*1e80*/  VIADD R29, R19.reuse, 0x40 ;  /* 0x00000040131d7836 */ /* 0x040fe40000000000 */
[----:B------:R-:W-:Y:S01]  /*1e90*/  VIADD R31, R19, 0xc0 ;  /* 0x000000c0131f7836 */ /* 0x000fe20000000000 */
[----:B------:R-:W-:Y:S01]  /*1ea0*/  ISETP.GE.AND P2, PT, R27, R0, PT ;  /* 0x000000001b00720c */ /* 0x000fe20003f46270 */
[----:B------:R-:W-:Y:S01]  /*1eb0*/  VIADD R27, R19, 0x80 ;  /* 0x00000080131b7836 */ /* 0x000fe20000000000 */
[----:B--2---:R-:W-:-:S02]  /*1ec0*/  IADD3 R2, P0, P1, R4, UR6, R19 ;  /* 0x0000000604027c10 */ /* 0x004fc4000f91e013 */
[-C--:B------:R-:W-:Y:S01]  /*1ed0*/  ISETP.GE.AND P3, PT, R29, R0.reuse, PT ;  /* 0x000000001d00720c */ /* 0x080fe20003f66270 */
[----:B------:R-:W-:Y:S01]  /*1ee0*/  VIADD R29, R19, 0xa0 ;  /* 0x000000a0131d7836 */ /* 0x000fe20000000000 */
[----:B------:R-:W-:Y:S01]  /*1ef0*/  IADD3.X R3, PT, PT, R5, UR7, RZ, P0, P1 ;  /* 0x0000000705037c10 */ /* 0x000fe200087e24ff */
[C---:B------:R-:W-:Y:S01]  /*1f00*/  VIADD R5, R19.reuse, 0x60 ;  /* 0x0000006013057836 */ /* 0x040fe20000000000 */
[-C--:B------:R-:W-:Y:S02]  /*1f10*/  ISETP.GE.AND P1, PT, R19, R0.reuse, PT ;  /* 0x000000001300720c */ /* 0x080fe40003f26270 */
[-C--:B------:R-:W-:Y:S01]  /*1f20*/  ISETP.GE.AND P5, PT, R27, R0.reuse, PT ;  /* 0x000000001b00720c */ /* 0x080fe20003fa6270 */
[----:B------:R-:W-:Y:S01]  /*1f30*/  VIADD R27, R19, 0x100 ;  /* 0x00000100131b7836 */ /* 0x000fe20000000000 */
[-C--:B------:R-:W-:Y:S01]  /*1f40*/  ISETP.GE.AND P4, PT, R5, R0.reuse, PT ;  /* 0x000000000500720c */ /* 0x080fe20003f86270 */
[----:B------:R-:W-:Y:S01]  /*1f50*/  VIADD R5, R19, 0xe0 ;  /* 0x000000e013057836 */ /* 0x000fe20000000000 */
[-C--:B------:R-:W-:Y:S01]  /*1f60*/  ISETP.GE.AND P0, PT, R31, R0.reuse, PT ;  /* 0x000000001f00720c */ /* 0x080fe20003f06270 */
[----:B------:R0:W-:Y:S01]  /*1f70*/  @!P2 STG.E.U8 desc[UR8][R2.64+0x20], R7 ;  /* 0x000020070200a986 */ /* 0x0001e2000c101108 */
[-C--:B------:R-:W-:Y:S01]  /*1f80*/  ISETP.GE.AND P2, PT, R27, R0.reuse, PT ;  /* 0x000000001b00720c */ /* 0x080fe20003f46270 */
[----:B------:R-:W-:Y:S01]  /*1f90*/  VIADD R27, R19, 0x140 ;  /* 0x00000140131b7836 */ /* 0x000fe20000000000 */
[-C--:B------:R-:W-:Y:S01]  /*1fa0*/  ISETP.GE.AND P6, PT, R29, R0.reuse, PT ;  /* 0x000000001d00720c */ /* 0x080fe20003fc6270 */
[----:B------:R1:W-:Y:S04]  /*1fb0*/  @!P3 STG.E.U8 desc[UR8][R2.64+0x40], R9 ;  /* 0x000040090200b986 */ /* 0x0003e8000c101108 */
[----:B------:R1:W-:Y:S01]  /*1fc0*/  @!P1 STG.E.U8 desc[UR8][R2.64], R8 ;  /* 0x0000000802009986 */ /* 0x0003e2000c101108 */
[----:B------:R-:W-:Y:S01]  /*1fd0*/  ISETP.GE.AND P1, PT, R5, R0, PT ;  /* 0x000000000500720c */ /* 0x000fe20003f26270 */
[----:B------:R-:W-:-:S02]  /*1fe0*/  VIADD R5, R19, 0x120 ;  /* 0x0000012013057836 */ /* 0x000fc40000000000 */
[----:B------:R1:W-:Y:S01]  /*1ff0*/  @!P5 STG.E.U8 desc[UR8][R2.64+0x80], R11 ;  /* 0x0000800b0200d986 */ /* 0x0003e2000c101108 */
[----:B0-----:R-:W-:Y:S02]  /*2000*/  VIADD R7, R19, 0x1c0 ;  /* 0x000001c013077836 */ /* 0x001fe40000000000 */
[-C--:B------:R-:W-:Y:S01]  /*2010*/  ISETP.GE.AND P3, PT, R5, R0.reuse, PT ;  /* 0x000000000500720c */ /* 0x080fe20003f66270 */
[----:B------:R-:W-:Y:S01]  /*2020*/  VIADD R5, R19, 0x160 ;  /* 0x0000016013057836 */ /* 0x000fe20000000000 */
[----:B------:R1:W-:Y:S01]  /*2030*/  @!P4 STG.E.U8 desc[UR8][R2.64+0x60], R10 ;  /* 0x0000600a0200c986 */ /* 0x0003e2000c101108 */
[-C--:B------:R-:W-:Y:S01]  /*2040*/  ISETP.GE.AND P4, PT, R27, R0.reuse, PT ;  /* 0x000000001b00720c */ /* 0x080fe20003f86270 */
[----:B------:R-:W-:Y:S02]  /*2050*/  VIADD R27, R19, 0x180 ;  /* 0x00000180131b7836 */ /* 0x000fe40000000000 */
[-C--:B------:R-:W-:Y:S01]  /*2060*/  ISETP.GE.AND P5, PT, R5, R0.reuse, PT ;  /* 0x000000000500720c */ /* 0x080fe20003fa6270 */
[----:B------:R-:W-:Y:S01]  /*2070*/  VIADD R5, R19, 0x1a0 ;  /* 0x000001a013057836 */ /* 0x000fe20000000000 */
[----:B------:R1:W-:Y:S04]  /*2080*/  @!P0 STG.E.U8 desc[UR8][R2.64+0xc0], R14 ;  /* 0x0000c00e02008986 */ /* 0x0003e8000c101108 */
[-C--:B------:R-:W-:Y:S01]  /*2090*/  ISETP.GE.AND P0, PT, R5, R0.reuse, PT ;  /* 0x000000000500720c */ /* 0x080fe20003f06270 */
[----:B------:R-:W-:Y:S01]  /*20a0*/  VIADD R5, R19, 0x1e0 ;  /* 0x000001e013057836 */ /* 0x000fe20000000000 */
[----:B------:R1:W-:Y:S01]  /*20b0*/  @!P1 STG.E.U8 desc[UR8][R2.64+0xe0], R13 ;  /* 0x0000e00d02009986 */ /* 0x0003e2000c101108 */
[----:B------:R-:W-:Y:S01]  /*20c0*/  ISETP.GE.AND P1, PT, R7, R0, PT ;  /* 0x000000000700720c */ /* 0x000fe20003f26270 */
[----:B------:R-:W-:-:S02]  /*20d0*/  VIADD R7, R19, 0x200 ;  /* 0x0000020013077836 */ /* 0x000fc40000000000 */
[----:B------:R1:W-:Y:S01]  /*20e0*/  @!P2 STG.E.U8 desc[UR8][R2.64+0x100], R15 ;  /* 0x0001000f0200a986 */ /* 0x0003e2000c101108 */
[-C--:B------:R-:W-:Y:S01]  /*20f0*/  ISETP.GE.AND P2, PT, R5, R0.reuse, PT ;  /* 0x000000000500720c */ /* 0x080fe20003f46270 */
[C---:B------:R-:W-:Y:S02]  /*2100*/  VIADD R5, R19.reuse, 0x220 ;  /* 0x0000022013057836 */ /* 0x040fe40000000000 */
[----:B------:R-:W-:Y:S01]  /*2110*/  VIADD R19, R19, 0x240 ;  /* 0x0000024013137836 */ /* 0x000fe20000000000 */
[----:B------:R1:W-:Y:S01]  /*2120*/  @!P6 STG.E.U8 desc[UR8][R2.64+0xa0], R12 ;  /* 0x0000a00c0200e986 */ /* 0x0003e2000c101108 */
[----:B------:R-:W-:-:S03]  /*2130*/  ISETP.GE.AND P6, PT, R27, R0, PT ;  /* 0x000000001b00720c */ /* 0x000fc60003fc6270 */
[----:B------:R1:W-:Y:S01]  /*2140*/  @!P3 STG.E.U8 desc[UR8][R2.64+0x120], R17 ;  /* 0x000120110200b986 */ /* 0x0003e2000c101108 */
[----:B------:R-:W-:-:S03]  /*2150*/  ISETP.GE.AND P3, PT, R7, R0, PT ;  /* 0x000000000700720c */ /* 0x000fc60003f66270 */
[----:B------:R1:W-:Y:S01]  /*2160*/  @!P4 STG.E.U8 desc[UR8][R2.64+0x140], R16 ;  /* 0x000140100200c986 */ /* 0x0003e2000c101108 */
[----:B------:R-:W-:-:S03]  /*2170*/  ISETP.GE.AND P4, PT, R5, R0, PT ;  /* 0x000000000500720c */ /* 0x000fc60003f86270 */
[----:B------:R1:W-:Y:S01]  /*2180*/  @!P5 STG.E.U8 desc[UR8][R2.64+0x160], R18 ;  /* 0x000160120200d986 */ /* 0x0003e2000c101108 */
[----:B------:R-:W-:-:S03]  /*2190*/  ISETP.GE.AND P5, PT, R19, R0, PT ;  /* 0x000000001300720c */ /* 0x000fc60003fa6270 */
[----:B------:R1:W-:Y:S04]  /*21a0*/  @!P6 STG.E.U8 desc[UR8][R2.64+0x180], R20 ;  /* 0x000180140200e986 */ /* 0x0003e8000c101108 */
[----:B------:R1:W-:Y:S04]  /*21b0*/  @!P0 STG.E.U8 desc[UR8][R2.64+0x1a0], R21 ;  /* 0x0001a01502008986 */ /* 0x0003e8000c101108 */
[----:B------:R1:W-:Y:S04]  /*21c0*/  @!P1 STG.E.U8 desc[UR8][R2.64+0x1c0], R22 ;  /* 0x0001c01602009986 */ /* 0x0003e8000c101108 */
[----:B------:R1:W-:Y:S04]  /*21d0*/  @!P2 STG.E.U8 desc[UR8][R2.64+0x1e0], R23 ;  /* 0x0001e0170200a986 */ /* 0x0003e8000c101108 */
[----:B------:R1:W-:Y:S04]  /*21e0*/  @!P3 STG.E.U8 desc[UR8][R2.64+0x200], R24 ;  /* 0x000200180200b986 */ /* 0x0003e8000c101108 */
[----:B------:R1:W-:Y:S01]  /*21f0*/  @!P4 STG.E.U8 desc[UR8][R2.64+0x220], R25 ;  /* 0x000220190200c986 */ /* 0x0003e2000c101108 */
[----:B------:R-:W-:Y:S05]  /*2200*/  @P5 EXIT ;  /* 0x000000000000594d */ /* 0x000fea0003800000 */
[----:B------:R-:W-:Y:S01]  /*2210*/  STG.E.U8 desc[UR8][R2.64+0x240], R26 ;  /* 0x0002401a02007986 */ /* 0x000fe2000c101108 */
[----:B------:R-:W-:Y:S05]  /*2220*/  EXIT ;  /* 0x000000000000794d */ /* 0x000fea0003800000 */
.L_x_14:
[C---:B------:R-:W-:Y:S01]  /*2230*/  ISETP.GT.U32.AND P0, PT, R3.reuse, 0x1f, PT ;  /* 0x0000001f0300780c */ /* 0x040fe20003f04070 */
[----:B------:R-:W-:Y:S05]  /*2240*/  WARPSYNC.ALL ;  /* 0x0000000000007948 */ /* 0x000fea0003800000 */
[----:B------:R-:W-:-:S05]  /*2250*/  LEA.HI R5, R3, R3, RZ, 0x1c ;  /* 0x0000000303057211 */ /* 0x000fca00078fe0ff */
[----:B------:R-:W-:-:S05]  /*2260*/  IMAD R5, R5, 0x4, R0 ;  /* 0x0000000405057824 */ /* 0x000fca00078e0200 */
[----:B------:R1:W-:Y:S01]  /*2270*/  STS [R5+0x4410], R6 ;  /* 0x0044100605007388 */ /* 0x0003e20000000800 */
[----:B------:R-:W-:Y:S06]  /*2280*/  BAR.SYNC.DEFER_BLOCKING 0x0 ;  /* 0x0000000000007b1d */ /* 0x000fec0000010000 */
[----:B------:R-:W-:Y:S05]  /*2290*/  @P0 BRA `(.L_x_25) ;  /* 0x0000000400140947 */ /* 0x000fea0003800000 */
[----:B------:R-:W-:Y:S01]  /*22a0*/  IMAD R4, R3, 0x44, R0 ;  /* 0x0000004403047824 */ /* 0x000fe200078e0200 */
[----:B------:R-:W-:-:S04]  /*22b0*/  UMOV UR6, 0xffffffff ;  /* 0xffffffff00067882 */ /* 0x000fc80000000000 */
[----:B------:R-:W-:Y:S04]  /*22c0*/  LDS R55, [R4+0x4410] ;  /* 0x0044100004377984 */ /* 0x000fe80000000800 */
[----:B------:R-:W-:Y:S04]  /*22d0*/  LDS R66, [R4+0x4414] ;  /* 0x0044140004427984 */ /* 0x000fe80000000800 */
[----:B------:R-:W2:Y:S04]  /*22e0*/  LDS R57, [R4+0x4418] ;  /* 0x0044180004397984 */ /* 0x000ea80000000800 */
[----:B------:R-:W-:Y:S04]  /*22f0*/  LDS R59, [R4+0x441c] ;  /* 0x00441c00043b7984 */ /* 0x000fe80000000800 */
[----:B------:R-:W3:Y:S04]  /*2300*/  LDS R68, [R4+0x4420] ;  /* 0x0044200004447984 */ /* 0x000ee80000000800 */
[----:B------:R-:W-:Y:S04]  /*2310*/  LDS R61, [R4+0x4424] ;  /* 0x00442400043d7984 */ /* 0x000fe80000000800 */
[----:B------:R-:W4:Y:S04]  /*2320*/  LDS R70, [R4+0x4428] ;  /* 0x0044280004467984 */ /* 0x000f280000000800 */
[----:B------:R-:W-:Y:S04]  /*2330*/  LDS R63, [R4+0x442c] ;  /* 0x00442c00043f7984 */ /* 0x000fe80000000800 */
[----:B------:R-:W5:Y:S04]  /*2340*/  LDS R72, [R4+0x4430] ;  /* 0x0044300004487984 */ /* 0x000f680000000800 */
[----:B------:R-:W-:Y:S04]  /*2350*/  LDS R65, [R4+0x4434] ;  /* 0x0044340004417984 */ /* 0x000fe80000000800 */
[----:B------:R-:W0:Y:S04]  /*2360*/  LDS R74, [R4+0x4438] ;  /* 0x00443800044a7984 */ /* 0x000e280000000800 */
[----:B------:R-:W-:Y:S04]  /*2370*/  LDS R67, [R4+0x443c] ;  /* 0x00443c0004437984 */ /* 0x000fe80000000800 */
[----:B------:R-:W1:Y:S01]  /*2380*/  LDS R76, [R4+0x4440] ;  /* 0x00444000044c7984 */ /* 0x000e620000000800 */
[----:B--2---:R-:W-:-:S03]  /*2390*/  IADD3 R73, PT, PT, R57, R66, R55 ;  /* 0x0000004239497210 */ /* 0x004fc60007ffe037 */
[----:B------:R-:W-:Y:S04]  /*23a0*/  LDS R69, [R4+0x4444] ;  /* 0x0044440004457984 */ /* 0x000fe80000000800 */
[----:B------:R-:W2:Y:S01]  /*23b0*/  LDS R78, [R4+0x4448] ;  /* 0x00444800044e7984 */ /* 0x000ea20000000800 */
[----:B---3--:R-:W-:-:S03]  /*23c0*/  IADD3 R73, PT, PT, R68, R73, R59 ;  /* 0x0000004944497210 */ /* 0x008fc60007ffe03b */
[----:B------:R-:W3:Y:S01]  /*23d0*/  LDS R71, [R4+0x444c] ;  /* 0x00444c0004477984 */ /* 0x000ee20000000800 */
[----:B----4-:R-:W-:-:S04]  /*23e0*/  IADD3 R73, PT, PT, R70, R73, R61 ;  /* 0x0000004946497210 */ /* 0x010fc80007ffe03d */
[----:B-----5:R-:W-:-:S04]  /*23f0*/  IADD3 R73, PT, PT, R72, R73, R63 ;  /* 0x0000004948497210 */ /* 0x020fc80007ffe03f */
[----:B0-----:R-:W-:-:S04]  /*2400*/  IADD3 R73, PT, PT, R74, R73, R65 ;  /* 0x000000494a497210 */ /* 0x001fc80007ffe041 */
[----:B-1----:R-:W-:-:S04]  /*2410*/  IADD3 R73, PT, PT, R76, R73, R67 ;  /* 0x000000494c497210 */ /* 0x002fc80007ffe043 */
[----:B--2---:R-:W-:-:S05]  /*2420*/  IADD3 R80, PT, PT, R78, R73, R69 ;  /* 0x000000494e507210 */ /* 0x004fca0007ffe045 */
[----:B---3--:R-:W-:Y:S01]  /*2430*/  IMAD.IADD R71, R71, 0x1, R80 ;  /* 0x0000000147477824 */ /* 0x008fe200078e0250 */
[----:B------:R-:W-:Y:S06]  /*2440*/  BRA.DIV UR6, `(.L_x_26) ;  /* 0x0000005206f87947 */ /* 0x000fec000b800000 */
[----:B------:R-:W0:Y:S02]  /*2450*/  SHFL.UP P0, R80, R71, 0x1, RZ ;  /* 0x0420000047507989 */ /* 0x000e2400000000ff */
[----:B0-----:R-:W-:-:S05]  /*2460*/  @P0 IMAD.IADD R80, R71, 0x1, R80 ;  /* 0x0000000147500824 */ /* 0x001fca00078e0250 */
[----:B------:R-:W0:Y:S02]  /*2470*/  SHFL.UP P0, R73, R80, 0x2, RZ ;  /* 0x0440000050497989 */ /* 0x000e2400000000ff */
[----:B0-----:R-:W-:-:S05]  /*2480*/  @P0 IMAD.IADD R73, R80, 0x1, R73 ;  /* 0x0000000150490824 */ /* 0x001fca00078e0249 */
[----:B------:R-:W0:Y:S02]  /*2490*/  SHFL.UP P0, R82, R73, 0x4, RZ ;  /* 0x0480000049527989 */ /* 0x000e2400000000ff */
[----:B0-----:R-:W-:-:S05]  /*24a0*/  @P0 IMAD.IADD R82, R73, 0x1, R82 ;  /* 0x0000000149520824 */ /* 0x001fca00078e0252 */
[----:B------:R-:W0:Y:S02]  /*24b0*/  SHFL.UP P0, R75, R82, 0x8, RZ ;  /* 0x05000000524b7989 */ /* 0x000e2400000000ff */
[----:B0-----:R-:W-:-:S05]  /*24c0*/  @P0 IMAD.IADD R75, R82, 0x1, R75 ;  /* 0x00000001524b0824 */ /* 0x001fca00078e024b */
[----:B------:R0:W1:Y:S02]  /*24d0*/  SHFL.UP P0, R84, R75, 0x10, RZ ;  /* 0x060000004b547989 */ /* 0x00006400000000ff */
.L_x_118:
[----:B-1----:R-:W-:-:S04]  /*24e0*/  @P0 IMAD.IADD R84, R75, 0x1, R84 ;  /* 0x000000014b540824 */ /* 0x002fc800078e0254 */
[----:B------:R-:W-:-:S04]  /*24f0*/  IMAD.IADD R71, R84, 0x1, -R71 ;  /* 0x0000000154477824 */ /* 0x000fc800078e0a47 */
[----:B------:R-:W-:Y:S01]  /*2500*/  IMAD.IADD R55, R55, 0x1, R71 ;  /* 0x0000000137377824 */ /* 0x000fe200078e0247 */
[----:B------:R-:W-:Y:S03]  /*2510*/  STS [R4+0x4410], R71 ;  /* 0x0044104704007388 */ /* 0x000fe60000000800 */
[----:B------:R-:W-:Y:S01]  /*2520*/  IMAD.IADD R66, R66, 0x1, R55 ;  /* 0x0000000142427824 */ /* 0x000fe200078e0237 */
[----:B------:R1:W-:Y:S03]  /*2530*/  STS [R4+0x4414], R55 ;  /* 0x0044143704007388 */ /* 0x0003e60000000800 */
        /* <DEDUP_REMOVED lines=24> */
[----:B-1----:R-:W-:Y:S01]  /*26c0*/  IMAD.IADD R55, R78, 0x1, R69 ;  /* 0x000000014e377824 */ /* 0x002fe200078e0245 */
[----:B------:R2:W-:Y:S04]  /*26d0*/  STS [R4+0x4448], R69 ;  /* 0x0044484504007388 */ /* 0x0005e80000000800 */
[----:B------:R2:W-:Y:S02]  /*26e0*/  STS [R4+0x444c], R55 ;  /* 0x00444c3704007388 */ /* 0x0005e40000000800 */
.L_x_25:
[----:B------:R-:W-:Y:S05]  /*26f0*/  WARPSYNC.ALL ;  /* 0x0000000000007948 */ /* 0x000fea0003800000 */
[----:B------:R-:W-:Y:S01]  /*2700*/  BAR.SYNC.DEFER_BLOCKING 0x0 ;  /* 0x0000000000007b1d */ /* 0x000fe20000010000 */
[----:B------:R-:W-:-:S05]  /*2710*/  ISETP.GT.U32.AND P0, PT, R3, 0xff, PT ;  /* 0x000000ff0300780c */ /* 0x000fca0003f04070 */
[----:B------:R-:W-:Y:S01]  /*2720*/  BSSY.RECONVERGENT B0, `(.L_x_27) ;  /* 0x0000034000007945 */ /* 0x000fe20003800200 */
[----:B-1----:R-:W1:Y:S07]  /*2730*/  LDS R5, [R5+0x4410] ;  /* 0x0044100005057984 */ /* 0x002e6e0000000800 */
[----:B------:R-:W-:Y:S05]  /*2740*/  @P0 BRA `(.L_x_28) ;  /* 0x0000000000c40947 */ /* 0x000fea0003800000 */
[----:B--2---:R-:W-:-:S05]  /*2750*/  IMAD R55, R3, 0x4, R0 ;  /* 0x0000000403377824 */ /* 0x004fca00078e0200 */
[----:B------:R-:W1:Y:S04]  /*2760*/  LDS R4, [R55] ;  /* 0x0000000037047984 */ /* 0x000e680000000800 */
        /* <DEDUP_REMOVED lines=8> */
[----:B------:R-:W0:Y:S04]  /*27f0*/  LDS R82, [R55+0x2400] ;  /* 0x0024000037527984 */ /* 0x000e280000000800 */
[----:B------:R-:W0:Y:S01]  /*2800*/  LDS R84, [R55+0x2800] ;  /* 0x0028000037547984 */ /* 0x000e220000000800 */
[----:B-1----:R-:W-:-:S03]  /*2810*/  IMAD.IADD R4, R5, 0x1, R4 ;  /* 0x0000000105047824 */ /* 0x002fc600078e0204 */
[----:B------:R-:W1:Y:S01]  /*2820*/  LDS R86, [R55+0x2c00] ;  /* 0x002c000037567984 */ /* 0x000e620000000800 */
[----:B--2---:R-:W-:-:S03]  /*2830*/  IMAD.IADD R66, R5, 0x1, R66 ;  /* 0x0000000105427824 */ /* 0x004fc600078e0242 */
[----:B------:R-:W2:Y:S01]  /*2840*/  LDS R88, [R55+0x3000] ;  /* 0x0030000037587984 */ /* 0x000ea20000000800 */
[----:B---3--:R-:W-:-:S03]  /*2850*/  IMAD.IADD R68, R5, 0x1, R68 ;  /* 0x0000000105447824 */ /* 0x008fc600078e0244 */
[----:B------:R-:W3:Y:S01]  /*2860*/  LDS R90, [R55+0x3400] ;  /* 0x00340000375a7984 */ /* 0x000ee20000000800 */
[----:B----4-:R-:W-:-:S03]  /*2870*/  IMAD.IADD R70, R5, 0x1, R70 ;  /* 0x0000000105467824 */ /* 0x010fc600078e0246 */
[----:B------:R-:W4:Y:S01]  /*2880*/  LDS R92, [R55+0x3800] ;  /* 0x00380000375c7984 */ /* 0x000f220000000800 */
[----:B-----5:R-:W-:-:S03]  /*2890*/  IMAD.IADD R72, R5, 0x1, R72 ;  /* 0x0000000105487824 */ /* 0x020fc600078e0248 */
[----:B------:R-:W5:Y:S01]  /*28a0*/  LDS R94, [R55+0x3c00] ;  /* 0x003c0000375e7984 */ /* 0x000f620000000800 */
[C---:B0-----:R-:W-:Y:S02]  /*28b0*/  IMAD.IADD R74, R5.reuse, 0x1, R74 ;  /* 0x00000001054a7824 */ /* 0x041fe400078e024a */
[C---:B------:R-:W-:Y:S01]  /*28c0*/  IMAD.IADD R76, R5.reuse, 0x1, R76 ;  /* 0x00000001054c7824 */ /* 0x040fe200078e024c */
[----:B------:R0:W-:Y:S01]  /*28d0*/  STS [R55], R4 ;  /* 0x0000000437007388 */ /* 0x0001e20000000800 */
[----:B------:R-:W-:-:S03]  /*28e0*/  IMAD.IADD R78, R5, 0x1, R78 ;  /* 0x00000001054e7824 */ /* 0x000fc600078e024e */
[----:B------:R0:W-:Y:S01]  /*28f0*/  STS [R55+0x400], R66 ;  /* 0x0004004237007388 */ /* 0x0001e20000000800 */
[----:B------:R-:W-:-:S03]  /*2900*/  IMAD.IADD R80, R5, 0x1, R80 ;  /* 0x0000000105507824 */ /* 0x000fc600078e0250 */
[----:B------:R0:W-:Y:S01]  /*2910*/  STS [R55+0x800], R68 ;  /* 0x0008004437007388 */ /* 0x0001e20000000800 */
[----:B------:R-:W-:-:S03]  /*2920*/  IMAD.IADD R82, R5, 0x1, R82 ;  /* 0x0000000105527824 */ /* 0x000fc600078e0252 */
[----:B------:R0:W-:Y:S01]  /*2930*/  STS [R55+0xc00], R70 ;  /* 0x000c004637007388 */ /* 0x0001e20000000800 */
[----:B------:R-:W-:-:S03]  /*2940*/  IMAD.IADD R84, R5, 0x1, R84 ;  /* 0x0000000105547824 */ /* 0x000fc600078e0254 */
[----:B------:R0:W-:Y:S01]  /*2950*/  STS [R55+0x1000], R72 ;  /* 0x0010004837007388 */ /* 0x0001e20000000800 */
[----:B-1----:R-:W-:-:S03]  /*2960*/  IMAD.IADD R86, R5, 0x1, R86 ;  /* 0x0000000105567824 */ /* 0x002fc600078e0256 */
[----:B------:R0:W-:Y:S01]  /*2970*/  STS [R55+0x1400], R74 ;  /* 0x0014004a37007388 */ /* 0x0001e20000000800 */
[----:B--2---:R-:W-:-:S03]  /*2980*/  IMAD.IADD R88, R5, 0x1, R88 ;  /* 0x0000000105587824 */ /* 0x004fc600078e0258 */
[----:B------:R0:W-:Y:S01]  /*2990*/  STS [R55+0x1800], R76 ;  /* 0x0018004c37007388 */ /* 0x0001e20000000800 */
[----:B---3--:R-:W-:-:S03]  /*29a0*/  IMAD.IADD R90, R5, 0x1, R90 ;  /* 0x00000001055a7824 */ /* 0x008fc600078e025a */
[----:B------:R0:W-:Y:S01]  /*29b0*/  STS [R55+0x1c00], R78 ;  /* 0x001c004e37007388 */ /* 0x0001e20000000800 */
[----:B----4-:R-:W-:-:S03]  /*29c0*/  IMAD.IADD R92, R5, 0x1, R92 ;  /* 0x00000001055c7824 */ /* 0x010fc600078e025c */
[----:B------:R0:W-:Y:S01]  /*29d0*/  STS [R55+0x2000], R80 ;  /* 0x0020005037007388 */ /* 0x0001e20000000800 */
[----:B-----5:R-:W-:-:S03]  /*29e0*/  IMAD.IADD R94, R5, 0x1, R94 ;  /* 0x00000001055e7824 */ /* 0x020fc600078e025e */
[----:B------:R0:W-:Y:S04]  /*29f0*/  STS [R55+0x2400], R82 ;  /* 0x0024005237007388 */ /* 0x0001e80000000800 */
[----:B------:R0:W-:Y:S04]  /*2a00*/  STS [R55+0x2800], R84 ;  /* 0x0028005437007388 */ /* 0x0001e80000000800 */
[----:B------:R0:W-:Y:S04]  /*2a10*/  STS [R55+0x2c00], R86 ;  /* 0x002c005637007388 */ /* 0x0001e80000000800 */
[----:B------:R0:W-:Y:S04]  /*2a20*/  STS [R55+0x3000], R88 ;  /* 0x0030005837007388 */ /* 0x0001e80000000800 */
[----:B------:R0:W-:Y:S04]  /*2a30*/  STS [R55+0x3400], R90 ;  /* 0x0034005a37007388 */ /* 0x0001e80000000800 */
[----:B------:R0:W-:Y:S04]  /*2a40*/  STS [R55+0x3800], R92 ;  /* 0x0038005c37007388 */ /* 0x0001e80000000800 */
[----:B------:R0:W-:Y:S02]  /*2a50*/  STS [R55+0x3c00], R94 ;  /* 0x003c005e37007388 */ /* 0x0001e40000000800 */
.L_x_28:
[----:B------:R-:W-:Y:S05]  /*2a60*/  BSYNC.RECONVERGENT B0 ;  /* 0x0000000000007941 */ /* 0x000fea0003800200 */
.L_x_27:
[----:B------:R-:W-:Y:S01]  /*2a70*/  BAR.SYNC.DEFER_BLOCKING 0x0 ;  /* 0x0000000000007b1d */ /* 0x000fe20000010000 */
[----:B------:R-:W-:-:S05]  /*2a80*/  R2P PR, R28, 0x7f ;  /* 0x0000007f1c007804 */ /* 0x000fca0000000000 */
[----:B------:R-:W-:Y:S08]  /*2a90*/  BSSY.RECONVERGENT B0, `(.L_x_29) ;  /* 0x0000022000007945 */ /* 0x000ff00003800200 */
[----:B0-2---:R-:W-:Y:S02]  /*2aa0*/  VOTE.ANY R4, PT, P0 ;  /* 0x0000000000047806 */ /* 0x005fe400000e0100 */
[----:B------:R-:W-:-:S02]  /*2ab0*/  VOTE.ANY R55, PT, P1 ;  /* 0x0000000000377806 */ /* 0x000fc400008e0100 */
[----:B------:R-:W-:Y:S02]  /*2ac0*/  @!P0 LOP3.LUT R4, RZ, R4, RZ, 0x33, !PT ;  /* 0x00000004ff048212 */ /* 0x000fe400078e33ff */
[----:B------:R-:W-:Y:S02]  /*2ad0*/  VOTE.ANY R57, PT, P2 ;  /* 0x0000000000397806 */ /* 0x000fe400010e0100 */
[----:B------:R-:W-:Y:S02]  /*2ae0*/  @!P1 LOP3.LUT R55, RZ, R55, RZ, 0x33, !PT ;  /* 0x00000037ff379212 */ /* 0x000fe400078e33ff */
[----:B------:R-:W-:Y:S02]  /*2af0*/  VOTE.ANY R59, PT, P3 ;  /* 0x00000000003b7806 */ /* 0x000fe400018e0100 */
[----:B------:R-:W-:Y:S02]  /*2b00*/  @!P2 LOP3.LUT R57, RZ, R57, RZ, 0x33, !PT ;  /* 0x00000039ff39a212 */ /* 0x000fe400078e33ff */
[----:B------:R-:W-:-:S02]  /*2b10*/  LOP3.LUT R4, R55, R4, RZ, 0xc0, !PT ;  /* 0x0000000437047212 */ /* 0x000fc400078ec0ff */
[----:B------:R-:W-:Y:S02]  /*2b20*/  @!P3 LOP3.LUT R59, RZ, R59, RZ, 0x33, !PT ;  /* 0x0000003bff3bb212 */ /* 0x000fe400078e33ff */
[----:B------:R-:W-:Y:S02]  /*2b30*/  LOP3.LUT R4, R57, R4, RZ, 0xc0, !PT ;  /* 0x0000000439047212 */ /* 0x000fe400078ec0ff */
[----:B------:R-:W-:Y:S02]  /*2b40*/  VOTE.ANY R55, PT, P4 ;  /* 0x0000000000377806 */ /* 0x000fe400020e0100 */
[----:B------:R-:W-:Y:S01]  /*2b50*/  LOP3.LUT R4, R59, R4, RZ, 0xc0, !PT ;  /* 0x000000043b047212 */ /* 0x000fe200078ec0ff */
[----:B------:R-:W-:Y:S01]  /*2b60*/  IMAD.MOV.U32 R59, RZ, RZ, RZ ;  /* 0x000000ffff3b7224 */ /* 0x000fe200078e00ff */
[----:B------:R-:W-:Y:S02]  /*2b70*/  @!P4 LOP3.LUT R55, RZ, R55, RZ, 0x33, !PT ;  /* 0x00000037ff37c212 */ /* 0x000fe400078e33ff */
[----:B------:R-:W-:-:S02]  /*2b80*/  VOTE.ANY R57, PT, P5 ;  /* 0x0000000000397806 */ /* 0x000fc400028e0100 */
[----:B------:R-:W-:Y:S02]  /*2b90*/  LOP3.LUT R4, R55, R4, RZ, 0xc0, !PT ;  /* 0x0000000437047212 */ /* 0x000fe400078ec0ff */
[----:B------:R-:W-:Y:S02]  /*2ba0*/  LOP3.LUT P0, RZ, R28, 0x80, RZ, 0xc0, !PT ;  /* 0x000000801cff7812 */ /* 0x000fe4000780c0ff */
[----:B------:R-:W-:Y:S02]  /*2bb0*/  @!P5 LOP3.LUT R57, RZ, R57, RZ, 0x33, !PT ;  /* 0x00000039ff39d212 */ /* 0x000fe400078e33ff */
[----:B------:R-:W-:Y:S02]  /*2bc0*/  VOTE.ANY R66, PT, P6 ;  /* 0x0000000000427806 */ /* 0x000fe400030e0100 */
[----:B------:R-:W-:Y:S02]  /*2bd0*/  LOP3.LUT R57, R57, R4, RZ, 0xc0, !PT ;  /* 0x0000000439397212 */ /* 0x000fe400078ec0ff */
[----:B------:R-:W0:Y:S01]  /*2be0*/  S2R R4, SR_LEMASK ;  /* 0x0000000000047919 */ /* 0x000e220000003a00 */
[----:B------:R-:W-:-:S04]  /*2bf0*/  @!P6 LOP3.LUT R66, RZ, R66, RZ, 0x33, !PT ;  /* 0x00000042ff42e212 */ /* 0x000fc800078e33ff */
[----:B------:R-:W-:Y:S02]  /*2c00*/  VOTE.ANY R68, PT, P0 ;  /* 0x0000000000447806 */ /* 0x000fe400000e0100 */
[----:B------:R-:W-:Y:S02]  /*2c10*/  LOP3.LUT R57, R66, R57, RZ, 0xc0, !PT ;  /* 0x0000003942397212 */ /* 0x000fe400078ec0ff */
[----:B------:R-:W-:-:S04]  /*2c20*/  @!P0 LOP3.LUT R68, RZ, R68, RZ, 0x33, !PT ;  /* 0x00000044ff448212 */ /* 0x000fc800078e33ff */
[----:B------:R-:W-:-:S04]  /*2c30*/  LOP3.LUT R57, R68, R57, RZ, 0xc0, !PT ;  /* 0x0000003944397212 */ /* 0x000fc800078ec0ff */
[----:B------:R-:W2:Y:S01]  /*2c40*/  FLO.U32 R66, R57 ;  /* 0x0000003900427300 */ /* 0x000ea200000e0000 */
[----:B0-----:R-:W-:Y:S02]  /*2c50*/  LOP3.LUT R55, R4, R57, RZ, 0xc0, !PT ;  /* 0x0000003904377212 */ /* 0x001fe400078ec0ff */
[----:B--2---:R-:W-:-:S05]  /*2c60*/  ISETP.NE.AND P0, PT, R19, R66, PT ;  /* 0x000000421300720c */ /* 0x004fca0003f05270 */
[----:B------:R-:W0:Y:S08]  /*2c70*/  POPC R55, R55 ;  /* 0x0000003700377309 */ /* 0x000e300000000000 */
[----:B------:R-:W-:Y:S05]  /*2c80*/  @P0 BRA `(.L_x_30) ;  /* 0x0000000000080947 */ /* 0x000fea0003800000 */
[----:B------:R-:W-:-:S05]  /*2c90*/  IMAD R28, R28, 0x4, R27 ;  /* 0x000000041c1c7824 */ /* 0x000fca00078e021b */
[----:B0-----:R2:W3:Y:S02]  /*2ca0*/  ATOMS.ADD R59, [R28], R55 ;  /* 0x000000371c3b738c */ /* 0x0014e40000000000 */
.L_x_30:
[----:B------:R-:W-:Y:S05]  /*2cb0*/  BSYNC.RECONVERGENT B0 ;  /* 0x0000000000007941 */ /* 0x000fea0003800200 */
.L_x_29:
[----:B------:R-:W-:Y:S01]  /*2cc0*/  R2P PR, R36, 0x7f ;  /* 0x0000007f24007804 */ /* 0x000fe20000000000 */
[----:B------:R-:W-:-:S12]  /*2cd0*/  BSSY.RECONVERGENT B0, `(.L_x_31) ;  /* 0x0000022000007945 */ /* 0x000fd80003800200 */
[----:B--2---:R-:W-:Y:S02]  /*2ce0*/  VOTE.ANY R28, PT, P0 ;  /* 0x00000000001c7806 */ /* 0x004fe400000e0100 */
[----:B------:R-:W-:Y:S02]  /*2cf0*/  VOTE.ANY R57, PT, P1 ;  /* 0x0000000000397806 */ /* 0x000fe400008e0100 */
[----:B------:R-:W-:Y:S02]  /*2d00*/  @!P0 LOP3.LUT R28, RZ, R28, RZ, 0x33, !PT ;  /* 0x0000001cff1c8212 */ /* 0x000fe400078e33ff */
[----:B------:R-:W-:Y:S02]  /*2d10*/  VOTE.ANY R61, PT, P2 ;  /* 0x00000000003d7806 */ /* 0x000fe400010e0100 */
[----:B------:R-:W-:Y:S02]  /*2d20*/  @!P1 LOP3.LUT R57, RZ, R57, RZ, 0x33, !PT ;  /* 0x00000039ff399212 */ /* 0x000fe400078e33ff */
[----:B------:R-:W-:-:S02]  /*2d30*/  @!P2 LOP3.LUT R61, RZ, R61, RZ, 0x33, !PT ;  /* 0x0000003dff3da212 */ /* 0x000fc400078e33ff */
[----:B------:R-:W-:Y:S02]  /*2d40*/  LOP3.LUT R28, R57, R28, RZ, 0xc0, !PT ;  /* 0x0000001c391c7212 */ /* 0x000fe400078ec0ff */
[----:B------:R-:W-:Y:S02]  /*2d50*/  VOTE.ANY R57, PT, P3 ;  /* 0x0000000000397806 */ /* 0x000fe400018e0100 */
[----:B------:R-:W-:Y:S02]  /*2d60*/  LOP3.LUT R28, R61, R28, RZ, 0xc0, !PT ;  /* 0x0000001c3d1c7212 */ /* 0x000fe400078ec0ff */
[----:B------:R-:W-:Y:S02]  /*2d70*/  LOP3.LUT P0, RZ, R36, 0x80, RZ, 0xc0, !PT ;  /* 0x0000008024ff7812 */ /* 0x000fe4000780c0ff */
[----:B------:R-:W-:Y:S02]  /*2d80*/  VOTE.ANY R61, PT, P4 ;  /* 0x00000000003d7806 */ /* 0x000fe400020e0100 */
[----:B------:R-:W-:-:S02]  /*2d90*/  @!P3 LOP3.LUT R57, RZ, R57, RZ, 0x33, !PT ;  /* 0x00000039ff39b212 */ /* 0x000fc400078e33ff */
[----:B------:R-:W-:Y:S02]  /*2da0*/  @!P4 LOP3.LUT R61, RZ, R61, RZ, 0x33, !PT ;  /* 0x0000003dff3dc212 */ /* 0x000fe400078e33ff */
[----:B------:R-:W-:Y:S02]  /*2db0*/  LOP3.LUT R28, R57, R28, RZ, 0xc0, !PT ;  /* 0x0000001c391c7212 */ /* 0x000fe400078ec0ff */
[----:B------:R-:W-:Y:S02]  /*2dc0*/  VOTE.ANY R57, PT, P5 ;  /* 0x0000000000397806 */ /* 0x000fe400028e0100 */
[----:B------:R-:W-:Y:S02]  /*2dd0*/  LOP3.LUT R28, R61, R28, RZ, 0xc0, !PT ;  /* 0x0000001c3d1c7212 */ /* 0x000fe400078ec0ff */
[----:B------:R-:W-:Y:S02]  /*2de0*/  VOTE.ANY R61, PT, P6 ;  /* 0x00000000003d7806 */ /* 0x000fe400030e0100 */
[----:B------:R-:W-:-:S02]  /*2df0*/  @!P5 LOP3.LUT R57, RZ, R57, RZ, 0x33, !PT ;  /* 0x00000039ff39d212 */ /* 0x000fc400078e33ff */
[----:B------:R-:W-:Y:S02]  /*2e00*/  VOTE.ANY R63, PT, P0 ;  /* 0x00000000003f7806 */ /* 0x000fe400000e0100 */
[----:B------:R-:W-:Y:S02]  /*2e10*/  @!P6 LOP3.LUT R61, RZ, R61, RZ, 0x33, !PT ;  /* 0x0000003dff3de212 */ /* 0x000fe400078e33ff */
[----:B------:R-:W-:Y:S02]  /*2e20*/  LOP3.LUT R28, R57, R28, RZ, 0xc0, !PT ;  /* 0x0000001c391c7212 */ /* 0x000fe400078ec0ff */
[----:B------:R-:W-:Y:S02]  /*2e30*/  @!P0 LOP3.LUT R63, RZ, R63, RZ, 0x33, !PT ;  /* 0x0000003fff3f8212 */ /* 0x000fe400078e33ff */
[----:B------:R-:W-:Y:S01]  /*2e40*/  LOP3.LUT R28, R61, R28, RZ, 0xc0, !PT ;  /* 0x0000001c3d1c7212 */ /* 0x000fe200078ec0ff */
[----:B------:R-:W-:-:S03]  /*2e50*/  IMAD.MOV.U32 R61, RZ, RZ, RZ ;  /* 0x000000ffff3d7224 */ /* 0x000fc600078e00ff */
[----:B------:R-:W-:Y:S02]  /*2e60*/  LOP3.LUT R63, R63, R28, RZ, 0xc0, !PT ;  /* 0x0000001c3f3f7212 */ /* 0x000fe400078ec0ff */
[----:B---3--:R2:W3:Y:S02]  /*2e70*/  SHFL.IDX PT, R28, R59, R66, 0x1f ;  /* 0x00001f423b1c7589 */ /* 0x0084e400000e0000 */
[----:B------:R-:W4:Y:S01]  /*2e80*/  FLO.U32 R68, R63 ;  /* 0x0000003f00447300 */ /* 0x000f2200000e0000 */
[----:B------:R-:W-:-:S07]  /*2e90*/  LOP3.LUT R57, R4, R63, RZ, 0xc0, !PT ;  /* 0x0000003f04397212 */ /* 0x000fce00078ec0ff */
[----:B------:R-:W0:Y:S01]  /*2ea0*/  POPC R57, R57 ;  /* 0x0000003900397309 */ /* 0x000e220000000000 */
[----:B----4-:R-:W-:-:S13]  /*2eb0*/  ISETP.NE.AND P0, PT, R19, R68, PT ;  /* 0x000000441300720c */ /* 0x010fda0003f05270 */
[----:B0-23--:R-:W-:Y:S05]  /*2ec0*/  @P0 BRA `(.L_x_32) ;  /* 0x0000000000080947 */ /* 0x00dfea0003800000 */
[----:B------:R-:W-:-:S05]  /*2ed0*/  IMAD R36, R36, 0x4, R27 ;  /* 0x0000000424247824 */ /* 0x000fca00078e021b */
[----:B------:R0:W2:Y:S02]  /*2ee0*/  ATOMS.ADD R61, [R36], R57 ;  /* 0x00000039243d738c */ /* 0x0000a40000000000 */
.L_x_32:
[----:B------:R-:W-:Y:S05]  /*2ef0*/  BSYNC.RECONVERGENT B0 ;  /* 0x0000000000007941 */ /* 0x000fea0003800200 */
.L_x_31:
[----:B------:R-:W-:Y:S01]  /*2f00*/  R2P PR, R38, 0x7f ;  /* 0x0000007f26007804 */ /* 0x000fe20000000000 */
[----:B------:R-:W-:-:S12]  /*2f10*/  BSSY.RECONVERGENT B0, `(.L_x_33) ;  /* 0x0000022000007945 */ /* 0x000fd80003800200 */
[----:B0-----:R-:W-:Y:S02]  /*2f20*/  VOTE.ANY R36, PT, P0 ;  /* 0x0000000000247806 */ /* 0x001fe400000e0100 */
        /* <DEDUP_REMOVED lines=24> */
[----:B--2---:R0:W2:Y:S02]  /*30b0*/  SHFL.IDX PT, R36, R61, R68, 0x1f ;  /* 0x00001f443d247589 */ /* 0x0040a400000e0000 */
[----:B------:R-:W3:Y:S01]  /*30c0*/  FLO.U32 R66, R65 ;  /* 0x0000004100427300 */ /* 0x000ee200000e0000 */
[----:B------:R-:W-:-:S07]  /*30d0*/  LOP3.LUT R59, R4, R65, RZ, 0xc0, !PT ;  /* 0x00000041043b7212 */ /* 0x000fce00078ec0ff */
[----:B------:R-:W4:Y:S01]  /*30e0*/  POPC R59, R59 ;  /* 0x0000003b003b7309 */ /* 0x000f220000000000 */
[----:B---3--:R-:W-:-:S13]  /*30f0*/  ISETP.NE.AND P0, PT, R19, R66, PT ;  /* 0x000000421300720c */ /* 0x008fda0003f05270 */
[----:B0-2-4-:R-:W-:Y:S05]  /*3100*/  @P0 BRA `(.L_x_34) ;  /* 0x0000000000080947 */ /* 0x015fea0003800000 */
[----:B------:R-:W-:-:S05]  /*3110*/  IMAD R38, R38, 0x4, R27 ;  /* 0x0000000426267824 */ /* 0x000fca00078e021b */
[----:B------:R0:W2:Y:S02]  /*3120*/  ATOMS.ADD R63, [R38], R59 ;  /* 0x0000003b263f738c */ /* 0x0000a40000000000 */
.L_x_34:
[----:B------:R-:W-:Y:S05]  /*3130*/  BSYNC.RECONVERGENT B0 ;  /* 0x0000000000007941 */ /* 0x000fea0003800200 */
.L_x_33:
        /* <DEDUP_REMOVED lines=35> */
.L_x_36:
[----:B------:R-:W-:Y:S05]  /*3370*/  BSYNC.RECONVERGENT B0 ;  /* 0x0000000000007941 */ /* 0x000fea0003800200 */
.L_x_35:
[----:B------:R-:W-:Y:S01]  /*3380*/  R2P PR, R32, 0x7f ;  /* 0x0000007f20007804 */ /* 0x000fe20000000000 */
[----:B------:R-:W-:Y:S01]  /*3390*/  BSSY.RECONVERGENT B0, `(.L_x_37) ;  /* 0x0000022000007945 */ /* 0x000fe20003800200 */
[----:B------:R-:W-:-:S11]  /*33a0*/  IMAD.MOV.U32 R66, RZ, RZ, RZ ;  /* 0x000000ffff427224 */ /* 0x000fd600078e00ff */
        /* <DEDUP_REMOVED lines=22> */
[----:B------:R-:W-:-:S04]  /*3510*/  LOP3.LUT R34, R67, R34, RZ, 0xc0, !PT ;  /* 0x0000002243227212 */ /* 0x000fc800078ec0ff */
        /* <DEDUP_REMOVED lines=9> */
.L_x_38:
[----:B------:R-:W-:Y:S05]  /*35b0*/  BSYNC.RECONVERGENT B0 ;  /* 0x0000000000007941 */ /* 0x000fea0003800200 */
.L_x_37:
[----:B------:R-:W-:Y:S01]  /*35c0*/  R2P PR, R30, 0x7f ;  /* 0x0000007f1e007804 */ /* 0x000fe20000000000 */
[----:B------:R-:W-:Y:S01]  /*35d0*/  BSSY.RECONVERGENT B0, `(.L_x_39) ;  /* 0x0000022000007945 */ /* 0x000fe20003800200 */
[----:B------:R-:W-:-:S11]  /*35e0*/  IMAD.MOV.U32 R68, RZ, RZ, RZ ;  /* 0x000000ffff447224 */ /* 0x000fd600078e00ff */
[----:B0-----:R-:W-:Y:S02]  /*35f0*/  VOTE.ANY R32, PT, P0 ;  /* 0x0000000000207806 */ /* 0x001fe400000e0100 */
[----:B------:R-:W-:Y:S02]  /*3600*/  VOTE.ANY R65, PT, P1 ;  /* 0x0000000000417806 */ /* 0x000fe400008e0100 */
[----:B------:R-:W-:Y:S02]  /*3610*/  @!P0 LOP3.LUT R32, RZ, R32, RZ, 0x33, !PT ;  /* 0x00000020ff208212 */ /* 0x000fe400078e33ff */
[----:B------:R-:W-:Y:S02]  /*3620*/  @!P1 LOP3.LUT R65, RZ, R65, RZ, 0x33, !PT ;  /* 0x00000041ff419212 */ /* 0x000fe400078e33ff */
[----:B------:R-:W-:Y:S02]  /*3630*/  VOTE.ANY R67, PT, P2 ;  /* 0x0000000000437806 */ /* 0x000fe400010e0100 */
[----:B------:R-:W-:-:S02]  /*3640*/  LOP3.LUT R32, R65, R32, RZ, 0xc0, !PT ;  /* 0x0000002041207212 */ /* 0x000fc400078ec0ff */
[----:B------:R-:W-:Y:S02]  /*3650*/  VOTE.ANY R65, PT, P3 ;  /* 0x0000000000417806 */ /* 0x000fe400018e0100 */
[----:B------:R-:W-:Y:S02]  /*3660*/  @!P2 LOP3.LUT R67, RZ, R67, RZ, 0x33, !PT ;  /* 0x00000043ff43a212 */ /* 0x000fe400078e33ff */
[----:B------:R-:W-:Y:S02]  /*3670*/  @!P3 LOP3.LUT R65, RZ, R65, RZ, 0x33, !PT ;  /* 0x00000041ff41b212 */ /* 0x000fe400078e33ff */
[----:B------:R-:W-:Y:S02]  /*3680*/  LOP3.LUT R32, R67, R32, RZ, 0xc0, !PT ;  /* 0x0000002043207212 */ /* 0x000fe400078ec0ff */
[----:B------:R-:W-:Y:S02]  /*3690*/  LOP3.LUT P0, RZ, R30, 0x80, RZ, 0xc0, !PT ;  /* 0x000000801eff7812 */ /* 0x000fe4000780c0ff */
[----:B------:R-:W-:-:S02]  /*36a0*/  VOTE.ANY R67, PT, P4 ;  /* 0x0000000000437806 */ /* 0x000fc400020e0100 */
[----:B------:R-:W-:Y:S02]  /*36b0*/  LOP3.LUT R32, R65, R32, RZ, 0xc0, !PT ;  /* 0x0000002041207212 */ /* 0x000fe400078ec0ff */
[----:B------:R-:W-:Y:S02]  /*36c0*/  VOTE.ANY R65, PT, P5 ;  /* 0x0000000000417806 */ /* 0x000fe400028e0100 */
[----:B------:R-:W-:Y:S02]  /*36d0*/  @!P4 LOP3.LUT R67, RZ, R67, RZ, 0x33, !PT ;  /* 0x00000043ff43c212 */ /* 0x000fe400078e33ff */
[----:B------:R-:W-:Y:S02]  /*36e0*/  @!P5 LOP3.LUT R65, RZ, R65, RZ, 0x33, !PT ;  /* 0x00000041ff41d212 */ /* 0x000fe400078e33ff */
[----:B------:R-:W-:Y:S02]  /*36f0*/  LOP3.LUT R32, R67, R32, RZ, 0xc0, !PT ;  /* 0x0000002043207212 */ /* 0x000fe400078ec0ff */
[----:B------:R-:W-:-:S02]  /*3700*/  VOTE.ANY R67, PT, P6 ;  /* 0x0000000000437806 */ /* 0x000fc400030e0100 */
[----:B------:R-:W-:Y:S02]  /*3710*/  LOP3.LUT R32, R65, R32, RZ, 0xc0, !PT ;  /* 0x0000002041207212 */ /* 0x000fe400078ec0ff */
[----:B------:R-:W-:Y:S02]  /*3720*/  VOTE.ANY R65, PT, P0 ;  /* 0x0000000000417806 */ /* 0x000fe400000e0100 */
[----:B------:R-:W-:Y:S02]  /*3730*/  @!P6 LOP3.LUT R67, RZ, R67, RZ, 0x33, !PT ;  /* 0x00000043ff43e212 */ /* 0x000fe400078e33ff */
        /* <DEDUP_REMOVED lines=11> */
.L_x_40:
[----:B------:R-:W-:Y:S05]  /*37f0*/  BSYNC.RECONVERGENT B0 ;  /* 0x0000000000007941 */ /* 0x000fea0003800200 */
.L_x_39:
[----:B------:R-:W-:Y:S01]  /*3800*/  R2P PR, R64, 0x7f ;  /* 0x0000007f40007804 */ /* 0x000fe20000000000 */
[----:B------:R-:W-:-:S12]  /*3810*/  BSSY.RECONVERGENT B0, `(.L_x_41) ;  /* 0x0000021000007945 */ /* 0x000fd80003800200 */
[----:B------:R-:W-:Y:S02]  /*3820*/  VOTE.ANY R27, PT, P0 ;  /* 0x00000000001b7806 */ /* 0x000fe400000e0100 */
[----:B0-----:R-:W-:Y:S02]  /*3830*/  VOTE.ANY R30, PT, P1 ;  /* 0x00000000001e7806 */ /* 0x001fe400008e0100 */
[----:B------:R-:W-:Y:S02]  /*3840*/  @!P0 LOP3.LUT R27, RZ, R27, RZ, 0x33, !PT ;  /* 0x0000001bff1b8212 */ /* 0x000fe400078e33ff */
[----:B------:R-:W-:Y:S02]  /*3850*/  @!P1 LOP3.LUT R30, RZ, R30, RZ, 0x33, !PT ;  /* 0x0000001eff1e9212 */ /* 0x000fe400078e33ff */
[----:B------:R-:W-:Y:S02]  /*3860*/  VOTE.ANY R66, PT, P2 ;  /* 0x0000000000427806 */ /* 0x000fe400010e0100 */
[----:B------:R-:W-:-:S02]  /*3870*/  LOP3.LUT R27, R30, R27, RZ, 0xc0, !PT ;  /* 0x0000001b1e1b7212 */ /* 0x000fc400078ec0ff */
[----:B------:R-:W-:Y:S02]  /*3880*/  @!P2 LOP3.LUT R66, RZ, R66, RZ, 0x33, !PT ;  /* 0x00000042ff42a212 */ /* 0x000fe400078e33ff */
[----:B------:R-:W-:Y:S02]  /*3890*/  VOTE.ANY R30, PT, P3 ;  /* 0x00000000001e7806 */ /* 0x000fe400018e0100 */
[----:B------:R-:W-:Y:S02]  /*38a0*/  LOP3.LUT P0, RZ, R64, 0x80, RZ, 0xc0, !PT ;  /* 0x0000008040ff7812 */ /* 0x000fe4000780c0ff */
[----:B------:R-:W-:Y:S02]  /*38b0*/  LOP3.LUT R27, R66, R27, RZ, 0xc0, !PT ;  /* 0x0000001b421b7212 */ /* 0x000fe400078ec0ff */
        /* <DEDUP_REMOVED lines=21> */
[----:B------:R0:W2:Y:S02]  /*3a10*/  ATOMS.ADD R64, [R53], R30 ;  /* 0x0000001e3540738c */ /* 0x0000a40000000000 */
.L_x_42:
[----:B------:R-:W-:Y:S05]  /*3a20*/  BSYNC.RECONVERGENT B0 ;  /* 0x0000000000007941 */ /* 0x000fea0003800200 */
.L_x_41:
[----:B------:R-:W-:Y:S01]  /*3a30*/  R2P PR, R62, 0x7f ;  /* 0x0000007f3e007804 */ /* 0x000fe20000000000 */
[----:B------:R-:W-:-:S12]  /*3a40*/  BSSY.RECONVERGENT B0, `(.L_x_43) ;  /* 0x0000021000007945 */ /* 0x000fd80003800200 */
[----:B0-----:R-:W-:Y:S02]  /*3a50*/  VOTE.ANY R53, PT, P0 ;  /* 0x0000000000357806 */ /* 0x001fe400000e0100 */
[----:B------:R-:W-:Y:S02]  /*3a60*/  VOTE.ANY R66, PT, P1 ;  /* 0x0000000000427806 */ /* 0x000fe400008e0100 */
        /* <DEDUP_REMOVED lines=18> */
[----:B------:R-:W-:Y:S01]  /*3b90*/  LOP3.LUT R53, R66, R53, RZ, 0xc0, !PT ;  /* 0x0000003542357212 */ /* 0x000fe200078ec0ff */
[----:B------:R-:W-:Y:S01]  /*3ba0*/  IMAD.MOV.U32 R66, RZ, RZ, RZ ;  /* 0x000000ffff427224 */ /* 0x000fe200078e00ff */
        /* <DEDUP_REMOVED lines=10> */
.L_x_44:
[----:B------:R-:W-:Y:S05]  /*3c50*/  BSYNC.RECONVERGENT B0 ;  /* 0x0000000000007941 */ /* 0x000fea0003800200 */
.L_x_43:
        /* <DEDUP_REMOVED lines=34> */
.L_x_46:
[----:B------:R-:W-:Y:S05]  /*3e80*/  BSYNC.RECONVERGENT B0 ;  /* 0x0000000000007941 */ /* 0x000fea0003800200 */
.L_x_45:
        /* <DEDUP_REMOVED lines=34> */
.L_x_48:
[----:B------:R-:W-:Y:S05]  /*40b0*/  BSYNC.RECONVERGENT B0 ;  /* 0x0000000000007941 */ /* 0x000fea0003800200 */
.L_x_47:
        /* <DEDUP_REMOVED lines=34> */
.L_x_50:
[----:B------:R-:W-:Y:S05]  /*42e0*/  BSYNC.RECONVERGENT B0 ;  /* 0x0000000000007941 */ /* 0x000fea0003800200 */
.L_x_49:
        /* <DEDUP_REMOVED lines=34> */
.L_x_52:
[----:B------:R-:W-:Y:S05]  /*4510*/  BSYNC.RECONVERGENT B0 ;  /* 0x0000000000007941 */ /* 0x000fea0003800200 */
.L_x_51:
        /* <DEDUP_REMOVED lines=34> */
.L_x_54:
[----:B------:R-:W-:Y:S05]  /*4740*/  BSYNC.RECONVERGENT B0 ;  /* 0x0000000000007941 */ /* 0x000fea0003800200 */
.L_x_53:
        /* <DEDUP_REMOVED lines=34> */
.L_x_56:
[----:B------:R-:W-:Y:S05]  /*4970*/  BSYNC.RECONVERGENT B0 ;  /* 0x0000000000007941 */ /* 0x000fea0003800200 */
.L_x_55:
        /* <DEDUP_REMOVED lines=34> */
.L_x_58:
[----:B------:R-:W-:Y:S05]  /*4ba0*/  BSYNC.RECONVERGENT B0 ;  /* 0x0000000000007941 */ /* 0x000fea0003800200 */
.L_x_57:
        /* <DEDUP_REMOVED lines=34> */
.L_x_60:
[----:B------:R-:W-:Y:S05]  /*4dd0*/  BSYNC.RECONVERGENT B0 ;  /* 0x0000000000007941 */ /* 0x000fea0003800200 */
.L_x_59:
[----:B------:R-:W-:Y:S01]  /*4de0*/  R2P PR, R40, 0x7f ;  /* 0x0000007f28007804 */ /* 0x000fe20000000000 */
[----:B--2---:R2:W3:Y:S01]  /*4df0*/  SHFL.IDX PT, R69, R66, R69, 0x1f ;  /* 0x00001f4542457589 */ /* 0x0044e200000e0000 */
[----:B------:R-:W-:Y:S11]  /*4e00*/  BSSY.RECONVERGENT B0, `(.L_x_61) ;  /* 0x0000020000007945 */ /* 0x000ff60003800200 */
[----:B0-----:R-:W-:-:S02]  /*4e10*/  VOTE.ANY R29, PT, P0 ;  /* 0x00000000001d7806 */ /* 0x001fc400000e0100 */
[----:B------:R-:W-:Y:S02]  /*4e20*/  VOTE.ANY R64, PT, P1 ;  /* 0x0000000000407806 */ /* 0x000fe400008e0100 */
[----:B------:R-:W-:Y:S02]  /*4e30*/  @!P0 LOP3.LUT R29, RZ, R29, RZ, 0x33, !PT ;  /* 0x0000001dff1d8212 */ /* 0x000fe400078e33ff */
[----:B------:R-:W-:Y:S02]  /*4e40*/  @!P1 LOP3.LUT R64, RZ, R64, RZ, 0x33, !PT ;  /* 0x00000040ff409212 */ /* 0x000fe400078e33ff */
[----:B------:R-:W-:Y:S02]  /*4e50*/  VOTE.ANY R68, PT, P2 ;  /* 0x0000000000447806 */ /* 0x000fe400010e0100 */
[----:B------:R-:W-:Y:S02]  /*4e60*/  LOP3.LUT R29, R64, R29, RZ, 0xc0, !PT ;  /* 0x0000001d401d7212 */ /* 0x000fe400078ec0ff */
[----:B------:R-:W-:-:S02]  /*4e70*/  @!P2 LOP3.LUT R68, RZ, R68, RZ, 0x33, !PT ;  /* 0x00000044ff44a212 */ /* 0x000fc400078e33ff */
[----:B------:R-:W-:Y:S02]  /*4e80*/  VOTE.ANY R64, PT, P3 ;  /* 0x0000000000407806 */ /* 0x000fe400018e0100 */
[----:B------:R-:W-:Y:S02]  /*4e90*/  LOP3.LUT P0, RZ, R40, 0x80, RZ, 0xc0, !PT ;  /* 0x0000008028ff7812 */ /* 0x000fe4000780c0ff */
[----:B------:R-:W-:Y:S02]  /*4ea0*/  LOP3.LUT R29, R68, R29, RZ, 0xc0, !PT ;  /* 0x0000001d441d7212 */ /* 0x000fe400078ec0ff */
[----:B------:R-:W-:Y:S02]  /*4eb0*/  VOTE.ANY R40, PT, P4 ;  /* 0x0000000000287806 */ /* 0x000fe400020e0100 */
[----:B------:R-:W-:Y:S02]  /*4ec0*/  @!P3 LOP3.LUT R64, RZ, R64, RZ, 0x33, !PT ;  /* 0x00000040ff40b212 */ /* 0x000fe400078e33ff */
[----:B------:R-:W-:-:S02]  /*4ed0*/  @!P4 LOP3.LUT R40, RZ, R40, RZ, 0x33, !PT ;  /* 0x00000028ff28c212 */ /* 0x000fc400078e33ff */
[----:B------:R-:W-:Y:S02]  /*4ee0*/  LOP3.LUT R29, R64, R29, RZ, 0xc0, !PT ;  /* 0x0000001d401d7212 */ /* 0x000fe400078ec0ff */
[----:B------:R-:W-:Y:S02]  /*4ef0*/  VOTE.ANY R64, PT, P5 ;  /* 0x0000000000407806 */ /* 0x000fe400028e0100 */
[----:B------:R-:W-:Y:S02]  /*4f00*/  LOP3.LUT R29, R40, R29, RZ, 0xc0, !PT ;  /* 0x0000001d281d7212 */ /* 0x000fe400078ec0ff */
[----:B------:R-:W-:Y:S02]  /*4f10*/  VOTE.ANY R40, PT, P6 ;  /* 0x0000000000287806 */ /* 0x000fe400030e0100 */
[----:B------:R-:W-:Y:S02]  /*4f20*/  @!P5 LOP3.LUT R64, RZ, R64, RZ, 0x33, !PT ;  /* 0x00000040ff40d212 */ /* 0x000fe400078e33ff */
[----:B------:R-:W-:-:S02]  /*4f30*/  VOTE.ANY R68, PT, P0 ;  /* 0x0000000000447806 */ /* 0x000fc400000e0100 */
[----:B------:R-:W-:Y:S02]  /*4f40*/  @!P6 LOP3.LUT R40, RZ, R40, RZ, 0x33, !PT ;  /* 0x00000028ff28e212 */ /* 0x000fe400078e33ff */
[----:B------:R-:W-:Y:S01]  /*4f50*/  LOP3.LUT R29, R64, R29, RZ, 0xc0, !PT ;  /* 0x0000001d401d7212 */ /* 0x000fe200078ec0ff */
[----:B------:R-:W-:Y:S01]  /*4f60*/  IMAD.MOV.U32 R64, RZ, RZ, RZ ;  /* 0x000000ffff407224 */ /* 0x000fe200078e00ff */
[----:B------:R-:W-:Y:S02]  /*4f70*/  @!P0 LOP3.LUT R68, RZ, R68, RZ, 0x33, !PT ;  /* 0x00000044ff448212 */ /* 0x000fe400078e33ff */
[----:B------:R-:W-:-:S04]  /*4f80*/  LOP3.LUT R29, R40, R29, RZ, 0xc0, !PT ;  /* 0x0000001d281d7212 */ /* 0x000fc800078ec0ff */
[----:B------:R-:W-:-:S04]  /*4f90*/  LOP3.LUT R29, R68, R29, RZ, 0xc0, !PT ;  /* 0x0000001d441d7212 */ /* 0x000fc800078ec0ff */
[----:B------:R-:W0:Y:S01]  /*4fa0*/  FLO.U32 R67, R29 ;  /* 0x0000001d00437300 */ /* 0x000e2200000e0000 */
[----:B------:R-:W-:-:S07]  /*4fb0*/  LOP3.LUT R40, R4, R29, RZ, 0xc0, !PT ;  /* 0x0000001d04287212 */ /* 0x000fce00078ec0ff */
[----:B------:R2:W4:Y:S01]  /*4fc0*/  POPC R68, R40 ;  /* 0x0000002800447309 */ /* 0x0005220000000000 */
[----:B0-----:R-:W-:-:S13]  /*4fd0*/  ISETP.NE.AND P0, PT, R19, R67, PT ;  /* 0x000000431300720c */ /* 0x001fda0003f05270 */
[----:B--234-:R-:W-:Y:S05]  /*4fe0*/  @P0 BRA `(.L_x_62) ;  /* 0x0000000000040947 */ /* 0x01cfea0003800000 */
[----:B------:R0:W2:Y:S02]  /*4ff0*/  ATOMS.ADD R64, [R31], R68 ;  /* 0x000000441f40738c */ /* 0x0000a40000000000 */
.L_x_62:
[----:B------:R-:W-:Y:S05]  /*5000*/  BSYNC.RECONVERGENT B0 ;  /* 0x0000000000007941 */ /* 0x000fea0003800200 */
.L_x_61:
[----:B------:R-:W-:Y:S01]  /*5010*/  R2P PR, R44, 0x7f ;  /* 0x0000007f2c007804 */ /* 0x000fe20000000000 */
[----:B--2---:R2:W3:Y:S01]  /*5020*/  SHFL.IDX PT, R67, R64, R67, 0x1f ;  /* 0x00001f4340437589 */ /* 0x0044e200000e0000 */
[----:B------:R-:W-:Y:S11]  /*5030*/  BSSY.RECONVERGENT B0, `(.L_x_63) ;  /* 0x0000020000007945 */ /* 0x000ff60003800200 */
[----:B------:R-:W-:-:S02]  /*5040*/  VOTE.ANY R29, PT, P0 ;  /* 0x00000000001d7806 */ /* 0x000fc400000e0100 */
        /* <DEDUP_REMOVED lines=24> */
[----:B------:R-:W4:Y:S01]  /*51d0*/  FLO.U32 R66, R29 ;  /* 0x0000001d00427300 */ /* 0x000f2200000e0000 */
[----:B0-----:R-:W-:-:S07]  /*51e0*/  LOP3.LUT R31, R4, R29, RZ, 0xc0, !PT ;  /* 0x0000001d041f7212 */ /* 0x001fce00078ec0ff */
[----:B------:R-:W0:Y:S01]  /*51f0*/  POPC R31, R31 ;  /* 0x0000001f001f7309 */ /* 0x000e220000000000 */
[----:B----4-:R-:W-:-:S13]  /*5200*/  ISETP.NE.AND P0, PT, R19, R66, PT ;  /* 0x000000421300720c */ /* 0x010fda0003f05270 */
[----:B0-23--:R-:W-:Y:S05]  /*5210*/  @P0 BRA `(.L_x_64) ;  /* 0x0000000000040947 */ /* 0x00dfea0003800000 */
[----:B------:R0:W2:Y:S02]  /*5220*/  ATOMS.ADD R40, [R33], R31 ;  /* 0x0000001f2128738c */ /* 0x0000a40000000000 */
.L_x_64:
[----:B------:R-:W-:Y:S05]  /*5230*/  BSYNC.RECONVERGENT B0 ;  /* 0x0000000000007941 */ /* 0x000fea0003800200 */
.L_x_63:
        /* <DEDUP_REMOVED lines=23> */
[----:B------:R-:W-:Y:S02]  /*53b0*/  LOP3.LUT R29, R44, R29, RZ, 0xc0, !PT ;  /* 0x0000001d2c1d7212 */ /* 0x000fe400078ec0ff */
[----:B------:R-:W-:Y:S02]  /*53c0*/  @!P0 LOP3.LUT R64, RZ, R64, RZ, 0x33, !PT ;  /* 0x00000040ff408212 */ /* 0x000fe400078e33ff */
[----:B------:R-:W-:-:S04]  /*53d0*/  LOP3.LUT R29, R48, R29, RZ, 0xc0, !PT ;  /* 0x0000001d301d7212 */ /* 0x000fc800078ec0ff */
[----:B------:R-:W-:-:S04]  /*53e0*/  LOP3.LUT R29, R64, R29, RZ, 0xc0, !PT ;  /* 0x0000001d401d7212 */ /* 0x000fc800078ec0ff */
[----:B------:R-:W4:Y:S01]  /*53f0*/  FLO.U32 R44, R29 ;  /* 0x0000001d002c7300 */ /* 0x000f2200000e0000 */
[----:B------:R-:W-:-:S07]  /*5400*/  LOP3.LUT R4, R4, R29, RZ, 0xc0, !PT ;  /* 0x0000001d04047212 */ /* 0x000fce00078ec0ff */
[----:B------:R2:W0:Y:S01]  /*5410*/  POPC R48, R4 ;  /* 0x0000000400307309 */ /* 0x0004220000000000 */
[----:B----4-:R-:W-:Y:S01]  /*5420*/  ISETP.NE.AND P0, PT, R19, R44, PT ;  /* 0x0000002c1300720c */ /* 0x010fe20003f05270 */
[----:B------:R-:W-:-:S12]  /*5430*/  IMAD.MOV.U32 R19, RZ, RZ, RZ ;  /* 0x000000ffff137224 */ /* 0x000fd800078e00ff */
[----:B0-23--:R-:W-:Y:S05]  /*5440*/  @P0 BRA `(.L_x_66) ;  /* 0x0000000000040947 */ /* 0x00dfea0003800000 */
[----:B------:R0:W2:Y:S02]  /*5450*/  ATOMS.ADD R19, [R35], R48 ;  /* 0x000000302313738c */ /* 0x0000a40000000000 */
.L_x_66:
[----:B------:R-:W-:Y:S05]  /*5460*/  BSYNC.RECONVERGENT B0 ;  /* 0x0000000000007941 */ /* 0x000fea0003800200 */
.L_x_65:
[----:B------:R-:W-:Y:S01]  /*5470*/  BAR.SYNC.DEFER_BLOCKING 0x0 ;  /* 0x0000000000007b1d */ /* 0x000fe20000010000 */
[C---:B------:R-:W-:Y:S02]  /*5480*/  IADD3 R55, PT, PT, R0.reuse, R55, R28 ;  /* 0x0000003700377210 */ /* 0x040fe40007ffe01c */
[C---:B------:R-:W-:Y:S02]  /*5490*/  IADD3 R36, PT, PT, R0.reuse, R57, R36 ;  /* 0x0000003900247210 */ /* 0x040fe40007ffe024 */
[C---:B------:R-:W-:Y:S01]  /*54a0*/  IADD3 R38, PT, PT, R0.reuse, R59, R38 ;  /* 0x0000003b00267210 */ /* 0x040fe20007ffe026 */
[----:B------:R-:W-:Y:S01]  /*54b0*/  BSSY B1, `(.L_x_67) ;  /* 0x0000057000017945 */ /* 0x000fe20003800000 */
[C---:B------:R-:W-:Y:S01]  /*54c0*/  IADD3 R61, PT, PT, R0.reuse, R61, R34 ;  /* 0x0000003d003d7210 */ /* 0x040fe20007ffe022 */
[----:B--2---:R-:W2:Y:S01]  /*54d0*/  SHFL.IDX PT, R19, R19, R44, 0x1f ;  /* 0x00001f2c13137589 */ /* 0x004ea200000e0000 */
[C---:B------:R-:W-:Y:S02]  /*54e0*/  IADD3 R32, PT, PT, R0.reuse, R63, R32 ;  /* 0x0000003f00207210 */ /* 0x040fe40007ffe020 */
[----:B------:R-:W-:-:S02]  /*54f0*/  IADD3 R27, PT, PT, R0, R65, R27 ;  /* 0x00000041001b7210 */ /* 0x000fc40007ffe01b */
[C---:B------:R-:W-:Y:S02]  /*5500*/  IADD3 R53, PT, PT, R0.reuse, R30, R53 ;  /* 0x0000001e00357210 */ /* 0x040fe40007ffe035 */
[C---:B------:R-:W-:Y:S02]  /*5510*/  IADD3 R62, PT, PT, R0.reuse, R62, R51 ;  /* 0x0000003e003e7210 */ /* 0x040fe40007ffe033 */
[C---:B------:R-:W-:Y:S02]  /*5520*/  IADD3 R60, PT, PT, R0.reuse, R60, R49 ;  /* 0x0000003c003c7210 */ /* 0x040fe40007ffe031 */
[C---:B------:R-:W-:Y:S02]  /*5530*/  IADD3 R58, PT, PT, R0.reuse, R58, R47 ;  /* 0x0000003a003a7210 */ /* 0x040fe40007ffe02f */
[C---:B------:R-:W-:Y:S02]  /*5540*/  IADD3 R45, PT, PT, R0.reuse, R56, R45 ;  /* 0x00000038002d7210 */ /* 0x040fe40007ffe02d */
[C---:B------:R-:W-:Y:S01]  /*5550*/  IADD3 R43, PT, PT, R0.reuse, R54, R43 ;  /* 0x00000036002b7210 */ /* 0x040fe20007ffe02b */
[----:B------:R-:W-:Y:S01]  /*5560*/  STS.U8 [R55+-0x1], R8 ;  /* 0xffffff0837007388 */ /* 0x000fe20000000000 */
[----:B------:R-:W-:-:S02]  /*5570*/  IADD3 R41, PT, PT, R0, R52, R41 ;  /* 0x0000003400297210 */ /* 0x000fc40007ffe029 */
[C---:B------:R-:W-:Y:S01]  /*5580*/  IADD3 R50, PT, PT, R0.reuse, R50, R39 ;  /* 0x0000003200327210 */ /* 0x040fe20007ffe027 */
[----:B------:R-:W-:Y:S01]  /*5590*/  STS.U8 [R36+-0x1], R7 ;  /* 0xffffff0724007388 */ /* 0x000fe20000000000 */
[C---:B------:R-:W-:Y:S02]  /*55a0*/  IADD3 R37, PT, PT, R0.reuse, R46, R37 ;  /* 0x0000002e00257210 */ /* 0x040fe40007ffe025 */
[C---:B------:R-:W-:Y:S01]  /*55b0*/  IADD3 R42, PT, PT, R0.reuse, R42, R69 ;  /* 0x0000002a002a7210 */ /* 0x040fe20007ffe045 */
[----:B------:R-:W-:Y:S01]  /*55c0*/  STS.U8 [R38+-0x1], R9 ;  /* 0xffffff0926007388 */ /* 0x000fe20000000000 */
[C---:B------:R-:W-:Y:S02]  /*55d0*/  IADD3 R29, PT, PT, R0.reuse, R68, R67 ;  /* 0x00000044001d7210 */ /* 0x040fe40007ffe043 */
[C---:B------:R-:W-:Y:S01]  /*55e0*/  IADD3 R4, PT, PT, R0.reuse, R31, R40 ;  /* 0x0000001f00047210 */ /* 0x040fe20007ffe028 */
[----:B------:R-:W-:Y:S01]  /*55f0*/  STS.U8 [R61+-0x1], R10 ;  /* 0xffffff0a3d007388 */ /* 0x000fe20000000000 */
[----:B--2---:R-:W-:-:S02]  /*5600*/  IADD3 R19, PT, PT, R0, R48, R19 ;  /* 0x0000003000137210 */ /* 0x004fc40007ffe013 */
[C---:B------:R-:W-:Y:S01]  /*5610*/  ISETP.GT.U32.AND P0, PT, R3.reuse, 0xff, PT ;  /* 0x000000ff0300780c */ /* 0x040fe20003f04070 */
[----:B------:R-:W-:Y:S04]  /*5620*/  STS.U8 [R32+-0x1], R11 ;  /* 0xffffff0b20007388 */ /* 0x000fe80000000000 */
[----:B------:R-:W-:Y:S04]  /*5630*/  STS.U8 [R27+-0x1], R12 ;  /* 0xffffff0c1b007388 */ /* 0x000fe80000000000 */
[----:B------:R-:W-:Y:S04]  /*5640*/  STS.U8 [R53+-0x1], R14 ;  /* 0xffffff0e35007388 */ /* 0x000fe80000000000 */
[----:B------:R-:W-:Y:S04]  /*5650*/  STS.U8 [R62+-0x1], R13 ;  /* 0xffffff0d3e007388 */ /* 0x000fe80000000000 */
[----:B------:R2:W-:Y:S04]  /*5660*/  STS.U8 [R60+-0x1], R15 ;  /* 0xffffff0f3c007388 */ /* 0x0005e80000000000 */
[----:B------:R3:W-:Y:S04]  /*5670*/  STS.U8 [R58+-0x1], R17 ;  /* 0xffffff113a007388 */ /* 0x0007e80000000000 */
[----:B------:R3:W-:Y:S01]  /*5680*/  STS.U8 [R45+-0x1], R16 ;  /* 0xffffff102d007388 */ /* 0x0007e20000000000 */
[----:B--2---:R-:W-:-:S03]  /*5690*/  IMAD R15, R3, 0x8, R0 ;  /* 0x00000008030f7824 */ /* 0x004fc600078e0200 */
[----:B------:R3:W-:Y:S04]  /*56a0*/  STS.U8 [R43+-0x1], R18 ;  /* 0xffffff122b007388 */ /* 0x0007e80000000000 */
[----:B------:R3:W-:Y:S04]  /*56b0*/  STS.U8 [R41+-0x1], R20 ;  /* 0xffffff1429007388 */ /* 0x0007e80000000000 */
[----:B------:R3:W-:Y:S04]  /*56c0*/  STS.U8 [R50+-0x1], R21 ;  /* 0xffffff1532007388 */ /* 0x0007e80000000000 */
[----:B------:R3:W-:Y:S04]  /*56d0*/  STS.U8 [R37+-0x1], R22 ;  /* 0xffffff1625007388 */ /* 0x0007e80000000000 */
[----:B------:R3:W-:Y:S04]  /*56e0*/  STS.U8 [R42+-0x1], R23 ;  /* 0xffffff172a007388 */ /* 0x0007e80000000000 */
[----:B------:R3:W-:Y:S04]  /*56f0*/  STS.U8 [R29+-0x1], R24 ;  /* 0xffffff181d007388 */ /* 0x0007e80000000000 */
[----:B------:R3:W-:Y:S04]  /*5700*/  STS.U8 [R4+-0x1], R25 ;  /* 0xffffff1904007388 */ /* 0x0007e80000000000 */
[----:B------:R3:W-:Y:S01]  /*5710*/  STS.U8 [R19+-0x1], R26 ;  /* 0xffffff1a13007388 */ /* 0x0007e20000000000 */
[----:B------:R-:W-:Y:S05]  /*5720*/  @P0 BRA `(.L_x_68) ;  /* 0x0000000000bc0947 */ /* 0x000fea0003800000 */
[----:B------:R-:W2:Y:S02]  /*5730*/  LDCU.64 UR6, c[0x0][0x398] ;  /* 0x00007300ff0677ac */ /* 0x000ea40008000a00 */
[----:B--2---:R-:W-:-:S04]  /*5740*/  LEA R10, P0, R3, UR6, 0x3 ;  /* 0x00000006030a7c11 */ /* 0x004fc8000f8018ff */
[----:B------:R-:W-:-:S05]  /*5750*/  LEA.HI.X R11, R3, UR7, RZ, 0x3, P0 ;  /* 0x00000007030b7c11 */ /* 0x000fca00080f1cff */
[----:B------:R-:W2:Y:S01]  /*5760*/  LDG.E.64 R8, desc[UR8][R10.64] ;  /* 0x000000080a087981 */ /* 0x000ea2000c1e1b00 */
[----:B-1----:R-:W-:Y:S02]  /*5770*/  SHF.R.S32.HI R7, RZ, 0x1f, R5 ;  /* 0x0000001fff077819 */ /* 0x002fe40000011405 */
[----:B--2---:R-:W-:-:S05]  /*5780*/  IADD3 R8, P0, PT, -R5, R8, RZ ;  /* 0x0000000805087210 */ /* 0x004fca0007f1e1ff */
[----:B------:R-:W-:Y:S01]  /*5790*/  IMAD.X R9, R9, 0x1, ~R7, P0 ;  /* 0x0000000109097824 */ /* 0x000fe200000e0e07 */
[----:B------:R-:W-:Y:S01]  /*57a0*/  ISETP.GE.AND P0, PT, R2, 0x1, PT ;  /* 0x000000010200780c */ /* 0x000fe20003f06270 */
[----:B------:R-:W-:-:S03]  /*57b0*/  IMAD.MOV.U32 R7, RZ, RZ, R6 ;  /* 0x000000ffff077224 */ /* 0x000fc600078e0006 */
[----:B------:R1:W-:Y:S09]  /*57c0*/  STS.64 [R15+0x4ca0], R8 ;  /* 0x004ca0080f007388 */ /* 0x0003f20000000a00 */
[----:B------:R-:W-:Y:S05]  /*57d0*/  @!P0 BRA `(.L_x_69) ;  /* 0x00000000006c8947 */ /* 0x000fea0003800000 */
[----:B------:R-:W-:Y:S01]  /*57e0*/  BSSY B0, `(.L_x_70) ;  /* 0x0000019000007945 */ /* 0x000fe20003800000 */
[----:B---3--:R-:W-:Y:S02]  /*57f0*/  IMAD.MOV.U32 R4, RZ, RZ, -0x1 ;  /* 0xffffffffff047424 */ /* 0x008fe400078e00ff */
[----:B------:R-:W-:Y:S02]  /*5800*/  IMAD.MOV.U32 R10, RZ, RZ, R2 ;  /* 0x000000ffff0a7224 */ /* 0x000fe400078e0002 */
[----:B------:R-:W-:-:S07]  /*5810*/  IMAD.MOV.U32 R7, RZ, RZ, R6 ;  /* 0x000000ffff077224 */ /* 0x000fce00078e0006 */
.L_x_74:
[----:B-1----:R-:W1:Y:S01]  /*5820*/  LDC.64 R8, c[0x0][0x380] ;  /* 0x0000e000ff087b82 */ /* 0x002e620000000a00 */
[----:B------:R-:W-:Y:S01]  /*5830*/  VIADD R12, R10, 0xffffffff ;  /* 0xffffffff0a0c7836 */ /* 0x000fe20000000000 */
[----:B------:R-:W-:Y:S03]  /*5840*/  BSSY B2, `(.L_x_71) ;  /* 0x0000008000027945 */ /* 0x000fe60003800000 */
[----:B------:R-:W-:-:S04]  /*5850*/  IMAD R11, R12, 0x100, R3 ;  /* 0x000001000c0b7824 */ /* 0x000fc800078e0203 */
[----:B-1----:R-:W-:-:S07]  /*5860*/  IMAD.WIDE R8, R11, 0x4, R8 ;  /* 0x000000040b087825 */ /* 0x002fce00078e0208 */
.L_x_72:
[----:B------:R-:W-:Y:S05]  /*5870*/  YIELD ;  /* 0x0000000000007946 */ /* 0x000fea0003800000 */
[----:B------:R1:W-:Y:S06]  /*5880*/  MEMBAR.SC.CTA ;  /* 0x0000000000007992 */ /* 0x0003ec0000000000 */
[----:B-1----:R-:W2:Y:S02]  /*5890*/  LDG.E.STRONG.SYS R11, desc[UR8][R8.64] ;  /* 0x00000008080b7981 */ /* 0x002ea4000c1f5900 */
[----:B--2---:R-:W-:-:S13]  /*58a0*/  ISETP.NE.AND P0, PT, R11, RZ, PT ;  /* 0x000000ff0b00720c */ /* 0x004fda0003f05270 */
[----:B------:R-:W-:Y:S05]  /*58b0*/  @!P0 BRA `(.L_x_72) ;  /* 0xfffffffc00ec8947 */ /* 0x000fea000383ffff */
[----:B------:R-:W-:Y:S05]  /*58c0*/  BSYNC B2 ;  /* 0x0000000000027941 */ /* 0x000fea0003800000 */
.L_x_71:
[----:B------:R-:W-:Y:S01]  /*58d0*/  BSSY.RECONVERGENT B2, `(.L_x_73) ;  /* 0x0000006000027945 */ /* 0x000fe20003800200 */
[C---:B------:R-:W-:Y:S02]  /*58e0*/  ISETP.GT.AND P0, PT, R11.reuse, -0x1, PT ;  /* 0xffffffff0b00780c */ /* 0x040fe40003f04270 */
[----:B------:R-:W-:Y:S01]  /*58f0*/  LOP3.LUT R8, R11, 0x3fffffff, RZ, 0xc0, !PT ;  /* 0x3fffffff0b087812 */ /* 0x000fe200078ec0ff */
[----:B------:R-:W-:Y:S05]  /*5900*/  WARPSYNC.EXCLUSIVE R4 ;  /* 0x0000000004007348 */ /* 0x000fea0003a00000 */
[----:B------:R-:W-:-:S05]  /*5910*/  IMAD.IADD R7, R8, 0x1, R7 ;  /* 0x0000000108077824 */ /* 0x000fca00078e0207 */
[----:B------:R-:W-:-:S07]  /*5920*/  VOTE.ANY R4, PT, P0 ;  /* 0x0000000000047806 */ /* 0x000fce00000e0100 */
[----:B------:R-:W-:Y:S05]  /*5930*/  BSYNC.RECONVERGENT B2 ;  /* 0x0000000000027941 */ /* 0x000fea0003800200 */
.L_x_73:
[----:B------:R-:W-:Y:S01]  /*5940*/  ISETP.GT.U32.AND P1, PT, R10, 0x1, PT ;  /* 0x000000010a00780c */ /* 0x000fe20003f24070 */
[----:B------:R-:W-:-:S12]  /*5950*/  IMAD.MOV.U32 R10, RZ, RZ, R12 ;  /* 0x000000ffff0a7224 */ /* 0x000fd800078e000c */
[----:B------:R-:W-:Y:S05]  /*5960*/  @P0 BRA P1, `(.L_x_74) ;  /* 0xfffffffc00ac0947 */ /* 0x000fea000083ffff */
[----:B------:R-:W-:Y:S05]  /*5970*/  BSYNC B0 ;  /* 0x0000000000007941 */ /* 0x000fea0003800000 */
.L_x_70:
[----:B------:R2:W4:Y:S02]  /*5980*/  LDS.64 R8, [R15+0x4ca0] ;  /* 0x004ca0000f087984 */ /* 0x0005240000000a00 */
.L_x_69:
[----:B------:R-:W5:Y:S01]  /*5990*/  LDC.64 R10, c[0x0][0x380] ;  /* 0x0000e000ff0a7b82 */ /* 0x000f620000000a00 */
[C---:B------:R-:W-:Y:S01]  /*59a0*/  IMAD.IADD R13, R7.reuse, 0x1, -R6 ;  /* 0x00000001070d7824 */ /* 0x040fe200078e0a06 */
[----:B------:R-:W-:Y:S01]  /*59b0*/  LOP3.LUT R7, R7, 0x80000000, RZ, 0xfc, !PT ;  /* 0x8000000007077812 */ /* 0x000fe200078efcff */
[----:B---3--:R-:W-:-:S03]  /*59c0*/  IMAD R17, R2, 0x100, R3 ;  /* 0x0000010002117824 */ /* 0x008fc600078e0203 */
[----:B-1--4-:R-:W-:-:S04]  /*59d0*/  IADD3 R8, P0, PT, R13, R8, RZ ;  /* 0x000000080d087210 */ /* 0x012fc80007f1e0ff */
[----:B------:R-:W-:-:S05]  /*59e0*/  LEA.HI.X.SX32 R9, R13, R9, 0x1, P0 ;  /* 0x000000090d097211 */ /* 0x000fca00000f0eff */
[----:B------:R4:W-:Y:S01]  /*59f0*/  STS.64 [R15+0x4ca0], R8 ;  /* 0x004ca0080f007388 */ /* 0x0009e20000000a00 */
[----:B-----5:R-:W-:-:S05]  /*5a00*/  IMAD.WIDE R10, R17, 0x4, R10 ;  /* 0x00000004110a7825 */ /* 0x020fca00078e020a */
[----:B------:R4:W-:Y:S02]  /*5a10*/  STG.E.STRONG.SYS desc[UR8][R10.64], R7 ;  /* 0x000000070a007986 */ /* 0x0009e4000c115908 */
.L_x_68:
[----:B------:R-:W-:Y:S05]  /*5a20*/  BSYNC B1 ;  /* 0x0000000000017941 */ /* 0x000fea0003800000 */
.L_x_67:
[----:B------:R-:W5:Y:S01]  /*5a30*/  LDC.64 R12, c[0x0][0x390] ;  /* 0x0000e400ff0c7b82 */ /* 0x000f620000000a00 */
[----:B----4-:R-:W-:Y:S02]  /*5a40*/  IMAD.MOV.U32 R7, RZ, RZ, 0x2600 ;  /* 0x00002600ff077424 */ /* 0x010fe400078e00ff */
[----:B------:R-:W-:Y:S02]  /*5a50*/  IMAD R14, R3, 0x4, R0 ;  /* 0x00000004030e7824 */ /* 0x000fe400078e0200 */
[----:B------:R-:W-:-:S03]  /*5a60*/  IMAD R7, R2, R7, 0x2600 ;  /* 0x0000260002077424 */ /* 0x000fc600078e0207 */
[----:B------:R-:W4:Y:S01]  /*5a70*/  LDC R10, c[0x0][0x3c0] ;  /* 0x0000f000ff0a7b82 */ /* 0x000f220000000800 */
[----:B-----5:R-:W-:Y:S02]  /*5a80*/  ISETP.EQ.U32.AND P1, PT, R12, RZ, PT ;  /* 0x000000ff0c00720c */ /* 0x020fe40003f22070 */
[CC--:B----4-:R-:W-:Y:S02]  /*5a90*/  ISETP.GE.AND P0, PT, R7.reuse, R10.reuse, PT ;  /* 0x0000000a0700720c */ /* 0x0d0fe40003f06270 */
[----:B------:R-:W-:Y:S02]  /*5aa0*/  ISETP.GT.AND P3, PT, R7, R10, PT ;  /* 0x0000000a0700720c */ /* 0x000fe40003f64270 */
[----:B------:R-:W-:-:S04]  /*5ab0*/  ISETP.EQ.OR.EX P0, PT, R13, RZ, !P0, P1 ;  /* 0x000000ff0d00720c */ /* 0x000fc80004702710 */
[----:B------:R-:W-:-:S13]  /*5ac0*/  ISETP.GT.U32.OR P0, PT, R3, 0xff, P0 ;  /* 0x000000ff0300780c */ /* 0x000fda0000704470 */
[----:B------:R-:W-:Y:S05]  /*5ad0*/  @P0 BRA `(.L_x_75) ;  /* 0x0000000000200947 */ /* 0x000fea0003800000 */
[----:B------:R-:W1:Y:S01]  /*5ae0*/  LDS.64 R8, [R15+0x4ca0] ;  /* 0x004ca0000f087984 */ /* 0x000e620000000a00 */
[--C-:B------:R-:W-:Y:S02]  /*5af0*/  SHF.R.S32.HI R7, RZ, 0x1f, R6.reuse ;  /* 0x0000001fff077819 */ /* 0x100fe40000011406 */
[C---:B---3--:R-:W-:Y:S02]  /*5b00*/  LEA R4, P2, R3.reuse, R12, 0x3 ;  /* 0x0000000c03047211 */ /* 0x048fe400078418ff */
[----:B-1----:R-:W-:Y:S02]  /*5b10*/  IADD3 R6, P0, P1, R8, R5, R6 ;  /* 0x0000000508067210 */ /* 0x002fe4000791e006 */
[----:B------:R-:W-:Y:S02]  /*5b20*/  SHF.R.S32.HI R8, RZ, 0x1f, R5 ;  /* 0x0000001fff087819 */ /* 0x000fe40000011405 */
[----:B------:R-:W-:Y:S02]  /*5b30*/  LEA.HI.X R5, R3, R13, RZ, 0x3, P2 ;  /* 0x0000000d03057211 */ /* 0x000fe400010f1cff */
[----:B------:R-:W-:-:S05]  /*5b40*/  IADD3.X R7, PT, PT, R9, R8, R7, P0, P1 ;  /* 0x0000000809077210 */ /* 0x000fca00007e2407 */
[----:B------:R4:W-:Y:S02]  /*5b50*/  STG.E.64 desc[UR8][R4.64], R6 ;  /* 0x0000000604007986 */ /* 0x0009e4000c101b08 */
.L_x_75:
[----:B------:R-:W-:Y:S05]  /*5b60*/  WARPSYNC.ALL ;  /* 0x0000000000007948 */ /* 0x000fea0003800000 */
[----:B------:R-:W-:Y:S06]  /*5b70*/  BAR.SYNC.DEFER_BLOCKING 0x0 ;  /* 0x0000000000007b1d */ /* 0x000fec0000010000 */
[----:B------:R-:W-:Y:S05]  /*5b80*/  @P3 BRA `(.L_x_76) ;  /* 0x0000000800b83947 */ /* 0x000fea0003800000 */
[----:B------:R-:W-:Y:S01]  /*5b90*/  IMAD R2, R3, -0x3, R14 ;  /* 0xfffffffd03027824 */ /* 0x000fe200078e020e */
[----:B------:R-:W5:Y:S04]  /*5ba0*/  LDCU.64 UR6, c[0x0][0x3a0] ;  /* 0x00007400ff0677ac */ /* 0x000f680008000a00 */
[----:B------:R-:W3:Y:S02]  /*5bb0*/  LDS.U8 R11, [R2] ;  /* 0x00000000020b7984 */ /* 0x000ee40000000000 */
[----:B---34-:R-:W-:-:S04]  /*5bc0*/  SHF.R.U32.HI R4, RZ, UR4, R11 ;  /* 0x00000004ff047c19 */ /* 0x018fc8000801160b */
[----:B-1----:R-:W-:-:S05]  /*5bd0*/  LOP3.LUT R5, R4, UR5, RZ, 0x30, !PT ;  /* 0x0000000504057c12 */ /* 0x002fca000f8e30ff */
[----:B------:R-:W-:-:S05]  /*5be0*/  IMAD R8, R5, 0x8, R0 ;  /* 0x0000000805087824 */ /* 0x000fca00078e0200 */
[----:B------:R-:W5:Y:S02]  /*5bf0*/  LDS.64 R4, [R8+0x4ca0] ;  /* 0x004ca00008047984 */ /* 0x000f640000000a00 */
[----:B-----5:R-:W-:-:S04]  /*5c00*/  IADD3 R6, P0, P1, R4, UR6, R3 ;  /* 0x0000000604067c10 */ /* 0x020fc8000f91e003 */
[----:B------:R-:W-:-:S05]  /*5c10*/  IADD3.X R7, PT, PT, R5, UR7, RZ, P0, P1 ;  /* 0x0000000705077c10 */ /* 0x000fca00087e24ff */
[----:B------:R-:W-:Y:S01]  /*5c20*/  STG.E.U8 desc[UR8][R6.64], R11 ;  /* 0x0000000b06007986 */ /* 0x000fe2000c101108 */
[----:B------:R-:W-:-:S03]  /*5c30*/  NOP ;  /* 0x0000000000007918 */ /* 0x000fc60000000000 */
[----:B------:R-:W1:Y:S02]  /*5c40*/  LDS.U8 R13, [R2+0x200] ;  /* 0x00020000020d7984 */ /* 0x000e640000000000 */
[----:B-1----:R-:W-:-:S04]  /*5c50*/  SHF.R.U32.HI R4, RZ, UR4, R13 ;  /* 0x00000004ff047c19 */ /* 0x002fc8000801160d */
[----:B------:R-:W-:-:S05]  /*5c60*/  LOP3.LUT R5, R4, UR5, RZ, 0x30, !PT ;  /* 0x0000000504057c12 */ /* 0x000fca000f8e30ff */
[----:B------:R-:W-:-:S05]  /*5c70*/  IMAD R10, R5, 0x8, R0 ;  /* 0x00000008050a7824 */ /* 0x000fca00078e0200 */
[----:B------:R-:W1:Y:S02]  /*5c80*/  LDS.64 R4, [R10+0x4ca0] ;  /* 0x004ca0000a047984 */ /* 0x000e640000000a00 */
[----:B-1----:R-:W-:-:S04]  /*5c90*/  IADD3 R8, P0, P1, R4, UR6, R3 ;  /* 0x0000000604087c10 */ /* 0x002fc8000f91e003 */
        /* <DEDUP_REMOVED lines=155> */
[----:B------:R-:W-:Y:S01]  /*6650*/  NOP ;  /* 0x0000000000007918 */ /* 0x000fe20000000000 */
[----:B------:R-:W-:Y:S05]  /*6660*/  EXIT ;  /* 0x000000000000794d */ /* 0x000fea0003800000 */
.L_x_76:
[----:B------:R-:W-:Y:S01]  /*6670*/  IMAD R2, R2, -0x2600, R10 ;  /* 0xffffda0002027824 */ /* 0x000fe200078e020a */
[C---:B----4-:R-:W-:Y:S01]  /*6680*/  LOP3.LUT R7, R3.reuse, 0x400, RZ, 0xfc, !PT ;  /* 0x0000040003077812 */ /* 0x050fe200078efcff */
[C---:B-1----:R-:W-:Y:S01]  /*6690*/  VIADD R5, R3.reuse, 0x200 ;  /* 0x0000020003057836 */ /* 0x042fe20000000000 */
[----:B------:R-:W-:Y:S01]  /*66a0*/  BSSY.RECONVERGENT B0, `(.L_x_77) ;  /* 0x0000016000007945 */ /* 0x000fe20003800200 */
[C---:B------:R-:W-:Y:S01]  /*66b0*/  VIADD R9, R3.reuse, 0x600 ;  /* 0x0000060003097836 */ /* 0x040fe20000000000 */
[CC--:B------:R-:W-:Y:S01]  /*66c0*/  ISETP.GE.AND P5, PT, R3.reuse, R2.reuse, PT ;  /* 0x000000020300720c */ /* 0x0c0fe20003fa6270 */
[----:B---3--:R-:W-:Y:S01]  /*66d0*/  IMAD R4, R3, -0x3, R14 ;  /* 0xfffffffd03047824 */ /* 0x008fe200078e020e */
[-C--:B------:R-:W-:Y:S01]  /*66e0*/  ISETP.GE.AND P2, PT, R7, R2.reuse, PT ;  /* 0x000000020700720c */ /* 0x080fe20003f46270 */
[----:B------:R-:W-:Y:S01]  /*66f0*/  VIADD R7, R3, 0xa00 ;  /* 0x00000a0003077836 */ /* 0x000fe20000000000 */
[----:B------:R-:W-:Y:S02]  /*6700*/  ISETP.GE.AND P3, PT, R5, R2, PT ;  /* 0x000000020500720c */ /* 0x000fe40003f66270 */
[----:B------:R-:W-:-:S02]  /*6710*/  LOP3.LUT R5, R3, 0x800, RZ, 0xfc, !PT ;  /* 0x0000080003057812 */ /* 0x000fc400078efcff */
[-C--:B------:R-:W-:Y:S02]  /*6720*/  ISETP.GE.AND P1, PT, R9, R2.reuse, PT ;  /* 0x000000020900720c */ /* 0x080fe40003f26270 */
[-C--:B------:R-:W-:Y:S02]  /*6730*/  ISETP.GE.AND P0, PT, R5, R2.reuse, PT ;  /* 0x000000020500720c */ /* 0x080fe40003f06270 */
[----:B------:R-:W-:Y:S02]  /*6740*/  ISETP.GE.AND P4, PT, R7, R2, PT ;  /* 0x000000020700720c */ /* 0x000fe40003f86270 */
[----:B------:R-:W-:Y:S01]  /*6750*/  LOP3.LUT R9, R3, 0xc00, RZ, 0xfc, !PT ;  /* 0x00000c0003097812 */ /* 0x000fe200078efcff */
[----:B------:R-:W-:Y:S10]  /*6760*/  @P5 BRA `(.L_x_78) ;  /* 0x0000000000245947 */ /* 0x000ff40003800000 */
[----:B------:R-:W1:Y:S01]  /*6770*/  LDS.U8 R5, [R4] ;  /* 0x0000000004057984 */ /* 0x000e620000000000 */
[----:B------:R-:W3:Y:S01]  /*6780*/  LDCU.64 UR6, c[0x0][0x3a0] ;  /* 0x00007400ff0677ac */ /* 0x000ee20008000a00 */
[----:B-1----:R-:W-:-:S04]  /*6790*/  SHF.R.U32.HI R6, RZ, UR4, R5 ;  /* 0x00000004ff067c19 */ /* 0x002fc80008011605 */
[----:B------:R-:W-:-:S05]  /*67a0*/  LOP3.LUT R7, R6, UR5, RZ, 0x30, !PT ;  /* 0x0000000506077c12 */ /* 0x000fca000f8e30ff */
[----:B------:R-:W-:-:S05]  /*67b0*/  IMAD R8, R7, 0x8, R0 ;  /* 0x0000000807087824 */ /* 0x000fca00078e0200 */
[----:B------:R-:W3:Y:S02]  /*67c0*/  LDS.64 R6, [R8+0x4ca0] ;  /* 0x004ca00008067984 */ /* 0x000ee40000000a00 */
[----:B---3--:R-:W-:-:S04]  /*67d0*/  IADD3 R6, P5, P6, R6, UR6, R3 ;  /* 0x0000000606067c10 */ /* 0x008fc8000febe003 */
[----:B------:R-:W-:-:S05]  /*67e0*/  IADD3.X R7, PT, PT, R7, UR7, RZ, P5, P6 ;  /* 0x0000000707077c10 */ /* 0x000fca000afec4ff */
[----:B------:R1:W-:Y:S04]  /*67f0*/  STG.E.U8 desc[UR8][R6.64], R5 ;  /* 0x0000000506007986 */ /* 0x0003e8000c101108 */
.L_x_78:
[----:B------:R-:W-:Y:S05]  /*6800*/  BSYNC.RECONVERGENT B0 ;  /* 0x0000000000007941 */ /* 0x000fea0003800200 */
.L_x_77:
[----:B------:R-:W-:Y:S01]  /*6810*/  NOP ;  /* 0x0000000000007918 */ /* 0x000fe20000000000 */
[----:B------:R-:W-:Y:S01]  /*6820*/  BSSY.RECONVERGENT B0, `(.L_x_79) ;  /* 0x000000d000007945 */ /* 0x000fe20003800200 */
[----:B------:R-:W-:Y:S01]  /*6830*/  ISETP.GE.AND P5, PT, R9, R2, PT ;  /* 0x000000020900720c */ /* 0x000fe20003fa6270 */
[----:B------:R-:W-:Y:S02]  /*6840*/  VIADD R9, R3, 0xe00 ;  /* 0x00000e0003097836 */ /* 0x000fe40000000000 */
[----:B------:R-:W-:Y:S10]  /*6850*/  @P3 BRA `(.L_x_80) ;  /* 0x0000000000243947 */ /* 0x000ff40003800000 */
[----:B-1----:R-:W1:Y:S01]  /*6860*/  LDS.U8 R5, [R4+0x200] ;  /* 0x0002000004057984 */ /* 0x002e620000000000 */
        /* <DEDUP_REMOVED lines=8> */
.L_x_80:
[----:B------:R-:W-:Y:S05]  /*68f0*/  BSYNC.RECONVERGENT B0 ;  /* 0x0000000000007941 */ /* 0x000fea0003800200 */
.L_x_79:
[----:B------:R-:W-:Y:S01]  /*6900*/  NOP ;  /* 0x0000000000007918 */ /* 0x000fe20000000000 */
[----:B------:R-:W-:Y:S01]  /*6910*/  BSSY.RECONVERGENT B0, `(.L_x_81) ;  /* 0x000000d000007945 */ /* 0x000fe20003800200 */
[----:B------:R-:W-:Y:S02]  /*6920*/  ISETP.GE.AND P3, PT, R9, R2, PT ;  /* 0x000000020900720c */ /* 0x000fe40003f66270 */
[----:B------:R-:W-:Y:S01]  /*6930*/  LOP3.LUT R9, R3, 0x1000, RZ, 0xfc, !PT ;  /* 0x0000100003097812 */ /* 0x000fe200078efcff */
[----:B------:R-:W-:Y:S10]  /*6940*/  @P2 BRA `(.L_x_82) ;  /* 0x0000000000242947 */ /* 0x000ff40003800000 */
[----:B-1-3--:R-:W1:Y:S01]  /*6950*/  LDS.U8 R5, [R4+0x400] ;  /* 0x0004000004057984 */ /* 0x00ae620000000000 */
        /* <DEDUP_REMOVED lines=8> */
.L_x_82:
[----:B------:R-:W-:Y:S05]  /*69e0*/  BSYNC.RECONVERGENT B0 ;  /* 0x0000000000007941 */ /* 0x000fea0003800200 */
.L_x_81:
[----:B------:R-:W-:Y:S01]  /*69f0*/  NOP ;  /* 0x0000000000007918 */ /* 0x000fe20000000000 */
[----:B------:R-:W-:Y:S01]  /*6a00*/  BSSY.RECONVERGENT B0, `(.L_x_83) ;  /* 0x000000d000007945 */ /* 0x000fe20003800200 */
[----:B------:R-:W-:Y:S01]  /*6a10*/  ISETP.GE.AND P2, PT, R9, R2, PT ;  /* 0x000000020900720c */ /* 0x000fe20003f46270 */
[----:B------:R-:W-:Y:S02]  /*6a20*/  VIADD R9, R3, 0x1200 ;  /* 0x0000120003097836 */ /* 0x000fe40000000000 */
[----:B------:R-:W-:Y:S10]  /*6a30*/  @P1 BRA `(.L_x_84) ;  /* 0x0000000000241947 */ /* 0x000ff40003800000 */
[----:B-1-34-:R-:W1:Y:S01]  /*6a40*/  LDS.U8 R5, [R4+0x600] ;  /* 0x0006000004057984 */ /* 0x01ae620000000000 */
        /* <DEDUP_REMOVED lines=8> */
.L_x_84:
[----:B------:R-:W-:Y:S05]  /*6ad0*/  BSYNC.RECONVERGENT B0 ;  /* 0x0000000000007941 */ /* 0x000fea0003800200 */
.L_x_83:
[----:B------:R-:W-:Y:S01]  /*6ae0*/  NOP ;  /* 0x0000000000007918 */ /* 0x000fe20000000000 */
[----:B------:R-:W-:Y:S01]  /*6af0*/  BSSY.RECONVERGENT B0, `(.L_x_85) ;  /* 0x000000d000007945 */ /* 0x000fe20003800200 */
[----:B------:R-:W-:Y:S02]  /*6b00*/  ISETP.GE.AND P1, PT, R9, R2, PT ;  /* 0x000000020900720c */ /* 0x000fe40003f26270 */
[----:B------:R-:W-:Y:S01]  /*6b10*/  LOP3.LUT R9, R3, 0x1400, RZ, 0xfc, !PT ;  /* 0x0000140003097812 */ /* 0x000fe200078efcff */
        /* <DEDUP_REMOVED lines=10> */
.L_x_86:
[----:B------:R-:W-:Y:S05]  /*6bc0*/  BSYNC.RECONVERGENT B0 ;  /* 0x0000000000007941 */ /* 0x000fea0003800200 */
.L_x_85:
        /* <DEDUP_REMOVED lines=14> */
.L_x_88:
[----:B------:R-:W-:Y:S05]  /*6cb0*/  BSYNC.RECONVERGENT B0 ;  /* 0x0000000000007941 */ /* 0x000fea0003800200 */
.L_x_87:
        /* <DEDUP_REMOVED lines=14> */
.L_x_90:
[----:B------:R-:W-:Y:S05]  /*6da0*/  BSYNC.RECONVERGENT B0 ;  /* 0x0000000000007941 */ /* 0x000fea0003800200 */
.L_x_89:
        /* <DEDUP_REMOVED lines=14> */
.L_x_92:
[----:B------:R-:W-:Y:S05]  /*6e90*/  BSYNC.RECONVERGENT B0 ;  /* 0x0000000000007941 */ /* 0x000fea0003800200 */
.L_x_91:
        /* <DEDUP_REMOVED lines=14> */
.L_x_94:
[----:B------:R-:W-:Y:S05]  /*6f80*/  BSYNC.RECONVERGENT B0 ;  /* 0x0000000000007941 */ /* 0x000fea0003800200 */
.L_x_93:
        /* <DEDUP_REMOVED lines=14> */
.L_x_96:
[----:B------:R-:W-:Y:S05]  /*7070*/  BSYNC.RECONVERGENT B0 ;  /* 0x0000000000007941 */ /* 0x000fea0003800200 */
.L_x_95:
        /* <DEDUP_REMOVED lines=14> */
.L_x_98:
[----:B------:R-:W-:Y:S05]  /*7160*/  BSYNC.RECONVERGENT B0 ;  /* 0x0000000000007941 */ /* 0x000fea0003800200 */
.L_x_97:
        /* <DEDUP_REMOVED lines=14> */
.L_x_100:
[----:B------:R-:W-:Y:S05]  /*7250*/  BSYNC.RECONVERGENT B0 ;  /* 0x0000000000007941 */ /* 0x000fea0003800200 */
.L_x_99:
[----:B------:R-:W-:Y:S01]  /*7260*/  NOP ;  /* 0x0000000000007918 */ /* 0x000fe20000000000 */
[----:B------:R-:W-:Y:S01]  /*7270*/  BSSY.RECONVERGENT B0, `(.L_x_101) ;  /* 0x000000c000007945 */ /* 0x000fe20003800200 */
[----:B------:R-:W-:-:S03]  /*7280*/  ISETP.GE.AND P4, PT, R9, R2, PT ;  /* 0x000000020900720c */ /* 0x000fc60003f86270 */
        /* <DEDUP_REMOVED lines=10> */
.L_x_102:
[----:B------:R-:W-:Y:S05]  /*7330*/  BSYNC.RECONVERGENT B0 ;  /* 0x0000000000007941 */ /* 0x000fea0003800200 */
.L_x_101:
[----:B------:R-:W-:Y:S01]  /*7340*/  NOP ;  /* 0x0000000000007918 */ /* 0x000fe20000000000 */
[----:B------:R-:W-:Y:S04]  /*7350*/  BSSY.RECONVERGENT B0, `(.L_x_103) ;  /* 0x000000b000007945 */ /* 0x000fe80003800200 */
[----:B------:R-:W-:Y:S05]  /*7360*/  @P3 BRA `(.L_x_104) ;  /* 0x0000000000243947 */ /* 0x000fea0003800000 */
        /* <DEDUP_REMOVED lines=9> */
.L_x_104:
[----:B------:R-:W-:Y:S05]  /*7400*/  BSYNC.RECONVERGENT B0 ;  /* 0x0000000000007941 */ /* 0x000fea0003800200 */
.L_x_103:
        /* <DEDUP_REMOVED lines=12> */
.L_x_106:
[----:B------:R-:W-:Y:S05]  /*74d0*/  BSYNC.RECONVERGENT B0 ;  /* 0x0000000000007941 */ /* 0x000fea0003800200 */
.L_x_105:
        /* <DEDUP_REMOVED lines=12> */
.L_x_108:
[----:B------:R-:W-:Y:S05]  /*75a0*/  BSYNC.RECONVERGENT B0 ;  /* 0x0000000000007941 */ /* 0x000fea0003800200 */
.L_x_107:
        /* <DEDUP_REMOVED lines=12> */
.L_x_110:
[----:B------:R-:W-:Y:S05]  /*7670*/  BSYNC.RECONVERGENT B0 ;  /* 0x0000000000007941 */ /* 0x000fea0003800200 */
.L_x_109:
        /* <DEDUP_REMOVED lines=12> */
.L_x_112:
[----:B------:R-:W-:Y:S05]  /*7740*/  BSYNC.RECONVERGENT B0 ;  /* 0x0000000000007941 */ /* 0x000fea0003800200 */
.L_x_111:
[----:B------:R-:W-:Y:S01]  /*7750*/  NOP ;  /* 0x0000000000007918 */ /* 0x000fe20000000000 */
[----:B------:R-:W1:Y:S02]  /*7760*/  LDS.U8 R9, [R4+0x2400] ;  /* 0x0024000004097984 */ /* 0x000e640000000000 */
[----:B-1-34-:R-:W-:-:S04]  /*7770*/  SHF.R.U32.HI R5, RZ, UR4, R9 ;  /* 0x00000004ff057c19 */ /* 0x01afc80008011609 */
[----:B------:R-:W-:-:S05]  /*7780*/  LOP3.LUT R5, R5, UR5, RZ, 0x30, !PT ;  /* 0x0000000505057c12 */ /* 0x000fca000f8e30ff */
[----:B------:R-:W-:Y:S01]  /*7790*/  IMAD R6, R5, 0x8, R0 ;  /* 0x0000000805067824 */ /* 0x000fe200078e0200 */
[----:B------:R-:W-:-:S04]  /*77a0*/  LOP3.LUT R5, R3, 0x2400, RZ, 0xfc, !PT ;  /* 0x0000240003057812 */ /* 0x000fc800078efcff */
[----:B------:R-:W-:Y:S01]  /*77b0*/  ISETP.GE.AND P0, PT, R5, R2, PT ;  /* 0x000000020500720c */ /* 0x000fe20003f06270 */
[----:B------:R-:W1:-:S12]  /*77c0*/  LDS.64 R6, [R6+0x4ca0] ;  /* 0x004ca00006067984 */ /* 0x000e580000000a00 */
[----:B------:R-:W1:Y:S02]  /*77d0*/  @!P0 LDC.64 R10, c[0x0][0x3a0] ;  /* 0x0000e800ff0a8b82 */ /* 0x000e640000000a00 */
[----:B-1----:R-:W-:-:S04]  /*77e0*/  @!P0 IADD3 R2, P1, P2, R6, R10, R3 ;  /* 0x0000000a06028210 */ /* 0x002fc80007a3e003 */
[----:B------:R-:W-:-:S05]  /*77f0*/  @!P0 IADD3.X R3, PT, PT, R7, R11, RZ, P1, P2 ;  /* 0x0000000b07038210 */ /* 0x000fca0000fe44ff */
[----:B------:R-:W-:Y:S01]  /*7800*/  @!P0 STG.E.U8 desc[UR8][R2.64+0x2400], R9 ;  /* 0x0024000902008986 */ /* 0x000fe2000c101108 */
[----:B------:R-:W-:Y:S01]  /*7810*/  NOP ;  /* 0x0000000000007918 */ /* 0x000fe20000000000 */
[----:B------:R-:W-:Y:S05]  /*7820*/  EXIT ;  /* 0x000000000000794d */ /* 0x000fea0003800000 */
.L_x_26:
[----:B------:R-:W-:Y:S02]  /*7830*/  IMAD.MOV.U32 R86, RZ, RZ, R71 ;  /* 0x000000ffff567224 */ /* 0x000fe400078e0047 */
[----:B------:R-:W-:Y:S02]  /*7840*/  IMAD.MOV.U32 R79, RZ, RZ, 0x1 ;  /* 0x00000001ff4f7424 */ /* 0x000fe400078e00ff */
[----:B------:R-:W-:Y:S02]  /*7850*/  IMAD.MOV.U32 R88, RZ, RZ, RZ ;  /* 0x000000ffff587224 */ /* 0x000fe400078e00ff */
[----:B------:R-:W-:-:S07]  /*7860*/  IMAD.MOV.U32 R77, RZ, RZ, -0x1 ;  /* 0xffffffffff4d7424 */ /* 0x000fce00078e00ff */
[----:B------:R-:W-:Y:S05]  /*7870*/  WARPSYNC.COLLECTIVE R77, `(.L_x_113) ;  /* 0x000000004d087348 */ /* 0x000fea0003c00000 */
[----:B------:R0:W1:Y:S02]  /*7880*/  SHFL.UP P0, R84, R86, R79, R88 ;  /* 0x0400004f56547389 */ /* 0x0000640000000058 */
[----:B01----:R-:W-:Y:S05]  /*7890*/  ENDCOLLECTIVE ;  /* 0x000000000000791b */ /* 0x003fea0003800000 */
.L_x_113:
[----:B------:R-:W-:Y:S02]  /*78a0*/  IMAD.MOV.U32 R79, RZ, RZ, 0x2 ;  /* 0x00000002ff4f7424 */ /* 0x000fe400078e00ff */
[----:B------:R-:W-:-:S04]  /*78b0*/  IMAD.MOV.U32 R80, RZ, RZ, R84 ;  /* 0x000000ffff507224 */ /* 0x000fc800078e0054 */
[----:B------:R-:W-:-:S04]  /*78c0*/  @P0 IMAD.IADD R80, R71, 0x1, R80 ;  /* 0x0000000147500824 */ /* 0x000fc800078e0250 */
[----:B------:R-:W-:-:S07]  /*78d0*/  IMAD.MOV.U32 R86, RZ, RZ, R80 ;  /* 0x000000ffff567224 */ /* 0x000fce00078e0050 */
[----:B------:R-:W-:Y:S05]  /*78e0*/  WARPSYNC.COLLECTIVE R77, `(.L_x_114) ;  /* 0x000000004d087348 */ /* 0x000fea0003c00000 */
[----:B------:R0:W1:Y:S02]  /*78f0*/  SHFL.UP P0, R84, R86, R79, R88 ;  /* 0x0400004f56547389 */ /* 0x0000640000000058 */
[----:B01----:R-:W-:Y:S05]  /*7900*/  ENDCOLLECTIVE ;  /* 0x000000000000791b */ /* 0x003fea0003800000 */
.L_x_114:
[----:B------:R-:W-:Y:S02]  /*7910*/  IMAD.MOV.U32 R79, RZ, RZ, 0x4 ;  /* 0x00000004ff4f7424 */ /* 0x000fe400078e00ff */
[----:B------:R-:W-:-:S04]  /*7920*/  IMAD.MOV.U32 R73, RZ, RZ, R84 ;  /* 0x000000ffff497224 */ /* 0x000fc800078e0054 */
[----:B------:R-:W-:-:S04]  /*7930*/  @P0 IMAD.IADD R73, R80, 0x1, R73 ;  /* 0x0000000150490824 */ /* 0x000fc800078e0249 */
[----:B------:R-:W-:-:S07]  /*7940*/  IMAD.MOV.U32 R86, RZ, RZ, R73 ;  /* 0x000000ffff567224 */ /* 0x000fce00078e0049 */
[----:B------:R-:W-:Y:S05]  /*7950*/  WARPSYNC.COLLECTIVE R77, `(.L_x_115) ;  /* 0x000000004d087348 */ /* 0x000fea0003c00000 */
[----:B------:R0:W1:Y:S02]  /*7960*/  SHFL.UP P0, R84, R86, R79, R88 ;  /* 0x0400004f56547389 */ /* 0x0000640000000058 */
[----:B01----:R-:W-:Y:S05]  /*7970*/  ENDCOLLECTIVE ;  /* 0x000000000000791b */ /* 0x003fea0003800000 */
.L_x_115:
[----:B------:R-:W-:Y:S02]  /*7980*/  IMAD.MOV.U32 R79, RZ, RZ, 0x8 ;  /* 0x00000008ff4f7424 */ /* 0x000fe400078e00ff */
[----:B------:R-:W-:-:S04]  /*7990*/  IMAD.MOV.U32 R82, RZ, RZ, R84 ;  /* 0x000000ffff527224 */ /* 0x000fc800078e0054 */
[----:B------:R-:W-:-:S04]  /*79a0*/  @P0 IMAD.IADD R82, R73, 0x1, R82 ;  /* 0x0000000149520824 */ /* 0x000fc800078e0252 */
[----:B------:R-:W-:-:S07]  /*79b0*/  IMAD.MOV.U32 R86, RZ, RZ, R82 ;  /* 0x000000ffff567224 */ /* 0x000fce00078e0052 */
[----:B------:R-:W-:Y:S05]  /*79c0*/  WARPSYNC.COLLECTIVE R77, `(.L_x_116) ;  /* 0x000000004d087348 */ /* 0x000fea0003c00000 */
[----:B------:R0:W1:Y:S02]  /*79d0*/  SHFL.UP P0, R84, R86, R79, R88 ;  /* 0x0400004f56547389 */ /* 0x0000640000000058 */
[----:B01----:R-:W-:Y:S05]  /*79e0*/  ENDCOLLECTIVE ;  /* 0x000000000000791b */ /* 0x003fea0003800000 */
.L_x_116:
[----:B------:R-:W-:Y:S02]  /*79f0*/  IMAD.MOV.U32 R79, RZ, RZ, 0x10 ;  /* 0x00000010ff4f7424 */ /* 0x000fe400078e00ff */
[----:B------:R-:W-:-:S04]  /*7a00*/  IMAD.MOV.U32 R75, RZ, RZ, R84 ;  /* 0x000000ffff4b7224 */ /* 0x000fc800078e0054 */
[----:B------:R-:W-:-:S04]  /*7a10*/  @P0 IMAD.IADD R75, R82, 0x1, R75 ;  /* 0x00000001524b0824 */ /* 0x000fc800078e024b */
[----:B------:R-:W-:-:S07]  /*7a20*/  IMAD.MOV.U32 R86, RZ, RZ, R75 ;  /* 0x000000ffff567224 */ /* 0x000fce00078e004b */
[----:B------:R-:W-:Y:S05]  /*7a30*/  WARPSYNC.COLLECTIVE R77, `(.L_x_117) ;  /* 0x000000004d087348 */ /* 0x000fea0003c00000 */
[----:B------:R0:W1:Y:S02]  /*7a40*/  SHFL.UP P0, R84, R86, R79, R88 ;  /* 0x0400004f56547389 */ /* 0x0000640000000058 */
[----:B01----:R-:W-:Y:S05]  /*7a50*/  ENDCOLLECTIVE ;  /* 0x000000000000791b */ /* 0x003fea0003800000 */
.L_x_117:
[----:B------:R-:W-:Y:S05]  /*7a60*/  BRA `(.L_x_118) ;  /* 0xffffffa8009c7947 */ /* 0x000fea000383ffff */
.L_x_119:
[----:B------:R-:W-:-:S00]  /*7a70*/  BRA `(.L_x_119) ;  /* 0xfffffffc00fc7947 */ /* 0x000fc0000383ffff */
[----:B------:R-:W-:-:S00]  /*7a80*/  NOP ;  /* 0x0000000000007918 */ /* 0x000fc00000000000 */
[----:B------:R-:W-:-:S00]  /*7a90*/  NOP ;  /* 0x0000000000007918 */ /* 0x000fc00000000000 */
[----:B------:R-:W-:-:S00]  /*7aa0*/  NOP ;  /* 0x0000000000007918 */ /* 0x000fc00000000000 */
[----:B------:R-:W-:-:S00]  /*7ab0*/  NOP ;  /* 0x0000000000007918 */ /* 0x000fc00000000000 */
[----:B------:R-:W-:-:S00]  /*7ac0*/  NOP ;  /* 0x0000000000007918 */ /* 0x000fc00000000000 */
[----:B------:R-:W-:-:S00]  /*7ad0*/  NOP ;  /* 0x0000000000007918 */ /* 0x000fc00000000000 */
[----:B------:R-:W-:-:S00]  /*7ae0*/  NOP ;  /* 0x0000000000007918 */ /* 0x000fc00000000000 */
[----:B------:R-:W-:-:S00]  /*7af0*/  NOP ;  /* 0x0000000000007918 */ /* 0x000fc00000000000 */
.L_x_1772:


//--------------------- .text._ZN3cub18CUB_300001_SM_10006detail10radix_sort33DeviceRadixSortExclusiveSumKernelINS1_5radix10policy_hubIhNS0_8NullTypeEyE10Policy1000EyEEvPT0_ --------------------------
	.section	.text._ZN3cub18CUB_300001_SM_10006detail10radix_sort33DeviceRadixSortExclusiveSumKernelINS1_5radix10policy_hubIhNS0_8NullTypeEyE10Policy1000EyEEvPT0_,"ax",@progbits
	.align	128
        .global         _ZN3cub18CUB_300001_SM_10006detail10radix_sort33DeviceRadixSortExclusiveSumKernelINS1_5radix10policy_hubIhNS0_8NullTypeEyE10Policy1000EyEEvPT0_
        .type           _ZN3cub18CUB_300001_SM_10006detail10radix_sort33DeviceRadixSortExclusiveSumKernelINS1_5radix10policy_hubIhNS0_8NullTypeEyE10Policy1000EyEEvPT0_,@function
        .size           _ZN3cub18CUB_300001_SM_10006detail10radix_sort33DeviceRadixSortExclusiveSumKernelINS1_5radix10policy_hubIhNS0_8NullTypeEyE10Policy1000EyEEvPT0_,(.L_x_1773 - _ZN3cub18CUB_300001_SM_10006detail10radix_sort33DeviceRadixSortExclusiveSumKernelINS1_5radix10policy_hubIhNS0_8NullTypeEyE10Policy1000EyEEvPT0_)
        .other          _ZN3cub18CUB_300001_SM_10006detail10radix_sort33DeviceRadixSortExclusiveSumKernelINS1_5radix10policy_hubIhNS0_8NullTypeEyE10Policy1000EyEEvPT0_,@"STO_CUDA_ENTRY STV_DEFAULT"
_ZN3cub18CUB_300001_SM_10006detail10radix_sort33DeviceRadixSortExclusiveSumKernelINS1_5radix10policy_hubIhNS0_8NullTypeEyE10Policy1000EyEEvPT0_:
.text._ZN3cub18CUB_300001_SM_10006detail10radix_sort33DeviceRadixSortExclusiveSumKernelINS1_5radix10policy_hubIhNS0_8NullTypeEyE10Policy1000EyEEvPT0_:
[----:B------:R-:W-:Y:S01]  /*0000*/  LDC R1, c[0x0][0x37c] ;  /* 0x0000df00ff017b82 */ /* 0x000fe20000000800 */
[----:B------:R-:W0:Y:S07]  /*0010*/  S2R R18, SR_TID.X ;  /* 0x0000000000127919 */ /* 0x000e2e0000002100 */
[----:B------:R-:W1:Y:S01]  /*0020*/  LDC.64 R16, c[0x0][0x380] ;  /* 0x0000e000ff107b82 */ /* 0x000e620000000a00 */
[----:B------:R-:W2:Y:S01]  /*0030*/  LDCU.64 UR4, c[0x0][0x358] ;  /* 0x00006b00ff0477ac */ /* 0x000ea20008000a00 */
[----:B------:R-:W3:Y:S01]  /*0040*/  S2R R5, SR_CTAID.X ;  /* 0x0000000000057919 */ /* 0x000ee20000002500 */
[----:B0-----:R-:W-:Y:S01]  /*0050*/  ISETP.GT.U32.AND P1, PT, R18, 0xff, PT ;  /* 0x000000ff1200780c */ /* 0x001fe20003f24070 */
[----:B---3--:R-:W-:-:S04]  /*0060*/  IMAD R5, R5, 0x100, R18 ;  /* 0x0000010005057824 */ /* 0x008fc800078e0212 */
[----:B-1----:R-:W-:-:S08]  /*0070*/  IMAD.WIDE R16, R5, 0x8, R16 ;  /* 0x0000000805107825 */ /* 0x002fd000078e0210 */
[----:B--2---:R-:W2:Y:S01]  /*0080*/  @!P1 LDG.E.64 R2, desc[UR4][R16.64] ;  /* 0x0000000410029981 */ /* 0x004ea2000c1e1b00 */
[----:B------:R-:W-:Y:S02]  /*0090*/  MOV R0, 0x400 ;  /* 0x0000040000007802 */ /* 0x000fe40000000f00 */
[C---:B------:R-:W-:Y:S01]  /*00a0*/  ISETP.GT.U32.AND P0, PT, R18.reuse, 0x1f, PT ;  /* 0x0000001f1200780c */ /* 0x040fe20003f04070 */
[----:B------:R-:W0:Y:S02]  /*00b0*/  S2R R5, SR_CgaCtaId ;  /* 0x0000000000057919 */ /* 0x000e240000008800 */
[----:B0-----:R-:W-:Y:S02]  /*00c0*/  LEA R5, R5, R0, 0x18 ;  /* 0x0000000005057211 */ /* 0x001fe400078ec0ff */
[----:B------:R-:W-:-:S05]  /*00d0*/  LEA.HI R0, R18, R18, RZ, 0x1d ;  /* 0x0000001212007211 */ /* 0x000fca00078fe8ff */
[----:B------:R-:W-:-:S05]  /*00e0*/  IMAD R0, R0, 0x8, R5 ;  /* 0x0000000800007824 */ /* 0x000fca00078e0205 */
[----:B--2---:R0:W-:Y:S01]  /*00f0*/  STS.64 [R0+0x10], R2 ;  /* 0x0000100200007388 */ /* 0x0041e20000000a00 */
[----:B------:R-:W-:Y:S06]  /*0100*/  BAR.SYNC.DEFER_BLOCKING 0x0 ;  /* 0x0000000000007b1d */ /* 0x000fec0000010000 */
[----:B------:R-:W-:Y:S05]  /*0110*/  @P0 BRA `(.L_x_120) ;  /* 0x0000000400240947 */ /* 0x000fea0003800000 */
[----:B------:R-:W-:Y:S01]  /*0120*/  IMAD R18, R18, 0x48, R5 ;  /* 0x0000004812127824 */ /* 0x000fe200078e0205 */
[----:B------:R-:W-:-:S04]  /*0130*/  UMOV UR6, 0xffffffff ;  /* 0xffffffff00067882 */ /* 0x000fc80000000000 */
[----:B------:R-:W-:Y:S04]  /*0140*/  LDS.64 R14, [R18+0x10] ;  /* 0x00001000120e7984 */ /* 0x000fe80000000a00 */
[----:B------:R-:W-:Y:S04]  /*0150*/  LDS.64 R12, [R18+0x18] ;  /* 0x00001800120c7984 */ /* 0x000fe80000000a00 */
[----:B------:R-:W1:Y:S04]  /*0160*/  LDS.64 R10, [R18+0x20] ;  /* 0x00002000120a7984 */ /* 0x000e680000000a00 */
[----:B------:R-:W-:Y:S04]  /*0170*/  LDS.64 R8, [R18+0x28] ;  /* 0x0000280012087984 */ /* 0x000fe80000000a00 */
[----:B------:R-:W2:Y:S04]  /*0180*/  LDS.64 R6, [R18+0x30] ;  /* 0x0000300012067984 */ /* 0x000ea80000000a00 */
[----:B------:R-:W-:Y:S04]  /*0190*/  LDS.64 R4, [R18+0x38] ;  /* 0x0000380012047984 */ /* 0x000fe80000000a00 */
[----:B0-----:R-:W0:Y:S04]  /*01a0*/  LDS.64 R2, [R18+0x40] ;  /* 0x0000400012027984 */ /* 0x001e280000000a00 */
[----:B------:R-:W3:Y:S01]  /*01b0*/  LDS.64 R20, [R18+0x48] ;  /* 0x0000480012147984 */ /* 0x000ee20000000a00 */
[----:B-1----:R-:W-:-:S04]  /*01c0*/  IADD3 R19, P3, P4, R10, R12, R14 ;  /* 0x0000000c0a137210 */ /* 0x002fc80007c7e00e */
[----:B------:R-:W-:Y:S02]  /*01d0*/  IADD3.X R23, PT, PT, R11, R13, R15, P3, P4 ;  /* 0x0000000d0b177210 */ /* 0x000fe40001fe840f */
[----:B--2---:R-:W-:-:S04]  /*01e0*/  IADD3 R19, P0, P2, R6, R19, R8 ;  /* 0x0000001306137210 */ /* 0x004fc80007a1e008 */
[----:B------:R-:W-:Y:S02]  /*01f0*/  IADD3.X R23, PT, PT, R7, R23, R9, P0, P2 ;  /* 0x0000001707177210 */ /* 0x000fe400007e4409 */
[----:B0-----:R-:W-:-:S04]  /*0200*/  IADD3 R19, P3, P4, R2, R19, R4 ;  /* 0x0000001302137210 */ /* 0x001fc80007c7e004 */
[----:B---3--:R-:W-:Y:S02]  /*0210*/  IADD3 R20, P0, PT, R20, R19, RZ ;  /* 0x0000001314147210 */ /* 0x008fe40007f1e0ff */
[----:B------:R-:W-:-:S05]  /*0220*/  IADD3.X R19, PT, PT, R3, R23, R5, P3, P4 ;  /* 0x0000001703137210 */ /* 0x000fca0001fe8405 */
[----:B------:R-:W-:Y:S01]  /*0230*/  IMAD.X R19, R21, 0x1, R19, P0 ;  /* 0x0000000115137824 */ /* 0x000fe200000e0613 */
[----:B------:R-:W-:Y:S06]  /*0240*/  BRA.DIV UR6, `(.L_x_121) ;  /* 0x0000000206f07947 */ /* 0x000fec000b800000 */
[----:B------:R-:W0:Y:S04]  /*0250*/  SHFL.UP PT, R27, R20, 0x1, RZ ;  /* 0x04200000141b7989 */ /* 0x000e2800000e00ff */
[----:B------:R-:W1:Y:S01]  /*0260*/  SHFL.UP P0, R25, R19, 0x1, RZ ;  /* 0x0420000013197989 */ /* 0x000e6200000000ff */
[----:B0-----:R-:W-:-:S04]  /*0270*/  IADD3 R22, P2, PT, R27, R20, RZ ;  /* 0x000000141b167210 */ /* 0x001fc80007f5e0ff */
[----:B-1----:R-:W-:Y:S01]  /*0280*/  SEL R27, R22, R27, P0 ;  /* 0x0000001b161b7207 */ /* 0x002fe20000000000 */
[----:B------:R-:W-:-:S04]  /*0290*/  IMAD.X R26, R25, 0x1, R19, P2 ;  /* 0x00000001191a7824 */ /* 0x000fc800010e0613 */
[----:B------:R-:W0:Y:S01]  /*02a0*/  SHFL.UP PT, R28, R27, 0x2, RZ ;  /* 0x044000001b1c7989 */ /* 0x000e2200000e00ff */
[----:B------:R-:W-:-:S05]  /*02b0*/  SEL R26, R26, R25, P0 ;  /* 0x000000191a1a7207 */ /* 0x000fca0000000000 */
[----:B------:R-:W1:Y:S01]  /*02c0*/  SHFL.UP P0, R25, R26, 0x2, RZ ;  /* 0x044000001a197989 */ /* 0x000e6200000000ff */
[----:B0-----:R-:W-:-:S05]  /*02d0*/  IADD3 R21, P2, PT, R28, R27, RZ ;  /* 0x0000001b1c157210 */ /* 0x001fca0007f5e0ff */
[----:B-1----:R-:W-:Y:S01]  /*02e0*/  IMAD.X R22, R25, 0x1, R26, P2 ;  /* 0x0000000119167824 */ /* 0x002fe200010e061a */
[----:B------:R-:W-:-:S04]  /*02f0*/  SEL R28, R21, R28, P0 ;  /* 0x0000001c151c7207 */ /* 0x000fc80000000000 */
[----:B------:R-:W-:Y:S01]  /*0300*/  SEL R29, R22, R25, P0 ;  /* 0x00000019161d7207 */ /* 0x000fe20000000000 */
        /* <DEDUP_REMOVED lines=12> */
[----:B------:R0:W1:Y:S04]  /*03d0*/  SHFL.UP PT, R28, R27, 0x10, RZ ;  /* 0x060000001b1c7989 */ /* 0x00006800000e00ff */
[----:B------:R0:W2:Y:S02]  /*03e0*/  SHFL.UP P0, R25, R26, 0x10, RZ ;  /* 0x060000001a197989 */ /* 0x0000a400000000ff */
.L_x_132:
[----:B-1----:R-:W-:-:S04]  /*03f0*/  IADD3 R21, P2, PT, R28, R27, RZ ;  /* 0x0000001b1c157210 */ /* 0x002fc80007f5e0ff */
[----:B--2---:R-:W-:Y:S01]  /*0400*/  SEL R21, R21, R28, P0 ;  /* 0x0000001c15157207 */ /* 0x004fe20000000000 */
[----:B------:R-:W-:-:S05]  /*0410*/  IMAD.X R22, R25, 0x1, R26, P2 ;  /* 0x0000000119167824 */ /* 0x000fca00010e061a */
[----:B------:R-:W-:Y:S02]  /*0420*/  SEL R22, R22, R25, P0 ;  /* 0x0000001916167207 */ /* 0x000fe40000000000 */
[----:B------:R-:W-:-:S05]  /*0430*/  IADD3 R20, P0, PT, R21, -R20, RZ ;  /* 0x8000001415147210 */ /* 0x000fca0007f1e0ff */
[----:B------:R-:W-:Y:S01]  /*0440*/  IMAD.X R21, R22, 0x1, ~R19, P0 ;  /* 0x0000000116157824 */ /* 0x000fe200000e0e13 */
[----:B------:R-:W-:-:S04]  /*0450*/  IADD3 R14, P0, PT, R14, R20, RZ ;  /* 0x000000140e0e7210 */ /* 0x000fc80007f1e0ff */
[----:B------:R1:W-:Y:S01]  /*0460*/  STS.64 [R18+0x10], R20 ;  /* 0x0000101412007388 */ /* 0x0003e20000000a00 */
[----:B------:R-:W-:Y:S01]  /*0470*/  IMAD.X R15, R15, 0x1, R21, P0 ;  /* 0x000000010f0f7824 */ /* 0x000fe200000e0615 */
        /* <DEDUP_REMOVED lines=17> */
[----:B------:R-:W-:-:S05]  /*0590*/  IMAD.X R3, R3, 0x1, R5, P0 ;  /* 0x0000000103037824 */ /* 0x000fca00000e0605 */
[----:B------:R1:W-:Y:S03]  /*05a0*/  STS.64 [R18+0x48], R2 ;  /* 0x0000480212007388 */ /* 0x0003e60000000a00 */
.L_x_120:
[----:B------:R-:W-:Y:S05]  /*05b0*/  WARPSYNC.ALL ;  /* 0x0000000000007948 */ /* 0x000fea0003800000 */
[----:B------:R-:W-:Y:S06]  /*05c0*/  BAR.SYNC.DEFER_BLOCKING 0x0 ;  /* 0x0000000000007b1d */ /* 0x000fec0000010000 */
[----:B------:R-:W-:Y:S05]  /*05d0*/  @P1 EXIT ;  /* 0x000000000000194d */ /* 0x000fea0003800000 */
[----:B01----:R-:W0:Y:S04]  /*05e0*/  LDS.64 R2, [R0+0x10] ;  /* 0x0000100000027984 */ /* 0x003e280000000a00 */
[----:B0-----:R-:W-:Y:S01]  /*05f0*/  STG.E.64 desc[UR4][R16.64], R2 ;  /* 0x0000000210007986 */ /* 0x001fe2000c101b04 */
[----:B------:R-:W-:Y:S05]  /*0600*/  EXIT ;  /* 0x000000000000794d */ /* 0x000fea0003800000 */
.L_x_121:
[----:B------:R-:W-:Y:S02]  /*0610*/  IMAD.MOV.U32 R24, RZ, RZ, R20 ;  /* 0x000000ffff187224 */ /* 0x000fe400078e0014 */
[----:B------:R-:W-:Y:S02]  /*0620*/  IMAD.MOV.U32 R23, RZ, RZ, 0x1 ;  /* 0x00000001ff177424 */ /* 0x000fe400078e00ff */
[----:B------:R-:W-:Y:S02]  /*0630*/  IMAD.MOV.U32 R22, RZ, RZ, RZ ;  /* 0x000000ffff167224 */ /* 0x000fe400078e00ff */
[----:B------:R-:W-:-:S07]  /*0640*/  IMAD.MOV.U32 R21, RZ, RZ, -0x1 ;  /* 0xffffffffff157424 */ /* 0x000fce00078e00ff */
[----:B------:R-:W-:Y:S05]  /*0650*/  WARPSYNC.COLLECTIVE R21, `(.L_x_122) ;  /* 0x0000000015087348 */ /* 0x000fea0003c00000 */
[----:B------:R0:W1:Y:S02]  /*0660*/  SHFL.UP P0, R25, R24, R23, R22 ;  /* 0x0400001718197389 */ /* 0x0000640000000016 */
[----:B01----:R-:W-:Y:S05]  /*0670*/  ENDCOLLECTIVE ;  /* 0x000000000000791b */ /* 0x003fea0003800000 */
.L_x_122:
[----:B------:R-:W-:Y:S02]  /*0680*/  IMAD.MOV.U32 R24, RZ, RZ, R19 ;  /* 0x000000ffff187224 */ /* 0x000fe400078e0013 */
[----:B------:R-:W-:-:S07]  /*0690*/  IMAD.MOV.U32 R27, RZ, RZ, R25 ;  /* 0x000000ffff1b7224 */ /* 0x000fce00078e0019 */
[----:B------:R-:W-:Y:S05]  /*06a0*/  WARPSYNC.COLLECTIVE R21, `(.L_x_123) ;  /* 0x0000000015087348 */ /* 0x000fea0003c00000 */
[----:B------:R0:W1:Y:S02]  /*06b0*/  SHFL.UP P0, R25, R24, R23, R22 ;  /* 0x0400001718197389 */ /* 0x0000640000000016 */
[----:B01----:R-:W-:Y:S05]  /*06c0*/  ENDCOLLECTIVE ;  /* 0x000000000000791b */ /* 0x003fea0003800000 */
.L_x_123:
[----:B------:R-:W-:Y:S01]  /*06d0*/  IADD3 R26, P2, PT, R27, R20, RZ ;  /* 0x000000141b1a7210 */ /* 0x000fe20007f5e0ff */
[----:B------:R-:W-:-:S03]  /*06e0*/  IMAD.MOV.U32 R23, RZ, RZ, 0x2 ;  /* 0x00000002ff177424 */ /* 0x000fc600078e00ff */
[----:B------:R-:W-:Y:S01]  /*06f0*/  SEL R27, R26, R27, P0 ;  /* 0x0000001b1a1b7207 */ /* 0x000fe20000000000 */
[----:B------:R-:W-:-:S04]  /*0700*/  IMAD.X R26, R25, 0x1, R19, P2 ;  /* 0x00000001191a7824 */ /* 0x000fc800010e0613 */
[----:B------:R-:W-:Y:S01]  /*0710*/  IMAD.MOV.U32 R24, RZ, RZ, R27 ;  /* 0x000000ffff187224 */ /* 0x000fe200078e001b */
[----:B------:R-:W-:-:S07]  /*0720*/  SEL R26, R26, R25, P0 ;  /* 0x000000191a1a7207 */ /* 0x000fce0000000000 */
[----:B------:R-:W-:Y:S05]  /*0730*/  WARPSYNC.COLLECTIVE R21, `(.L_x_124) ;  /* 0x0000000015087348 */ /* 0x000fea0003c00000 */
[----:B------:R0:W1:Y:S02]  /*0740*/  SHFL.UP P0, R25, R24, R23, R22 ;  /* 0x0400001718197389 */ /* 0x0000640000000016 */
[----:B01----:R-:W-:Y:S05]  /*0750*/  ENDCOLLECTIVE ;  /* 0x000000000000791b */ /* 0x003fea0003800000 */
.L_x_124:
[----:B------:R-:W-:Y:S02]  /*0760*/  IMAD.MOV.U32 R24, RZ, RZ, R26 ;  /* 0x000000ffff187224 */ /* 0x000fe400078e001a */
[----:B------:R-:W-:-:S07]  /*0770*/  IMAD.MOV.U32 R28, RZ, RZ, R25 ;  /* 0x000000ffff1c7224 */ /* 0x000fce00078e0019 */
[----:B------:R-:W-:Y:S05]  /*0780*/  WARPSYNC.COLLECTIVE R21, `(.L_x_125) ;  /* 0x0000000015087348 */ /* 0x000fea0003c00000 */
[----:B------:R0:W1:Y:S02]  /*0790*/  SHFL.UP P0, R25, R24, R23, R22 ;  /* 0x0400001718197389 */ /* 0x0000640000000016 */
[----:B01----:R-:W-:Y:S05]  /*07a0*/  ENDCOLLECTIVE ;  /* 0x000000000000791b */ /* 0x003fea0003800000 */
.L_x_125:
        /* <DEDUP_REMOVED lines=9> */
.L_x_126:
[----:B------:R-:W-:Y:S02]  /*0840*/  IMAD.MOV.U32 R24, RZ, RZ, R29 ;  /* 0x000000ffff187224 */ /* 0x000fe400078e001d */
[----:B------:R-:W-:-:S07]  /*0850*/  IMAD.MOV.U32 R27, RZ, RZ, R25 ;  /* 0x000000ffff1b7224 */ /* 0x000fce00078e0019 */
[----:B------:R-:W-:Y:S05]  /*0860*/  WARPSYNC.COLLECTIVE R21, `(.L_x_127) ;  /* 0x0000000015087348 */ /* 0x000fea0003c00000 */
[----:B------:R0:W1:Y:S02]  /*0870*/  SHFL.UP P0, R25, R24, R23, R22 ;  /* 0x0400001718197389 */ /* 0x0000640000000016 */
[----:B01----:R-:W-:Y:S05]  /*0880*/  ENDCOLLECTIVE ;  /* 0x000000000000791b */ /* 0x003fea0003800000 */
.L_x_127:
        /* <DEDUP_REMOVED lines=9> */
.L_x_128:
[----:B------:R-:W-:Y:S02]  /*0920*/  IMAD.MOV.U32 R24, RZ, RZ, R29 ;  /* 0x000000ffff187224 */ /* 0x000fe400078e001d */
[----:B------:R-:W-:-:S07]  /*0930*/  IMAD.MOV.U32 R27, RZ, RZ, R25 ;  /* 0x000000ffff1b7224 */ /* 0x000fce00078e0019 */
[----:B------:R-:W-:Y:S05]  /*0940*/  WARPSYNC.COLLECTIVE R21, `(.L_x_129) ;  /* 0x0000000015087348 */ /* 0x000fea0003c00000 */
[----:B------:R0:W1:Y:S02]  /*0950*/  SHFL.UP P0, R25, R24, R23, R22 ;  /* 0x0400001718197389 */ /* 0x0000640000000016 */
[----:B01----:R-:W-:Y:S05]  /*0960*/  ENDCOLLECTIVE ;  /* 0x000000000000791b */ /* 0x003fea0003800000 */
.L_x_129:
        /* <DEDUP_REMOVED lines=9> */
.L_x_130:
[----:B------:R-:W-:Y:S02]  /*0a00*/  IMAD.MOV.U32 R24, RZ, RZ, R26 ;  /* 0x000000ffff187224 */ /* 0x000fe400078e001a */
[----:B------:R-:W-:-:S07]  /*0a10*/  IMAD.MOV.U32 R28, RZ, RZ, R25 ;  /* 0x000000ffff1c7224 */ /* 0x000fce00078e0019 */
[----:B------:R-:W-:Y:S05]  /*0a20*/  WARPSYNC.COLLECTIVE R21, `(.L_x_131) ;  /* 0x0000000015087348 */ /* 0x000fea0003c00000 */
[----:B------:R0:W1:Y:S02]  /*0a30*/  SHFL.UP P0, R25, R24, R23, R22 ;  /* 0x0400001718197389 */ /* 0x0000640000000016 */
[----:B01----:R-:W-:Y:S05]  /*0a40*/  ENDCOLLECTIVE ;  /* 0x000000000000791b */ /* 0x003fea0003800000 */
.L_x_131:
[----:B------:R-:W-:Y:S05]  /*0a50*/  BRA `(.L_x_132) ;  /* 0xfffffff800647947 */ /* 0x000fea000383ffff */
.L_x_133:
        /* <DEDUP_REMOVED lines=10> */
.L_x_1773:


//--------------------- .text._ZN3cub18CUB_300001_SM_10006detail10radix_sort30DeviceRadixSortHistogramKernelINS1_5radix10policy_hubIhNS0_8NullTypeEyE10Policy1000ELNS0_9SortOrderE0EhyNS1_21identity_decomposer_tEEEvPT2_PKT1_SB_iiT3_ --------------------------
	.section	.text._ZN3cub18CUB_300001_SM_10006detail10radix_sort30DeviceRadixSortHistogramKernelINS1_5radix10policy_hubIhNS0_8NullTypeEyE10Policy1000ELNS0_9SortOrderE0EhyNS1_21identity_decomposer_tEEEvPT2_PKT1_SB_iiT3_,"ax",@progbits
	.align	128
        .global         _ZN3cub18CUB_300001_SM_10006detail10radix_sort30DeviceRadixSortHistogramKernelINS1_5radix10policy_hubIhNS0_8NullTypeEyE10Policy1000ELNS0_9SortOrderE0EhyNS1_21identity_decomposer_tEEEvPT2_PKT1_SB_iiT3_
        .type           _ZN3cub18CUB_300001_SM_10006detail10radix_sort30DeviceRadixSortHistogramKernelINS1_5radix10policy_hubIhNS0_8NullTypeEyE10Policy1000ELNS0_9SortOrderE0EhyNS1_21identity_decomposer_tEEEvPT2_PKT1_SB_iiT3_,@function
        .size           _ZN3cub18CUB_300001_SM_10006detail10radix_sort30DeviceRadixSortHistogramKernelINS1_5radix10policy_hubIhNS0_8NullTypeEyE10Policy1000ELNS0_9SortOrderE0EhyNS1_21identity_decomposer_tEEEvPT2_PKT1_SB_iiT3_,(.L_x_1774 - _ZN3cub18CUB_300001_SM_10006detail10radix_sort30DeviceRadixSortHistogramKernelINS1_5radix10policy_hubIhNS0_8NullTypeEyE10Policy1000ELNS0_9SortOrderE0EhyNS1_21identity_decomposer_tEEEvPT2_PKT1_SB_iiT3_)
        .other          _ZN3cub18CUB_300001_SM_10006detail10radix_sort30DeviceRadixSortHistogramKernelINS1_5radix10policy_hubIhNS0_8NullTypeEyE10Policy1000ELNS0_9SortOrderE0EhyNS1_21identity_decomposer_tEEEvPT2_PKT1_SB_iiT3_,@"STO_CUDA_ENTRY STV_DEFAULT"
_ZN3cub18CUB_300001_SM_10006detail10radix_sort30DeviceRadixSortHistogramKernelINS1_5radix10policy_hubIhNS0_8NullTypeEyE10Policy1000ELNS0_9SortOrderE0EhyNS1_21identity_decomposer_tEEEvPT2_PKT1_SB_iiT3_:
.text._ZN3cub18CUB_300001_SM_10006detail10radix_sort30DeviceRadixSortHistogramKernelINS1_5radix10policy_hubIhNS0_8NullTypeEyE10Policy1000ELNS0_9SortOrderE0EhyNS1_21identity_decomposer_tEEEvPT2_PKT1_SB_iiT3_:
[----:B------:R-:W-:Y:S01]  /*0000*/  LDC R1, c[0x0][0x37c] ;  /* 0x0000df00ff017b82 */ /* 0x000fe20000000800 */
[----:B------:R-:W0:Y:S02]  /*0010*/  LDCU.64 UR6, c[0x0][0x390] ;  /* 0x00007200ff0677ac */ /* 0x000e240008000a00 */
[----:B0-----:R-:W-:-:S04]  /*0020*/  ISETP.NE.U32.AND P0, PT, RZ, UR6, PT ;  /* 0x00000006ff007c0c */ /* 0x001fc8000bf05070 */
[----:B------:R-:W-:-:S13]  /*0030*/  ISETP.NE.AND.EX P0, PT, RZ, UR7, PT, P0 ;  /* 0x00000007ff007c0c */ /* 0x000fda000bf05300 */
[----:B------:R-:W-:Y:S05]  /*0040*/  @!P0 EXIT ;  /* 0x000000000000894d */ /* 0x000fea0003800000 */
[----:B------:R-:W-:Y:S01]  /*0050*/  UIADD3 UR11, UP0, UPT, UR6, -0x1, URZ ;  /* 0xffffffff060b7890 */ /* 0x000fe2000ff1e0ff */
[----:B------:R-:W0:Y:S01]  /*0060*/  S2R R9, SR_TID.X ;  /* 0x0000000000097919 */ /* 0x000e220000002100 */
[----:B------:R-:W1:Y:S01]  /*0070*/  LDCU.64 UR4, c[0x0][0x398] ;  /* 0x00007300ff0477ac */ /* 0x000e620008000a00 */
[----:B------:R-:W2:Y:S01]  /*0080*/  S2UR UR8, SR_CTAID.X ;  /* 0x00000000000879c3 */ /* 0x000ea20000002500 */
[----:B------:R-:W-:Y:S01]  /*0090*/  UIADD3.X UR12, UPT, UPT, UR7, -0x1, URZ, UP0, !UPT ;  /* 0xffffffff070c7890 */ /* 0x000fe200087fe4ff */
[----:B------:R-:W3:Y:S03]  /*00a0*/  LDCU.64 UR20, c[0x0][0x358] ;  /* 0x00006b00ff1477ac */ /* 0x000ee60008000a00 */
[----:B------:R-:W-:Y:S01]  /*00b0*/  USHF.R.U64 UR11, UR11, 0x1e, UR12 ;  /* 0x0000001e0b0b7899 */ /* 0x000fe2000800120c */
[----:B------:R-:W4:Y:S03]  /*00c0*/  LDCU UR28, c[0x0][0x370] ;  /* 0x00006e00ff1c77ac */ /* 0x000f260008000800 */
[----:B------:R-:W-:-:S02]  /*00d0*/  UIADD3 UR11, UP0, UPT, UR11, 0x1, URZ ;  /* 0x000000010b0b7890 */ /* 0x000fc4000ff1e0ff */
[----:B-1----:R-:W-:Y:S02]  /*00e0*/  UIADD3 UR4, UPT, UPT, UR5, 0x7, -UR4 ;  /* 0x0000000705047890 */ /* 0x002fe4000fffe804 */
[----:B------:R-:W-:Y:S02]  /*00f0*/  ULEA.HI.X UR12, UR12, URZ, URZ, 0x2, UP0 ;  /* 0x000000ff0c0c7291 */ /* 0x000fe400080f14ff */
[----:B------:R-:W-:Y:S02]  /*0100*/  UISETP.LT.U32.AND UP0, UPT, UR11, UR6, UPT ;  /* 0x000000060b00728c */ /* 0x000fe4000bf01070 */
[----:B------:R-:W-:Y:S02]  /*0110*/  USHF.R.S32.HI UR5, URZ, 0x1f, UR4 ;  /* 0x0000001fff057899 */ /* 0x000fe40008011404 */
[----:B------:R-:W-:Y:S02]  /*0120*/  UISETP.LT.U32.AND.EX UP0, UPT, UR12, UR7, UPT, UP0 ;  /* 0x000000070c00728c */ /* 0x000fe4000bf01100 */
[----:B------:R-:W-:-:S02]  /*0130*/  ULEA.HI UR5, UR5, UR4, URZ, 0x3 ;  /* 0x0000000405057291 */ /* 0x000fc4000f8f18ff */
[----:B------:R-:W-:Y:S01]  /*0140*/  USEL UR11, UR11, UR6, UP0 ;  /* 0x000000060b0b7287 */ /* 0x000fe20008000000 */
[----:B0-----:R-:W-:Y:S01]  /*0150*/  VIADD R20, R9, 0x780 ;  /* 0x0000078009147836 */ /* 0x001fe20000000000 */
[----:B------:R-:W-:Y:S02]  /*0160*/  USEL UR12, UR12, UR7, UP0 ;  /* 0x000000070c0c7287 */ /* 0x000fe40008000000 */
[----:B------:R-:W-:Y:S02]  /*0170*/  UISETP.GE.AND UP0, UPT, UR4, 0x8, UPT ;  /* 0x000000080400788c */ /* 0x000fe4000bf06270 */
[----:B------:R-:W-:Y:S02]  /*0180*/  USHF.R.S32.HI UR5, URZ, 0x3, UR5 ;  /* 0x00000003ff057899 */ /* 0x000fe40008011405 */
[----:B--2---:R-:W-:Y:S02]  /*0190*/  USHF.L.U32 UR8, UR8, 0xb, URZ ;  /* 0x0000000b08087899 */ /* 0x004fe400080006ff */
[----:B------:R-:W-:Y:S01]  /*01a0*/  PLOP3.LUT P0, PT, PT, PT, UP0, 0x80, 0x8 ;  /* 0x000000000008781c */ /* 0x000fe20003f0f008 */
[----:B------:R-:W-:-:S02]  /*01b0*/  UIADD3 UR22, UPT, UPT, UR5, -0x1, URZ ;  /* 0xffffffff05167890 */ /* 0x000fc4000fffe0ff */
[----:B------:R-:W-:Y:S01]  /*01c0*/  ULOP3.LUT UR23, UR5, 0xf, URZ, 0xc0, !UPT ;  /* 0x0000000f05177892 */ /* 0x000fe2000f8ec0ff */
[----:B------:R-:W-:Y:S01]  /*01d0*/  ISETP.GT.U32.OR P0, PT, R9, 0xff, !P0 ;  /* 0x000000ff0900780c */ /* 0x000fe20004704470 */
[----:B------:R-:W-:Y:S02]  /*01e0*/  ULOP3.LUT UR24, UR5, 0x7, URZ, 0xc0, !UPT ;  /* 0x0000000705187892 */ /* 0x000fe4000f8ec0ff */
[----:B------:R-:W-:Y:S01]  /*01f0*/  ULOP3.LUT UR25, UR5, 0x3, URZ, 0xc0, !UPT ;  /* 0x0000000305197892 */ /* 0x000fe2000f8ec0ff */
[----:B------:R-:W-:Y:S01]  /*0200*/  P2R R19, PR, RZ, 0x1 ;  /* 0x00000001ff137803 */ /* 0x000fe20000000000 */
[----:B------:R-:W-:Y:S02]  /*0210*/  ULOP3.LUT UR26, UR5, 0xffffff0, URZ, 0xc0, !UPT ;  /* 0x0ffffff0051a7892 */ /* 0x000fe4000f8ec0ff */
[----:B------:R-:W-:Y:S02]  /*0220*/  ULOP3.LUT UR27, UR5, 0xffffff8, URZ, 0xc0, !UPT ;  /* 0x0ffffff8051b7892 */ /* 0x000fe4000f8ec0ff */
[----:B------:R-:W-:Y:S01]  /*0230*/  ULOP3.LUT UR9, UR5, 0x1, URZ, 0xc0, !UPT ;  /* 0x0000000105097892 */ /* 0x000fe2000f8ec0ff */
[----:B------:R-:W-:Y:S01]  /*0240*/  UMOV UR6, URZ ;  /* 0x000000ff00067c82 */ /* 0x000fe20008000000 */
[----:B---34-:R-:W-:-:S10]  /*0250*/  UMOV UR7, URZ ;  /* 0x000000ff00077c82 */ /* 0x018fd40008000000 */
.L_x_217:
[----:B------:R-:W-:Y:S01]  /*0260*/  ISETP.NE.AND P0, PT, R19, RZ, PT ;  /* 0x000000ff1300720c */ /* 0x000fe20003f05270 */
[----:B------:R-:W-:-:S12]  /*0270*/  BSSY.RECONVERGENT B0, `(.L_x_134) ;  /* 0x0000080000007945 */ /* 0x000fd80003800200 */
[----:B012345:R-:W-:Y:S05]  /*0280*/  @P0 BRA `(.L_x_135) ;  /* 0x0000000400f80947 */ /* 0x03ffea0003800000 */
[----:B------:R-:W0:Y:S01]  /*0290*/  S2UR UR5, SR_CgaCtaId ;  /* 0x00000000000579c3 */ /* 0x000e220000008800 */
[----:B------:R-:W-:Y:S01]  /*02a0*/  IMAD.U32 R0, RZ, RZ, UR22 ;  /* 0x00000016ff007e24 */ /* 0x000fe2000f8e00ff */
[----:B------:R-:W-:-:S04]  /*02b0*/  UMOV UR4, 0x400 ;  /* 0x0000040000047882 */ /* 0x000fc80000000000 */
[----:B------:R-:W-:Y:S01]  /*02c0*/  ISETP.GE.U32.AND P1, PT, R0, 0xf, PT ;  /* 0x0000000f0000780c */ /* 0x000fe20003f26070 */
[----:B------:R-:W-:Y:S01]  /*02d0*/  IMAD.MOV.U32 R0, RZ, RZ, RZ ;  /* 0x000000ffff007224 */ /* 0x000fe200078e00ff */
[----:B0-----:R-:W-:-:S06]  /*02e0*/  ULEA UR4, UR5, UR4, 0x18 ;  /* 0x0000000405047291 */ /* 0x001fcc000f8ec0ff */
[----:B------:R-:W-:-:S05]  /*02f0*/  LEA R5, R9, UR4, 0x2 ;  /* 0x0000000409057c11 */ /* 0x000fca000f8e10ff */
[----:B------:R-:W-:Y:S05]  /*0300*/  @!P1 BRA `(.L_x_136) ;  /* 0x00000000005c9947 */ /* 0x000fea0003800000 */
[----:B------:R-:W-:Y:S01]  /*0310*/  VIADD R0, R5, 0x2000 ;  /* 0x0000200005007836 */ /* 0x000fe20000000000 */
[----:B------:R-:W-:-:S12]  /*0320*/  UIADD3 UR4, UPT, UPT, -UR26, URZ, URZ ;  /* 0x000000ff1a047290 */ /* 0x000fd8000fffe1ff */
.L_x_137:
[----:B------:R-:W-:Y:S01]  /*0330*/  UIADD3 UR4, UPT, UPT, UR4, 0x10, URZ ;  /* 0x0000001004047890 */ /* 0x000fe2000fffe0ff */
[----:B------:R-:W-:Y:S03]  /*0340*/  STS [R0+-0x2000], RZ ;  /* 0xffe000ff00007388 */ /* 0x000fe60000000800 */
[----:B------:R-:W-:Y:S01]  /*0350*/  UISETP.NE.AND UP0, UPT, UR4, URZ, UPT ;  /* 0x000000ff0400728c */ /* 0x000fe2000bf05270 */
        /* <DEDUP_REMOVED lines=16> */
[----:B------:R-:W-:Y:S06]  /*0460*/  BRA.U UP0, `(.L_x_137) ;  /* 0xfffffffd00b07547 */ /* 0x000fec000b83ffff */
[----:B------:R-:W-:-:S07]  /*0470*/  IMAD.U32 R0, RZ, RZ, UR26 ;  /* 0x0000001aff007e24 */ /* 0x000fce000f8e00ff */
.L_x_136:
[----:B------:R-:W-:Y:S01]  /*0480*/  ISETP.NE.AND P0, PT, RZ, UR23, PT ;  /* 0x00000017ff007c0c */ /* 0x000fe2000bf05270 */
[----:B------:R-:W-:Y:S01]  /*0490*/  IMAD.U32 R4, RZ, RZ, UR24 ;  /* 0x00000018ff047e24 */ /* 0x000fe2000f8e00ff */
[----:B------:R-:W-:-:S03]  /*04a0*/  MOV R2, UR23 ;  /* 0x0000001700027c02 */ /* 0x000fc60008000f00 */
[----:B------:R-:W-:Y:S02]  /*04b0*/  VIADD R4, R4, 0xffffffff ;  /* 0xffffffff04047836 */ /* 0x000fe40000000000 */
[----:B------:R-:W-:-:S06]  /*04c0*/  VIADD R2, R2, 0xffffffff ;  /* 0xffffffff02027836 */ /* 0x000fcc0000000000 */
[----:B------:R-:W-:Y:S05]  /*04d0*/  @!P0 BRA `(.L_x_138) ;  /* 0x00000000007c8947 */ /* 0x000fea0003800000 */
[----:B------:R-:W-:Y:S01]  /*04e0*/  ISETP.GE.U32.AND P2, PT, R2, 0x7, PT ;  /* 0x000000070200780c */ /* 0x000fe20003f46070 */
[----:B------:R-:W-:-:S12]  /*04f0*/  UISETP.NE.AND UP0, UPT, UR24, URZ, UPT ;  /* 0x000000ff1800728c */ /* 0x000fd8000bf05270 */
[----:B------:R-:W-:Y:S05]  /*0500*/  @!P2 BRA `(.L_x_139) ;  /* 0x000000000028a947 */ /* 0x000fea0003800000 */
        /* <DEDUP_REMOVED lines=10> */
.L_x_139:
[----:B------:R-:W-:Y:S05]  /*05b0*/  BRA.U !UP0, `(.L_x_138) ;  /* 0x0000000108447547 */ /* 0x000fea000b800000 */
[----:B------:R-:W-:Y:S01]  /*05c0*/  ISETP.GE.U32.AND P2, PT, R4, 0x3, PT ;  /* 0x000000030400780c */ /* 0x000fe20003f46070 */
[----:B------:R-:W-:-:S12]  /*05d0*/  UISETP.NE.AND UP0, UPT, UR25, URZ, UPT ;  /* 0x000000ff1900728c */ /* 0x000fd8000bf05270 */
[C---:B0-----:R-:W-:Y:S02]  /*05e0*/  @P2 IMAD R3, R0.reuse, 0x400, R5 ;  /* 0x0000040000032824 */ /* 0x041fe400078e0205 */
[----:B------:R-:W-:-:S03]  /*05f0*/  @P2 VIADD R0, R0, 0x4 ;  /* 0x0000000400002836 */ /* 0x000fc60000000000 */
[----:B------:R1:W-:Y:S04]  /*0600*/  @P2 STS [R3], RZ ;  /* 0x000000ff03002388 */ /* 0x0003e80000000800 */
[----:B------:R1:W-:Y:S04]  /*0610*/  @P2 STS [R3+0x400], RZ ;  /* 0x000400ff03002388 */ /* 0x0003e80000000800 */
[----:B------:R1:W-:Y:S04]  /*0620*/  @P2 STS [R3+0x800], RZ ;  /* 0x000800ff03002388 */ /* 0x0003e80000000800 */
[----:B------:R1:W-:Y:S01]  /*0630*/  @P2 STS [R3+0xc00], RZ ;  /* 0x000c00ff03002388 */ /* 0x0003e20000000800 */
[----:B------:R-:W-:Y:S05]  /*0640*/  BRA.U !UP0, `(.L_x_138) ;  /* 0x0000000108207547 */ /* 0x000fea000b800000 */
[----:B------:R-:W-:Y:S01]  /*0650*/  LEA R0, R0, R5, 0xa ;  /* 0x0000000500007211 */ /* 0x000fe200078e50ff */
[----:B------:R-:W-:-:S04]  /*0660*/  UISETP.NE.AND UP0, UPT, UR25, 0x1, UPT ;  /* 0x000000011900788c */ /* 0x000fc8000bf05270 */
[----:B------:R2:W-:Y:S05]  /*0670*/  STS [R0], RZ ;  /* 0x000000ff00007388 */ /* 0x0005ea0000000800 */
[----:B------:R-:W-:Y:S05]  /*0680*/  BRA.U !UP0, `(.L_x_138) ;  /* 0x0000000108107547 */ /* 0x000fea000b800000 */
[----:B------:R-:W-:Y:S01]  /*0690*/  UISETP.NE.AND UP0, UPT, UR25, 0x2, UPT ;  /* 0x000000021900788c */ /* 0x000fe2000bf05270 */
[----:B------:R3:W-:Y:S05]  /*06a0*/  STS [R0+0x400], RZ ;  /* 0x000400ff00007388 */ /* 0x0007ea0000000800 */
[----:B------:R-:W-:-:S13]  /*06b0*/  PLOP3.LUT P2, PT, PT, PT, UP0, 0x80, 0x8 ;  /* 0x000000000008781c */ /* 0x000fda0003f4f008 */
[----:B------:R3:W-:Y:S02]  /*06c0*/  @P2 STS [R0+0x800], RZ ;  /* 0x000800ff00002388 */ /* 0x0007e40000000800 */
.L_x_138:
[----:B------:R-:W-:-:S13]  /*06d0*/  ISETP.GT.U32.AND P2, PT, R9, 0x7f, PT ;  /* 0x0000007f0900780c */ /* 0x000fda0003f44070 */
[----:B------:R-:W-:Y:S05]  /*06e0*/  @P2 BRA `(.L_x_135) ;  /* 0x0000000000e02947 */ /* 0x000fea0003800000 */
[----:B--23--:R-:W-:Y:S01]  /*06f0*/  IMAD.MOV.U32 R0, RZ, RZ, RZ ;  /* 0x000000ffff007224 */ /* 0x00cfe200078e00ff */
[----:B------:R-:W-:Y:S06]  /*0700*/  @!P1 BRA `(.L_x_140) ;  /* 0x0000000000589947 */ /* 0x000fec0003800000 */
[----:B------:R-:W-:-:S07]  /*0710*/  IMAD.MOV.U32 R0, RZ, RZ, RZ ;  /* 0x000000ffff007224 */ /* 0x000fce00078e00ff */
.L_x_141:
[C---:B012---:R-:W-:Y:S02]  /*0720*/  IMAD R3, R0.reuse, 0x400, R5 ;  /* 0x0000040000037824 */ /* 0x047fe400078e0205 */
[----:B------:R-:W-:-:S03]  /*0730*/  VIADD R0, R0, 0x10 ;  /* 0x0000001000007836 */ /* 0x000fc60000000000 */
[----:B------:R2:W-:Y:S02]  /*0740*/  STS [R3+0x200], RZ ;  /* 0x000200ff03007388 */ /* 0x0005e40000000800 */
[----:B------:R-:W-:Y:S02]  /*0750*/  ISETP.NE.AND P1, PT, R0, UR26, PT ;  /* 0x0000001a00007c0c */ /* 0x000fe4000bf25270 */
[----:B------:R2:W-:Y:S04]  /*0760*/  STS [R3+0x600], RZ ;  /* 0x000600ff03007388 */ /* 0x0005e80000000800 */
        /* <DEDUP_REMOVED lines=13> */
[----:B------:R2:W-:Y:S01]  /*0840*/  STS [R3+0x3e00], RZ ;  /* 0x003e00ff03007388 */ /* 0x0005e20000000800 */
[----:B------:R-:W-:Y:S05]  /*0850*/  @P1 BRA `(.L_x_141) ;  /* 0xfffffffc00b01947 */ /* 0x000fea000383ffff */
[----:B------:R-:W-:-:S07]  /*0860*/  IMAD.U32 R0, RZ, RZ, UR26 ;  /* 0x0000001aff007e24 */ /* 0x000fce000f8e00ff */
.L_x_140:
[----:B------:R-:W-:Y:S05]  /*0870*/  @!P0 BRA `(.L_x_135) ;  /* 0x00000000007c8947 */ /* 0x000fea0003800000 */
[----:B------:R-:W-:Y:S01]  /*0880*/  ISETP.GE.U32.AND P0, PT, R2, 0x7, PT ;  /* 0x000000070200780c */ /* 0x000fe20003f06070 */
[----:B------:R-:W-:-:S12]  /*0890*/  UISETP.NE.AND UP0, UPT, UR24, URZ, UPT ;  /* 0x000000ff1800728c */ /* 0x000fd8000bf05270 */
[----:B------:R-:W-:Y:S05]  /*08a0*/  @!P0 BRA `(.L_x_142) ;  /* 0x0000000000288947 */ /* 0x000fea0003800000 */
[C---:B------:R-:W-:Y:S01]  /*08b0*/  IMAD R2, R0.reuse, 0x400, R5 ;  /* 0x0000040000027824 */ /* 0x040fe200078e0205 */
[----:B------:R-:W-:-:S04]  /*08c0*/  IADD3 R0, PT, PT, R0, 0x8, RZ ;  /* 0x0000000800007810 */ /* 0x000fc80007ffe0ff */
[----:B------:R3:W-:Y:S04]  /*08d0*/  STS [R2+0x200], RZ ;  /* 0x000200ff02007388 */ /* 0x0007e80000000800 */
[----:B------:R3:W-:Y:S04]  /*08e0*/  STS [R2+0x600], RZ ;  /* 0x000600ff02007388 */ /* 0x0007e80000000800 */
[----:B------:R3:W-:Y:S04]  /*08f0*/  STS [R2+0xa00], RZ ;  /* 0x000a00ff02007388 */ /* 0x0007e80000000800 */
[----:B------:R3:W-:Y:S04]  /*0900*/  STS [R2+0xe00], RZ ;  /* 0x000e00ff02007388 */ /* 0x0007e80000000800 */
[----:B------:R3:W-:Y:S04]  /*0910*/  STS [R2+0x1200], RZ ;  /* 0x001200ff02007388 */ /* 0x0007e80000000800 */
[----:B------:R3:W-:Y:S04]  /*0920*/  STS [R2+0x1600], RZ ;  /* 0x001600ff02007388 */ /* 0x0007e80000000800 */
[----:B------:R3:W-:Y:S04]  /*0930*/  STS [R2+0x1a00], RZ ;  /* 0x001a00ff02007388 */ /* 0x0007e80000000800 */
[----:B------:R3:W-:Y:S02]  /*0940*/  STS [R2+0x1e00], RZ ;  /* 0x001e00ff02007388 */ /* 0x0007e40000000800 */
.L_x_142:
[----:B------:R-:W-:Y:S05]  /*0950*/  BRA.U !UP0, `(.L_x_135) ;  /* 0x0000000108447547 */ /* 0x000fea000b800000 */
[----:B------:R-:W-:Y:S01]  /*0960*/  ISETP.GE.U32.AND P0, PT, R4, 0x3, PT ;  /* 0x000000030400780c */ /* 0x000fe20003f06070 */
[----:B------:R-:W-:-:S12]  /*0970*/  UISETP.NE.AND UP0, UPT, UR25, URZ, UPT ;  /* 0x000000ff1900728c */ /* 0x000fd8000bf05270 */
[C---:B---3--:R-:W-:Y:S02]  /*0980*/  @P0 IMAD R2, R0.reuse, 0x400, R5 ;  /* 0x0000040000020824 */ /* 0x048fe400078e0205 */
[----:B------:R-:W-:-:S03]  /*0990*/  @P0 VIADD R0, R0, 0x4 ;  /* 0x0000000400000836 */ /* 0x000fc60000000000 */
[----:B------:R4:W-:Y:S04]  /*09a0*/  @P0 STS [R2+0x200], RZ ;  /* 0x000200ff02000388 */ /* 0x0009e80000000800 */
[----:B------:R4:W-:Y:S04]  /*09b0*/  @P0 STS [R2+0x600], RZ ;  /* 0x000600ff02000388 */ /* 0x0009e80000000800 */
[----:B------:R4:W-:Y:S04]  /*09c0*/  @P0 STS [R2+0xa00], RZ ;  /* 0x000a00ff02000388 */ /* 0x0009e80000000800 */
[----:B------:R4:W-:Y:S01]  /*09d0*/  @P0 STS [R2+0xe00], RZ ;  /* 0x000e00ff02000388 */ /* 0x0009e20000000800 */
[----:B------:R-:W-:Y:S05]  /*09e0*/  BRA.U !UP0, `(.L_x_135) ;  /* 0x0000000108207547 */ /* 0x000fea000b800000 */
[----:B------:R-:W-:Y:S01]  /*09f0*/  IMAD R0, R0, 0x400, R5 ;  /* 0x0000040000007824 */ /* 0x000fe200078e0205 */
[----:B------:R-:W-:-:S04]  /*0a00*/  UISETP.NE.AND UP0, UPT, UR25, 0x1, UPT ;  /* 0x000000011900788c */ /* 0x000fc8000bf05270 */
[----:B------:R3:W-:Y:S05]  /*0a10*/  STS [R0+0x200], RZ ;  /* 0x000200ff00007388 */ /* 0x0007ea0000000800 */
[----:B------:R-:W-:Y:S05]  /*0a20*/  BRA.U !UP0, `(.L_x_135) ;  /* 0x0000000108107547 */ /* 0x000fea000b800000 */
[----:B------:R-:W-:Y:S01]  /*0a30*/  UISETP.NE.AND UP0, UPT, UR25, 0x2, UPT ;  /* 0x000000021900788c */ /* 0x000fe2000bf05270 */
[----:B------:R0:W-:Y:S05]  /*0a40*/  STS [R0+0x600], RZ ;  /* 0x000600ff00007388 */ /* 0x0001ea0000000800 */
[----:B------:R-:W-:-:S13]  /*0a50*/  PLOP3.LUT P0, PT, PT, PT, UP0, 0x80, 0x8 ;  /* 0x000000000008781c */ /* 0x000fda0003f0f008 */
[----:B------:R0:W-:Y:S02]  /*0a60*/  @P0 STS [R0+0xa00], RZ ;  /* 0x000a00ff00000388 */ /* 0x0001e40000000800 */
.L_x_135:
[----:B------:R-:W-:Y:S05]  /*0a70*/  BSYNC.RECONVERGENT B0 ;  /* 0x0000000000007941 */ /* 0x000fea0003800200 */
.L_x_134:
[----:B------:R-:W5:Y:S01]  /*0a80*/  LDCU.64 UR14, c[0x0][0x390] ;  /* 0x00007200ff0e77ac */ /* 0x000f620008000a00 */
[----:B------:R-:W-:Y:S02]  /*0a90*/  USHF.L.U32 UR4, UR6, 0x1e, URZ ;  /* 0x0000001e06047899 */ /* 0x000fe400080006ff */
[----:B------:R-:W-:Y:S02]  /*0aa0*/  USHF.L.U64.HI UR5, UR6, 0x1e, UR7 ;  /* 0x0000001e06057899 */ /* 0x000fe40008010207 */
[----:B-----5:R-:W-:-:S04]  /*0ab0*/  UIADD3 UR4, UP0, UPT, -UR4, UR14, URZ ;  /* 0x0000000e04047290 */ /* 0x020fc8000ff1e1ff */
[----:B------:R-:W-:Y:S02]  /*0ac0*/  UIADD3.X UR5, UPT, UPT, ~UR5, UR15, URZ, UP0, !UPT ;  /* 0x0000000f05057290 */ /* 0x000fe400087fe5ff */
[----:B------:R-:W-:-:S04]  /*0ad0*/  UISETP.LT.U32.AND UP0, UPT, UR4, 0x40000000, UPT ;  /* 0x400000000400788c */ /* 0x000fc8000bf01070 */
[----:B------:R-:W-:-:S04]  /*0ae0*/  UISETP.LT.U32.AND.EX UP0, UPT, UR5, URZ, UPT, UP0 ;  /* 0x000000ff0500728c */ /* 0x000fc8000bf01100 */
[----:B------:R-:W-:Y:S02]  /*0af0*/  USEL UR13, UR4, 0x40000000, UP0 ;  /* 0x40000000040d7887 */ /* 0x000fe40008000000 */
[----:B------:R-:W-:Y:S02]  /*0b00*/  USEL UR14, UR5, URZ, UP0 ;  /* 0x000000ff050e7287 */ /* 0x000fe40008000000 */
[----:B------:R-:W-:-:S04]  /*0b10*/  UISETP.GT.U32.AND UP0, UPT, UR13, UR8, UPT ;  /* 0x000000080d00728c */ /* 0x000fc8000bf04070 */
[----:B------:R-:W-:Y:S01]  /*0b20*/  UISETP.GT.U32.AND.EX UP0, UPT, UR14, URZ, UPT, UP0 ;  /* 0x000000ff0e00728c */ /* 0x000fe2000bf04100 */
[----:B------:R-:W-:Y:S08]  /*0b30*/  BAR.SYNC.DEFER_BLOCKING 0x0 ;  /* 0x0000000000007b1d */ /* 0x000ff00000010000 */
[----:B------:R-:W-:Y:S06]  /*0b40*/  BAR.SYNC.DEFER_BLOCKING 0x0 ;  /* 0x0000000000007b1d */ /* 0x000fec0000010000 */
[----:B------:R-:W-:Y:S05]  /*0b50*/  BRA.U !UP0, `(.L_x_143) ;  /* 0x0000000d08207547 */ /* 0x000fea000b800000 */
[----:B------:R-:W-:Y:S01]  /*0b60*/  UMOV UR10, UR8 ;  /* 0x00000008000a7c82 */ /* 0x000fe20008000000 */
[----:B------:R-:W-:-:S05]  /*0b70*/  UMOV UR5, URZ ;  /* 0x000000ff00057c82 */ /* 0x000fca0008000000 */
.L_x_148:
[----:B-----5:R-:W5:Y:S01]  /*0b80*/  LDCU.64 UR18, c[0x0][0x390] ;  /* 0x00007200ff1277ac */ /* 0x020f620008000a00 */
[----:B------:R-:W-:Y:S02]  /*0b90*/  USHF.L.U32 UR15, UR6, 0x1e, URZ ;  /* 0x0000001e060f7899 */ /* 0x000fe400080006ff */
[----:B------:R-:W-:Y:S02]  /*0ba0*/  USHF.L.U64.HI UR16, UR6, 0x1e, UR7 ;  /* 0x0000001e06107899 */ /* 0x000fe40008010207 */
[----:B------:R-:W-:-:S04]  /*0bb0*/  UIADD3 UR15, UP0, UPT, UR10, UR15, URZ ;  /* 0x0000000f0a0f7290 */ /* 0x000fc8000ff1e0ff */
[----:B------:R-:W-:Y:S02]  /*0bc0*/  UIADD3.X UR16, UPT, UPT, UR5, UR16, URZ, UP0, !UPT ;  /* 0x0000001005107290 */ /* 0x000fe400087fe4ff */
[----:B------:R-:W-:Y:S02]  /*0bd0*/  ULEA UR10, UP0, UR28, UR10, 0xb ;  /* 0x0000000a1c0a7291 */ /* 0x000fe4000f8058ff */
[----:B-----5:R-:W-:Y:S02]  /*0be0*/  UIADD3 UR17, UP1, UPT, -UR15, UR18, URZ ;  /* 0x000000120f117290 */ /* 0x020fe4000ff3e1ff */
[----:B------:R-:W-:Y:S02]  /*0bf0*/  UIADD3.X UR5, UPT, UPT, URZ, UR5, URZ, UP0, !UPT ;  /* 0x00000005ff057290 */ /* 0x000fe400087fe4ff */
[----:B------:R-:W-:Y:S02]  /*0c00*/  UIADD3.X UR4, UPT, UPT, ~UR16, UR19, URZ, UP1, !UPT ;  /* 0x0000001310047290 */ /* 0x000fe40008ffe5ff */
[----:B------:R-:W-:-:S02]  /*0c10*/  UISETP.GE.U32.AND UP1, UPT, UR17, 0x800, UPT ;  /* 0x000008001100788c */ /* 0x000fc4000bf26070 */
[----:B------:R-:W-:Y:S02]  /*0c20*/  UISETP.GE.U32.AND UP0, UPT, UR10, UR13, UPT ;  /* 0x0000000d0a00728c */ /* 0x000fe4000bf06070 */
[----:B------:R-:W-:Y:S02]  /*0c30*/  UISETP.GE.U32.AND.EX UP1, UPT, UR4, URZ, UPT, UP1 ;  /* 0x000000ff0400728c */ /* 0x000fe4000bf26110 */
[----:B------:R-:W-:-:S07]  /*0c40*/  UISETP.GE.U32.AND.EX UP0, UPT, UR5, UR14, UPT, UP0 ;  /* 0x0000000e0500728c */ /* 0x000fce000bf06100 */
[----:B0-----:R-:W-:Y:S05]  /*0c50*/  BRA.U !UP1, `(.L_x_144) ;  /* 0x0000000109507547 */ /* 0x001fea000b800000 */
[----:B01234-:R-:W0:Y:S02]  /*0c60*/  LDC.64 R2, c[0x0][0x388] ;  /* 0x0000e200ff027b82 */ /* 0x01fe240000000a00 */
[----:B0-----:R-:W-:-:S04]  /*0c70*/  IADD3 R2, P0, P1, R2, UR15, R9 ;  /* 0x0000000f02027c10 */ /* 0x001fc8000f91e009 */
[----:B------:R-:W-:-:S05]  /*0c80*/  IADD3.X R3, PT, PT, R3, UR16, RZ, P0, P1 ;  /* 0x0000001003037c10 */ /* 0x000fca00087e24ff */
        /* <DEDUP_REMOVED lines=17> */
.L_x_144:
[----:B01234-:R-:W0:Y:S01]  /*0da0*/  LDC.64 R2, c[0x0][0x388] ;  /* 0x0000e200ff027b82 */ /* 0x01fe220000000a00 */
[C---:B------:R-:W-:Y:S01]  /*0db0*/  VIADD R0, R9.reuse, 0x100 ;  /* 0x0000010009007836 */ /* 0x040fe20000000000 */
[C---:B------:R-:W-:Y:S01]  /*0dc0*/  ISETP.GE.AND P1, PT, R9.reuse, UR17, PT ;  /* 0x0000001109007c0c */ /* 0x040fe2000bf26270 */
[C---:B------:R-:W-:Y:S02]  /*0dd0*/  VIADD R5, R9.reuse, 0x80 ;  /* 0x0000008009057836 */ /* 0x040fe40000000000 */
[----:B------:R-:W-:Y:S01]  /*0de0*/  IMAD.MOV.U32 R21, RZ, RZ, 0xff ;  /* 0x000000ffff157424 */ /* 0x000fe200078e00ff */
[----:B------:R-:W-:Y:S01]  /*0df0*/  ISETP.GE.AND P3, PT, R0, UR17, PT ;  /* 0x0000001100007c0c */ /* 0x000fe2000bf66270 */
[----:B------:R-:W-:Y:S01]  /*0e00*/  VIADD R0, R9, 0x280 ;  /* 0x0000028009007836 */ /* 0x000fe20000000000 */
[----:B------:R-:W-:Y:S01]  /*0e10*/  ISETP.GE.AND P2, PT, R5, UR17, PT ;  /* 0x0000001105007c0c */ /* 0x000fe2000bf46270 */
[----:B------:R-:W-:Y:S02]  /*0e20*/  VIADD R4, R9, 0x180 ;  /* 0x0000018009047836 */ /* 0x000fe40000000000 */
[----:B------:R-:W-:-:S02]  /*0e30*/  IMAD.MOV.U32 R15, RZ, RZ, 0xff ;  /* 0x000000ffff0f7424 */ /* 0x000fc400078e00ff */
[----:B------:R-:W-:Y:S01]  /*0e40*/  IMAD.MOV.U32 R16, RZ, RZ, 0xff ;  /* 0x000000ffff107424 */ /* 0x000fe200078e00ff */
[----:B------:R-:W-:Y:S01]  /*0e50*/  ISETP.GE.AND P4, PT, R4, UR17, PT ;  /* 0x0000001104007c0c */ /* 0x000fe2000bf86270 */
[----:B------:R-:W-:Y:S01]  /*0e60*/  HFMA2 R17, -RZ, RZ, 0, 1.5199184417724609375e-05 ;  /* 0x000000ffff117431 */ /* 0x000fe200000001ff */
[----:B------:R-:W-:Y:S02]  /*0e70*/  IADD3 R4, PT, PT, R9, 0x200, RZ ;  /* 0x0000020009047810 */ /* 0x000fe40007ffe0ff */
[----:B0-----:R-:W-:-:S04]  /*0e80*/  IADD3 R2, P0, P5, R2, UR15, R9 ;  /* 0x0000000f02027c10 */ /* 0x001fc8000fd1e009 */
[----:B------:R-:W-:Y:S02]  /*0e90*/  IADD3.X R3, PT, PT, R3, UR16, RZ, P0, P5 ;  /* 0x0000001003037c10 */ /* 0x000fe400087ea4ff */
[----:B------:R-:W-:Y:S01]  /*0ea0*/  ISETP.GE.AND P0, PT, R0, UR17, PT ;  /* 0x0000001100007c0c */ /* 0x000fe2000bf06270 */
[C---:B------:R-:W-:Y:S01]  /*0eb0*/  VIADD R0, R9.reuse, 0x300 ;  /* 0x0000030009007836 */ /* 0x040fe20000000000 */
[----:B------:R-:W-:Y:S01]  /*0ec0*/  ISETP.GE.AND P5, PT, R4, UR17, PT ;  /* 0x0000001104007c0c */ /* 0x000fe2000bfa6270 */
[----:B------:R1:W5:Y:S03]  /*0ed0*/  @!P1 LDG.E.U8 R21, desc[UR20][R2.64] ;  /* 0x0000001402159981 */ /* 0x000366000c1e1100 */
[----:B------:R-:W-:Y:S01]  /*0ee0*/  ISETP.GE.AND P1, PT, R0, UR17, PT ;  /* 0x0000001100007c0c */ /* 0x000fe2000bf26270 */
[----:B------:R-:W-:Y:S01]  /*0ef0*/  VIADD R0, R9, 0x380 ;  /* 0x0000038009007836 */ /* 0x000fe20000000000 */
[----:B------:R1:W5:Y:S01]  /*0f00*/  @!P2 LDG.E.U8 R15, desc[UR20][R2.64+0x80] ;  /* 0x00008014020fa981 */ /* 0x000362000c1e1100 */
[----:B------:R-:W-:-:S03]  /*0f10*/  IMAD.MOV.U32 R18, RZ, RZ, 0xff ;  /* 0x000000ffff127424 */ /* 0x000fc600078e00ff */
[----:B------:R-:W-:Y:S01]  /*0f20*/  ISETP.GE.AND P2, PT, R0, UR17, PT ;  /* 0x0000001100007c0c */ /* 0x000fe2000bf46270 */
[----:B------:R1:W5:Y:S01]  /*0f30*/  @!P3 LDG.E.U8 R16, desc[UR20][R2.64+0x100] ;  /* 0x000100140210b981 */ /* 0x000362000c1e1100 */
[----:B------:R-:W-:-:S03]  /*0f40*/  LOP3.LUT R0, R9, 0x400, RZ, 0xfc, !PT ;  /* 0x0000040009007812 */ /* 0x000fc600078efcff */
[----:B------:R1:W5:Y:S01]  /*0f50*/  @!P4 LDG.E.U8 R17, desc[UR20][R2.64+0x180] ;  /* 0x000180140211c981 */ /* 0x000362000c1e1100 */
[----:B------:R-:W-:Y:S01]  /*0f60*/  ISETP.GE.AND P3, PT, R0, UR17, PT ;  /* 0x0000001100007c0c */ /* 0x000fe2000bf66270 */
[C---:B------:R-:W-:Y:S02]  /*0f70*/  VIADD R0, R9.reuse, 0x480 ;  /* 0x0000048009007836 */ /* 0x040fe40000000000 */
[----:B------:R-:W-:Y:S01]  /*0f80*/  IMAD.MOV.U32 R14, RZ, RZ, 0xff ;  /* 0x000000ffff0e7424 */ /* 0x000fe200078e00ff */
[----:B------:R1:W5:Y:S02]  /*0f90*/  @!P5 LDG.E.U8 R18, desc[UR20][R2.64+0x200] ;  /* 0x000200140212d981 */ /* 0x000364000c1e1100 */
[----:B------:R-:W-:Y:S01]  /*0fa0*/  ISETP.GE.AND P4, PT, R0, UR17, PT ;  /* 0x0000001100007c0c */ /* 0x000fe2000bf86270 */
[C---:B------:R-:W-:Y:S02]  /*0fb0*/  VIADD R0, R9.reuse, 0x500 ;  /* 0x0000050009007836 */ /* 0x040fe40000000000 */
[----:B------:R-:W-:Y:S01]  /*0fc0*/  IMAD.MOV.U32 R13, RZ, RZ, 0xff ;  /* 0x000000ffff0d7424 */ /* 0x000fe200078e00ff */
[C---:B------:R-:W-:Y:S01]  /*0fd0*/  IADD3 R4, PT, PT, R9.reuse, 0x600, RZ ;  /* 0x0000060009047810 */ /* 0x040fe20007ffe0ff */
[----:B------:R1:W5:Y:S01]  /*0fe0*/  @!P0 LDG.E.U8 R14, desc[UR20][R2.64+0x280] ;  /* 0x00028014020e8981 */ /* 0x000362000c1e1100 */
[----:B------:R-:W-:Y:S01]  /*0ff0*/  ISETP.GE.AND P5, PT, R0, UR17, PT ;  /* 0x0000001100007c0c */ /* 0x000fe2000bfa6270 */
[----:B------:R-:W-:-:S02]  /*1000*/  VIADD R0, R9, 0x580 ;  /* 0x0000058009007836 */ /* 0x000fc40000000000 */
[----:B------:R-:W-:Y:S01]  /*1010*/  IMAD.MOV.U32 R12, RZ, RZ, 0xff ;  /* 0x000000ffff0c7424 */ /* 0x000fe200078e00ff */
[----:B------:R1:W5:Y:S01]  /*1020*/  @!P1 LDG.E.U8 R13, desc[UR20][R2.64+0x300] ;  /* 0x00030014020d9981 */ /* 0x000362000c1e1100 */
[----:B------:R-:W-:Y:S01]  /*1030*/  IMAD.MOV.U32 R11, RZ, RZ, 0xff ;  /* 0x000000ffff0b7424 */ /* 0x000fe200078e00ff */
[----:B------:R-:W-:Y:S01]  /*1040*/  ISETP.GE.AND P0, PT, R0, UR17, PT ;  /* 0x0000001100007c0c */ /* 0x000fe2000bf06270 */
[----:B------:R-:W-:Y:S01]  /*1050*/  IMAD.MOV.U32 R8, RZ, RZ, 0xff ;  /* 0x000000ffff087424 */ /* 0x000fe200078e00ff */
[----:B------:R-:W-:Y:S01]  /*1060*/  ISETP.GE.AND P1, PT, R4, UR17, PT ;  /* 0x0000001104007c0c */ /* 0x000fe2000bf26270 */
[C---:B------:R-:W-:Y:S01]  /*1070*/  VIADD R0, R9.reuse, 0x680 ;  /* 0x0000068009007836 */ /* 0x040fe20000000000 */
[----:B------:R1:W5:Y:S01]  /*1080*/  @!P2 LDG.E.U8 R12, desc[UR20][R2.64+0x380] ;  /* 0x00038014020ca981 */ /* 0x000362000c1e1100 */
[----:B------:R-:W-:-:S03]  /*1090*/  VIADD R4, R9, 0x700 ;  /* 0x0000070009047836 */ /* 0x000fc60000000000 */
[----:B------:R1:W5:Y:S01]  /*10a0*/  @!P3 LDG.E.U8 R11, desc[UR20][R2.64+0x400] ;  /* 0x00040014020bb981 */ /* 0x000362000c1e1100 */
[----:B------:R-:W-:Y:S02]  /*10b0*/  ISETP.GE.AND P2, PT, R0, UR17, PT ;  /* 0x0000001100007c0c */ /* 0x000fe4000bf46270 */
[----:B------:R-:W-:Y:S01]  /*10c0*/  ISETP.GE.AND P3, PT, R4, UR17, PT ;  /* 0x0000001104007c0c */ /* 0x000fe2000bf66270 */
[----:B------:R1:W5:Y:S01]  /*10d0*/  @!P4 LDG.E.U8 R8, desc[UR20][R2.64+0x480] ;  /* 0x000480140208c981 */ /* 0x000362000c1e1100 */
[----:B------:R-:W-:Y:S01]  /*10e0*/  ISETP.GE.AND P4, PT, R20, UR17, PT ;  /* 0x0000001114007c0c */ /* 0x000fe2000bf86270 */
[----:B------:R-:W-:Y:S01]  /*10f0*/  IMAD.MOV.U32 R7, RZ, RZ, 0xff ;  /* 0x000000ffff077424 */ /* 0x000fe200078e00ff */
[----:B------:R-:W-:Y:S01]  /*1100*/  MOV R6, 0xff ;  /* 0x000000ff00067802 */ /* 0x000fe20000000f00 */
[----:B------:R-:W-:Y:S02]  /*1110*/  IMAD.MOV.U32 R5, RZ, RZ, 0xff ;  /* 0x000000ffff057424 */ /* 0x000fe400078e00ff */
[----:B------:R-:W-:-:S02]  /*1120*/  IMAD.MOV.U32 R4, RZ, RZ, 0xff ;  /* 0x000000ffff047424 */ /* 0x000fc400078e00ff */
[----:B------:R-:W-:Y:S01]  /*1130*/  IMAD.MOV.U32 R0, RZ, RZ, 0xff ;  /* 0x000000ffff007424 */ /* 0x000fe200078e00ff */
[----:B------:R1:W5:Y:S01]  /*1140*/  @!P5 LDG.E.U8 R7, desc[UR20][R2.64+0x500] ;  /* 0x000500140207d981 */ /* 0x000362000c1e1100 */
[----:B------:R-:W-:-:S03]  /*1150*/  IMAD.MOV.U32 R10, RZ, RZ, 0xff ;  /* 0x000000ffff0a7424 */ /* 0x000fc600078e00ff */
[----:B------:R1:W5:Y:S04]  /*1160*/  @!P0 LDG.E.U8 R6, desc[UR20][R2.64+0x580] ;  /* 0x0005801402068981 */ /* 0x000368000c1e1100 */
[----:B------:R1:W5:Y:S04]  /*1170*/  @!P1 LDG.E.U8 R5, desc[UR20][R2.64+0x600] ;  /* 0x0006001402059981 */ /* 0x000368000c1e1100 */
[----:B------:R1:W5:Y:S04]  /*1180*/  @!P2 LDG.E.U8 R4, desc[UR20][R2.64+0x680] ;  /* 0x000680140204a981 */ /* 0x000368000c1e1100 */
[----:B------:R1:W5:Y:S04]  /*1190*/  @!P3 LDG.E.U8 R0, desc[UR20][R2.64+0x700] ;  /* 0x000700140200b981 */ /* 0x000368000c1e1100 */
[----:B------:R1:W5:Y:S02]  /*11a0*/  @!P4 LDG.E.U8 R10, desc[UR20][R2.64+0x780] ;  /* 0x00078014020ac981 */ /* 0x000364000c1e1100 */
.L_x_145:
[----:B01----:R-:W0:Y:S02]  /*11b0*/  LDC.64 R2, c[0x0][0x398] ;  /* 0x0000e600ff027b82 */ /* 0x003e240000000a00 */
[----:B0-----:R-:W-:-:S13]  /*11c0*/  ISETP.GT.AND P0, PT, R3, R2, PT ;  /* 0x000000020300720c */ /* 0x001fda0003f04270 */
[----:B------:R-:W-:Y:S05]  /*11d0*/  @!P0 BRA `(.L_x_146) ;  /* 0x00000004007c8947 */ /* 0x000fea0003800000 */
[----:B------:R-:W0:Y:S01]  /*11e0*/  S2UR UR15, SR_CgaCtaId ;  /* 0x00000000000f79c3 */ /* 0x000e220000008800 */
[----:B-----5:R-:W-:Y:S01]  /*11f0*/  LOP3.LUT R2, R21, 0xff, RZ, 0xc0, !PT ;  /* 0x000000ff15027812 */ /* 0x020fe200078ec0ff */
[----:B------:R-:W-:Y:S01]  /*1200*/  UMOV UR4, 0x400 ;  /* 0x0000040000047882 */ /* 0x000fe20000000000 */
[----:B------:R-:W-:Y:S01]  /*1210*/  LOP3.LUT R15, R15, 0xff, RZ, 0xc0, !PT ;  /* 0x000000ff0f0f7812 */ /* 0x000fe200078ec0ff */
[----:B------:R-:W1:Y:S01]  /*1220*/  LDCU UR16, c[0x0][0x398] ;  /* 0x00007300ff1077ac */ /* 0x000e620008000800 */
[----:B------:R-:W-:Y:S02]  /*1230*/  LOP3.LUT R16, R16, 0xff, RZ, 0xc0, !PT ;  /* 0x000000ff10107812 */ /* 0x000fe400078ec0ff */
[----:B------:R-:W-:Y:S02]  /*1240*/  LOP3.LUT R17, R17, 0xff, RZ, 0xc0, !PT ;  /* 0x000000ff11117812 */ /* 0x000fe400078ec0ff */
[----:B------:R-:W-:Y:S02]  /*1250*/  LOP3.LUT R18, R18, 0xff, RZ, 0xc0, !PT ;  /* 0x000000ff12127812 */ /* 0x000fe400078ec0ff */
[----:B------:R-:W-:-:S02]  /*1260*/  LOP3.LUT R14, R14, 0xff, RZ, 0xc0, !PT ;  /* 0x000000ff0e0e7812 */ /* 0x000fc400078ec0ff */
[----:B------:R-:W-:Y:S02]  /*1270*/  LOP3.LUT R13, R13, 0xff, RZ, 0xc0, !PT ;  /* 0x000000ff0d0d7812 */ /* 0x000fe400078ec0ff */
[----:B------:R-:W-:Y:S02]  /*1280*/  LOP3.LUT R12, R12, 0xff, RZ, 0xc0, !PT ;  /* 0x000000ff0c0c7812 */ /* 0x000fe400078ec0ff */
[----:B------:R-:W-:Y:S02]  /*1290*/  LOP3.LUT R11, R11, 0xff, RZ, 0xc0, !PT ;  /* 0x000000ff0b0b7812 */ /* 0x000fe400078ec0ff */
[----:B------:R-:W-:Y:S02]  /*12a0*/  LOP3.LUT R8, R8, 0xff, RZ, 0xc0, !PT ;  /* 0x000000ff08087812 */ /* 0x000fe400078ec0ff */
[----:B------:R-:W-:Y:S02]  /*12b0*/  LOP3.LUT R7, R7, 0xff, RZ, 0xc0, !PT ;  /* 0x000000ff07077812 */ /* 0x000fe400078ec0ff */
[----:B------:R-:W-:Y:S01]  /*12c0*/  LOP3.LUT R6, R6, 0xff, RZ, 0xc0, !PT ;  /* 0x000000ff06067812 */ /* 0x000fe200078ec0ff */
[----:B0-----:R-:W-:Y:S01]  /*12d0*/  ULEA UR15, UR15, UR4, 0x18 ;  /* 0x000000040f0f7291 */ /* 0x001fe2000f8ec0ff */
[----:B------:R-:W-:-:S02]  /*12e0*/  LOP3.LUT R5, R5, 0xff, RZ, 0xc0, !PT ;  /* 0x000000ff05057812 */ /* 0x000fc400078ec0ff */
[----:B------:R-:W-:Y:S01]  /*12f0*/  LOP3.LUT R4, R4, 0xff, RZ, 0xc0, !PT ;  /* 0x000000ff04047812 */ /* 0x000fe200078ec0ff */
[----:B------:R-:W-:Y:S01]  /*1300*/  UMOV UR4, URZ ;  /* 0x000000ff00047c82 */ /* 0x000fe20008000000 */
[----:B------:R-:W-:Y:S02]  /*1310*/  LOP3.LUT R0, R0, 0xff, RZ, 0xc0, !PT ;  /* 0x000000ff00007812 */ /* 0x000fe400078ec0ff */
[----:B-1----:R-:W-:-:S07]  /*1320*/  LOP3.LUT R10, R10, 0xff, RZ, 0xc0, !PT ;  /* 0x000000ff0a0a7812 */ /* 0x002fce00078ec0ff */
.L_x_147:
[----:B0-----:R-:W-:Y:S01]  /*1330*/  IMAD R22, RZ, RZ, -UR16 ;  /* 0x80000010ff167e24 */ /* 0x001fe2000f8e02ff */
[----:B------:R-:W-:Y:S01]  /*1340*/  ULOP3.LUT UR18, UR16, 0xff, URZ, 0xc0, !UPT ;  /* 0x000000ff10127892 */ /* 0x000fe2000f8ec0ff */
[----:B------:R-:W-:Y:S01]  /*1350*/  IMAD.MOV.U32 R24, RZ, RZ, -0x1 ;  /* 0xffffffffff187424 */ /* 0x000fe200078e00ff */
[----:B------:R-:W-:Y:S02]  /*1360*/  ULEA UR17, UR4, UR15, 0xa ;  /* 0x0000000f04117291 */ /* 0x000fe4000f8e50ff */
[----:B------:R-:W-:Y:S01]  /*1370*/  VIADDMNMX R21, R22, R3, 0x8, PT ;  /* 0x0000000816157446 */ /* 0x000fe20003800103 */
[----:B------:R-:W-:Y:S01]  /*1380*/  UIADD3 UR16, UPT, UPT, UR16, 0x8, URZ ;  /* 0x0000000810107890 */ /* 0x000fe2000fffe0ff */
[----:B------:R-:W-:Y:S01]  /*1390*/  SHF.R.U32.HI R22, RZ, UR18, R2 ;  /* 0x00000012ff167c19 */ /* 0x000fe20008011602 */
[----:B------:R-:W-:Y:S01]  /*13a0*/  UIADD3 UR4, UPT, UPT, UR4, 0x1, URZ ;  /* 0x0000000104047890 */ /* 0x000fe2000fffe0ff */
[----:B------:R-:W-:Y:S02]  /*13b0*/  SHF.L.U32 R21, R24, R21, RZ ;  /* 0x0000001518157219 */ /* 0x000fe400000006ff */
[----:B------:R-:W-:-:S02]  /*13c0*/  SHF.R.U32.HI R24, RZ, UR18, R15 ;  /* 0x00000012ff187c19 */ /* 0x000fc4000801160f */
[----:B------:R-:W-:Y:S02]  /*13d0*/  SHF.R.U32.HI R26, RZ, UR18, R16 ;  /* 0x00000012ff1a7c19 */ /* 0x000fe40008011610 */
[-C--:B------:R-:W-:Y:S02]  /*13e0*/  LOP3.LUT R22, R22, R21.reuse, RZ, 0x30, !PT ;  /* 0x0000001516167212 */ /* 0x080fe400078e30ff */
[-C--:B------:R-:W-:Y:S02]  /*13f0*/  LOP3.LUT R24, R24, R21.reuse, RZ, 0x30, !PT ;  /* 0x0000001518187212 */ /* 0x080fe400078e30ff */
[----:B------:R-:W-:Y:S02]  /*1400*/  LOP3.LUT R26, R26, R21, RZ, 0x30, !PT ;  /* 0x000000151a1a7212 */ /* 0x000fe400078e30ff */
[----:B------:R-:W-:Y:S02]  /*1410*/  LEA R22, R22, UR17, 0x2 ;  /* 0x0000001116167c11 */ /* 0x000fe4000f8e10ff */
[----:B------:R-:W-:-:S02]  /*1420*/  SHF.R.U32.HI R28, RZ, UR18, R17 ;  /* 0x00000012ff1c7c19 */ /* 0x000fc40008011611 */
[----:B------:R-:W-:Y:S01]  /*1430*/  LEA R24, R24, UR17, 0x2 ;  /* 0x0000001118187c11 */ /* 0x000fe2000f8e10ff */
[----:B------:R0:W-:Y:S01]  /*1440*/  ATOMS.POPC.INC.32 RZ, [R22+URZ] ;  /* 0x0000000016ff7f8c */ /* 0x0001e2000d8000ff */
[----:B------:R-:W-:Y:S02]  /*1450*/  SHF.R.U32.HI R23, RZ, UR18, R18 ;  /* 0x00000012ff177c19 */ /* 0x000fe40008011612 */
[----:B------:R-:W-:Y:S01]  /*1460*/  LEA R26, R26, UR17, 0x2 ;  /* 0x000000111a1a7c11 */ /* 0x000fe2000f8e10ff */
[----:B------:R1:W-:Y:S01]  /*1470*/  ATOMS.POPC.INC.32 RZ, [R24+URZ] ;  /* 0x0000000018ff7f8c */ /* 0x0003e2000d8000ff */
[----:B------:R-:W-:Y:S02]  /*1480*/  SHF.R.U32.HI R25, RZ, UR18, R14 ;  /* 0x00000012ff197c19 */ /* 0x000fe4000801160e */
[----:B------:R-:W-:Y:S01]  /*1490*/  LOP3.LUT R28, R28, R21, RZ, 0x30, !PT ;  /* 0x000000151c1c7212 */ /* 0x000fe200078e30ff */
[----:B------:R2:W-:Y:S01]  /*14a0*/  ATOMS.POPC.INC.32 RZ, [R26+URZ] ;  /* 0x000000001aff7f8c */ /* 0x0005e2000d8000ff */
[----:B------:R-:W-:-:S02]  /*14b0*/  SHF.R.U32.HI R27, RZ, UR18, R13 ;  /* 0x00000012ff1b7c19 */ /* 0x000fc4000801160d */
[-C--:B------:R-:W-:Y:S02]  /*14c0*/  LOP3.LUT R23, R23, R21.reuse, RZ, 0x30, !PT ;  /* 0x0000001517177212 */ /* 0x080fe400078e30ff */
[----:B0-----:R-:W-:Y:S02]  /*14d0*/  SHF.R.U32.HI R22, RZ, UR18, R12 ;  /* 0x00000012ff167c19 */ /* 0x001fe4000801160c */
[----:B-1----:R-:W-:Y:S02]  /*14e0*/  SHF.R.U32.HI R24, RZ, UR18, R11 ;  /* 0x00000012ff187c19 */ /* 0x002fe4000801160b */
[----:B------:R-:W-:Y:S02]  /*14f0*/  LOP3.LUT R25, R25, R21, RZ, 0x30, !PT ;  /* 0x0000001519197212 */ /* 0x000fe400078e30ff */
[----:B------:R-:W-:Y:S02]  /*1500*/  LEA R28, R28, UR17, 0x2 ;  /* 0x000000111c1c7c11 */ /* 0x000fe4000f8e10ff */
[----:B--2---:R-:W-:-:S02]  /*1510*/  SHF.R.U32.HI R26, RZ, UR18, R8 ;  /* 0x00000012ff1a7c19 */ /* 0x004fc40008011608 */
[-C--:B------:R-:W-:Y:S01]  /*1520*/  LOP3.LUT R27, R27, R21.reuse, RZ, 0x30, !PT ;  /* 0x000000151b1b7212 */ /* 0x080fe200078e30ff */
[----:B------:R-:W-:Y:S01]  /*1530*/  ATOMS.POPC.INC.32 RZ, [R28+URZ] ;  /* 0x000000001cff7f8c */ /* 0x000fe2000d8000ff */
[----:B------:R-:W-:Y:S02]  /*1540*/  LEA R23, R23, UR17, 0x2 ;  /* 0x0000001117177c11 */ /* 0x000fe4000f8e10ff */
[----:B------:R-:W-:Y:S02]  /*1550*/  SHF.R.U32.HI R29, RZ, UR18, R7 ;  /* 0x00000012ff1d7c19 */ /* 0x000fe40008011607 */
[-C--:B------:R-:W-:Y:S01]  /*1560*/  LOP3.LUT R22, R22, R21.reuse, RZ, 0x30, !PT ;  /* 0x0000001516167212 */ /* 0x080fe200078e30ff */
[----:B------:R0:W-:Y:S01]  /*1570*/  ATOMS.POPC.INC.32 RZ, [R23+URZ] ;  /* 0x0000000017ff7f8c */ /* 0x0001e2000d8000ff */
[----:B------:R-:W-:Y:S02]  /*1580*/  LOP3.LUT R24, R24, R21, RZ, 0x30, !PT ;  /* 0x0000001518187212 */ /* 0x000fe400078e30ff */
[----:B------:R-:W-:-:S02]  /*1590*/  LEA R25, R25, UR17, 0x2 ;  /* 0x0000001119197c11 */ /* 0x000fc4000f8e10ff */
[-C--:B------:R-:W-:Y:S02]  /*15a0*/  LOP3.LUT R26, R26, R21.reuse, RZ, 0x30, !PT ;  /* 0x000000151a1a7212 */ /* 0x080fe400078e30ff */
[----:B------:R-:W-:Y:S01]  /*15b0*/  LEA R27, R27, UR17, 0x2 ;  /* 0x000000111b1b7c11 */ /* 0x000fe2000f8e10ff */
[----:B------:R-:W-:Y:S01]  /*15c0*/  ATOMS.POPC.INC.32 RZ, [R25+URZ] ;  /* 0x0000000019ff7f8c */ /* 0x000fe2000d8000ff */
[----:B------:R-:W-:Y:S02]  /*15d0*/  LOP3.LUT R29, R29, R21, RZ, 0x30, !PT ;  /* 0x000000151d1d7212 */ /* 0x000fe400078e30ff */
[----:B------:R-:W-:Y:S01]  /*15e0*/  LEA R22, R22, UR17, 0x2 ;  /* 0x0000001116167c11 */ /* 0x000fe2000f8e10ff */
[----:B------:R1:W-:Y:S01]  /*15f0*/  ATOMS.POPC.INC.32 RZ, [R27+URZ] ;  /* 0x000000001bff7f8c */ /* 0x0003e2000d8000ff */
[----:B0-----:R-:W-:Y:S02]  /*1600*/  LEA R23, R24, UR17, 0x2 ;  /* 0x0000001118177c11 */ /* 0x001fe4000f8e10ff */
[----:B------:R-:W-:Y:S01]  /*1610*/  LEA R26, R26, UR17, 0x2 ;  /* 0x000000111a1a7c11 */ /* 0x000fe2000f8e10ff */
[----:B------:R0:W-:Y:S01]  /*1620*/  ATOMS.POPC.INC.32 RZ, [R22+URZ] ;  /* 0x0000000016ff7f8c */ /* 0x0001e2000d8000ff */
[----:B------:R-:W-:-:S02]  /*1630*/  LEA R29, R29, UR17, 0x2 ;  /* 0x000000111d1d7c11 */ /* 0x000fc4000f8e10ff */
[----:B------:R-:W-:Y:S01]  /*1640*/  SHF.R.U32.HI R24, RZ, UR18, R6 ;  /* 0x00000012ff187c19 */ /* 0x000fe20008011606 */
[----:B------:R-:W-:Y:S01]  /*1650*/  ATOMS.POPC.INC.32 RZ, [R23+URZ] ;  /* 0x0000000017ff7f8c */ /* 0x000fe2000d8000ff */
[----:B------:R-:W-:Y:S02]  /*1660*/  SHF.R.U32.HI R28, RZ, UR18, R5 ;  /* 0x00000012ff1c7c19 */ /* 0x000fe40008011605 */
[----:B-1----:R-:W-:Y:S01]  /*1670*/  SHF.R.U32.HI R27, RZ, UR18, R4 ;  /* 0x00000012ff1b7c19 */ /* 0x002fe20008011604 */
[----:B------:R1:W-:Y:S01]  /*1680*/  ATOMS.POPC.INC.32 RZ, [R26+URZ] ;  /* 0x000000001aff7f8c */ /* 0x0003e2000d8000ff */
[-C--:B------:R-:W-:Y:S02]  /*1690*/  LOP3.LUT R25, R24, R21.reuse, RZ, 0x30, !PT ;  /* 0x0000001518197212 */ /* 0x080fe400078e30ff */
[----:B0-----:R-:W-:Y:S01]  /*16a0*/  LOP3.LUT R22, R28, R21, RZ, 0x30, !PT ;  /* 0x000000151c167212 */ /* 0x001fe200078e30ff */
[----:B------:R0:W-:Y:S01]  /*16b0*/  ATOMS.POPC.INC.32 RZ, [R29+URZ] ;  /* 0x000000001dff7f8c */ /* 0x0001e2000d8000ff */
[----:B------:R-:W-:-:S02]  /*16c0*/  ISETP.LE.AND P0, PT, R3, UR16, PT ;  /* 0x0000001003007c0c */ /* 0x000fc4000bf03270 */
[-C--:B------:R-:W-:Y:S02]  /*16d0*/  LOP3.LUT R24, R27, R21.reuse, RZ, 0x30, !PT ;  /* 0x000000151b187212 */ /* 0x080fe400078e30ff */
[----:B-1----:R-:W-:Y:S02]  /*16e0*/  SHF.R.U32.HI R26, RZ, UR18, R0 ;  /* 0x00000012ff1a7c19 */ /* 0x002fe40008011600 */
[----:B------:R-:W-:Y:S02]  /*16f0*/  LEA R25, R25, UR17, 0x2 ;  /* 0x0000001119197c11 */ /* 0x000fe4000f8e10ff */
[----:B0-----:R-:W-:Y:S02]  /*1700*/  SHF.R.U32.HI R29, RZ, UR18, R10 ;  /* 0x00000012ff1d7c19 */ /* 0x001fe4000801160a */
[-C--:B------:R-:W-:Y:S01]  /*1710*/  LOP3.LUT R23, R26, R21.reuse, RZ, 0x30, !PT ;  /* 0x000000151a177212 */ /* 0x080fe200078e30ff */
[----:B------:R0:W-:Y:S01]  /*1720*/  ATOMS.POPC.INC.32 RZ, [R25+URZ] ;  /* 0x0000000019ff7f8c */ /* 0x0001e2000d8000ff */
[----:B------:R-:W-:-:S02]  /*1730*/  LOP3.LUT R21, R29, R21, RZ, 0x30, !PT ;  /* 0x000000151d157212 */ /* 0x000fc400078e30ff */
[----:B------:R-:W-:Y:S02]  /*1740*/  LEA R22, R22, UR17, 0x2 ;  /* 0x0000001116167c11 */ /* 0x000fe4000f8e10ff */
[----:B------:R-:W-:Y:S02]  /*1750*/  LEA R24, R24, UR17, 0x2 ;  /* 0x0000001118187c11 */ /* 0x000fe4000f8e10ff */
[----:B------:R-:W-:Y:S01]  /*1760*/  LEA R23, R23, UR17, 0x2 ;  /* 0x0000001117177c11 */ /* 0x000fe2000f8e10ff */
[----:B------:R0:W-:Y:S01]  /*1770*/  ATOMS.POPC.INC.32 RZ, [R22+URZ] ;  /* 0x0000000016ff7f8c */ /* 0x0001e2000d8000ff */
[----:B------:R-:W-:-:S03]  /*1780*/  LEA R21, R21, UR17, 0x2 ;  /* 0x0000001115157c11 */ /* 0x000fc6000f8e10ff */
[----:B------:R0:W-:Y:S04]  /*1790*/  ATOMS.POPC.INC.32 RZ, [R24+URZ] ;  /* 0x0000000018ff7f8c */ /* 0x0001e8000d8000ff */
[----:B------:R0:W-:Y:S04]  /*17a0*/  ATOMS.POPC.INC.32 RZ, [R23+URZ] ;  /* 0x0000000017ff7f8c */ /* 0x0001e8000d8000ff */
[----:B------:R0:W-:Y:S01]  /*17b0*/  ATOMS.POPC.INC.32 RZ, [R21+URZ] ;  /* 0x0000000015ff7f8c */ /* 0x0001e2000d8000ff */
[----:B------:R-:W-:Y:S05]  /*17c0*/  @!P0 BRA `(.L_x_147) ;  /* 0xfffffff800d88947 */ /* 0x000fea000383ffff */
.L_x_146:
[----:B------:R-:W-:Y:S05]  /*17d0*/  BRA.U !UP0, `(.L_x_148) ;  /* 0xfffffff108e87547 */ /* 0x000fea000b83ffff */
.L_x_143:
[----:B------:R-:W-:Y:S01]  /*17e0*/  BAR.SYNC.DEFER_BLOCKING 0x0 ;  /* 0x0000000000007b1d */ /* 0x000fe20000010000 */
[----:B------:R-:W-:-:S05]  /*17f0*/  ISETP.NE.AND P0, PT, R19, RZ, PT ;  /* 0x000000ff1300720c */ /* 0x000fca0003f05270 */
[----:B------:R-:W-:Y:S08]  /*1800*/  BSSY.RECONVERGENT B0, `(.L_x_149) ;  /* 0x000016a000007945 */ /* 0x000ff00003800200 */
[----:B------:R-:W-:Y:S05]  /*1810*/  @P0 BRA `(.L_x_150) ;  /* 0x0000001400a00947 */ /* 0x000fea0003800000 */
[----:B------:R-:W0:Y:S01]  /*1820*/  S2UR UR5, SR_CgaCtaId ;  /* 0x00000000000579c3 */ /* 0x000e220000008800 */
[----:B------:R-:W-:Y:S01]  /*1830*/  UISETP.GE.U32.AND UP0, UPT, UR22, 0x7, UPT ;  /* 0x000000071600788c */ /* 0x000fe2000bf06070 */
[----:B---34-:R-:W-:Y:S01]  /*1840*/  HFMA2 R2, -RZ, RZ, 0, 0 ;  /* 0x00000000ff027431 */ /* 0x018fe200000001ff */
[----:B------:R-:W-:Y:S02]  /*1850*/  UMOV UR4, 0x400 ;  /* 0x0000040000047882 */ /* 0x000fe40000000000 */
[----:B0-----:R-:W-:-:S06]  /*1860*/  ULEA UR4, UR5, UR4, 0x18 ;  /* 0x0000000405047291 */ /* 0x001fcc000f8ec0ff */
[----:B--2--5:R-:W-:Y:S01]  /*1870*/  LEA R0, R9, UR4, 0x2 ;  /* 0x0000000409007c11 */ /* 0x024fe2000f8e10ff */
[----:B------:R-:W-:Y:S06]  /*1880*/  BRA.U !UP0, `(.L_x_151) ;  /* 0x0000000508647547 */ /* 0x000fec000b800000 */
[----:B-1----:R-:W0:Y:S01]  /*1890*/  LDC.64 R2, c[0x0][0x380] ;  /* 0x0000e000ff027b82 */ /* 0x002e220000000a00 */
[----:B------:R-:W-:-:S07]  /*18a0*/  IMAD.MOV.U32 R4, RZ, RZ, RZ ;  /* 0x000000ffff047224 */ /* 0x000fce00078e00ff */
.L_x_168:
[----:B------:R-:W-:Y:S01]  /*18b0*/  IMAD R5, R4, 0x400, R0 ;  /* 0x0000040004057824 */ /* 0x000fe200078e0200 */
[----:B------:R-:W-:Y:S04]  /*18c0*/  BSSY.RECONVERGENT B1, `(.L_x_152) ;  /* 0x000000f000017945 */ /* 0x000fe80003800200 */
[----:B012---:R-:W1:Y:S04]  /*18d0*/  LDS R22, [R5] ;  /* 0x0000000005167984 */ /* 0x007e680000000800 */
[----:B---34-:R2:W3:Y:S04]  /*18e0*/  LDS R7, [R5+0x400] ;  /* 0x0004000005077984 */ /* 0x0184e80000000800 */
[----:B------:R2:W4:Y:S04]  /*18f0*/  LDS R18, [R5+0x800] ;  /* 0x0008000005127984 */ /* 0x0005280000000800 */
[----:B------:R2:W0:Y:S04]  /*1900*/  LDS R14, [R5+0xc00] ;  /* 0x000c0000050e7984 */ /* 0x0004280000000800 */
[----:B------:R2:W0:Y:S04]  /*1910*/  LDS R12, [R5+0x1000] ;  /* 0x00100000050c7984 */ /* 0x0004280000000800 */
[----:B------:R2:W0:Y:S04]  /*1920*/  LDS R6, [R5+0x1400] ;  /* 0x0014000005067984 */ /* 0x0004280000000800 */
[----:B------:R2:W0:Y:S04]  /*1930*/  LDS R8, [R5+0x1800] ;  /* 0x0018000005087984 */ /* 0x0004280000000800 */
[----:B------:R2:W0:Y:S01]  /*1940*/  LDS R10, [R5+0x1c00] ;  /* 0x001c0000050a7984 */ /* 0x0004220000000800 */
[----:B-1----:R-:W-:-:S13]  /*1950*/  ISETP.NE.AND P0, PT, R22, RZ, PT ;  /* 0x000000ff1600720c */ /* 0x002fda0003f05270 */
[----:B--234-:R-:W-:Y:S05]  /*1960*/  @!P0 BRA `(.L_x_153) ;  /* 0x0000000000108947 */ /* 0x01cfea0003800000 */
[----:B------:R-:W-:Y:S02]  /*1970*/  IMAD R17, R4, 0x100, R9 ;  /* 0x0000010004117824 */ /* 0x000fe400078e0209 */
[----:B------:R-:W-:Y:S02]  /*1980*/  IMAD.MOV.U32 R23, RZ, RZ, RZ ;  /* 0x000000ffff177224 */ /* 0x000fe400078e00ff */
[----:B0-----:R-:W-:-:S05]  /*1990*/  IMAD.WIDE.U32 R16, R17, 0x8, R2 ;  /* 0x0000000811107825 */ /* 0x001fca00078e0002 */
[----:B------:R1:W-:Y:S02]  /*19a0*/  REDG.E.ADD.64.STRONG.GPU desc[UR20][R16.64], R22 ;  /* 0x000000161000798e */ /* 0x0003e4000c12e514 */
.L_x_153:
[----:B------:R-:W-:Y:S05]  /*19b0*/  BSYNC.RECONVERGENT B1 ;  /* 0x0000000000017941 */ /* 0x000fea0003800200 */
.L_x_152:
[----:B------:R-:W-:Y:S01]  /*19c0*/  ISETP.NE.AND P6, PT, R7, RZ, PT ;  /* 0x000000ff0700720c */ /* 0x000fe20003fc5270 */
[----:B------:R-:W-:Y:S01]  /*19d0*/  BSSY.RECONVERGENT B1, `(.L_x_154) ;  /* 0x000000e000017945 */ /* 0x000fe20003800200 */
[----:B------:R-:W-:Y:S02]  /*19e0*/  ISETP.NE.AND P0, PT, R18, RZ, PT ;  /* 0x000000ff1200720c */ /* 0x000fe40003f05270 */
[----:B0-----:R-:W-:Y:S02]  /*19f0*/  ISETP.NE.AND P1, PT, R14, RZ, PT ;  /* 0x000000ff0e00720c */ /* 0x001fe40003f25270 */
[----:B------:R-:W-:Y:S02]  /*1a00*/  ISETP.NE.AND P2, PT, R12, RZ, PT ;  /* 0x000000ff0c00720c */ /* 0x000fe40003f45270 */
[----:B------:R-:W-:Y:S02]  /*1a10*/  ISETP.NE.AND P3, PT, R6, RZ, PT ;  /* 0x000000ff0600720c */ /* 0x000fe40003f65270 */
[----:B------:R-:W-:-:S02]  /*1a20*/  ISETP.NE.AND P4, PT, R8, RZ, PT ;  /* 0x000000ff0800720c */ /* 0x000fc40003f85270 */
[----:B------:R-:W-:Y:S01]  /*1a30*/  ISETP.NE.AND P5, PT, R10, RZ, PT ;  /* 0x000000ff0a00720c */ /* 0x000fe20003fa5270 */
[----:B------:R-:W-:-:S12]  /*1a40*/  @!P6 BRA `(.L_x_155) ;  /* 0x000000000018e947 */ /* 0x000fd80003800000 */
[----:B-1----:R-:W-:Y:S01]  /*1a50*/  IMAD R17, R4, 0x100, R9 ;  /* 0x0000010004117824 */ /* 0x002fe200078e0209 */
[----:B------:R-:W-:Y:S01]  /*1a60*/  MOV R22, R7 ;  /* 0x0000000700167202 */ /* 0x000fe20000000f00 */
[----:B------:R-:W-:Y:S02]  /*1a70*/  IMAD.MOV.U32 R23, RZ, RZ, RZ ;  /* 0x000000ffff177224 */ /* 0x000fe400078e00ff */
[----:B------:R-:W-:-:S04]  /*1a80*/  VIADD R17, R17, 0x100 ;  /* 0x0000010011117836 */ /* 0x000fc80000000000 */
[----:B------:R-:W-:-:S05]  /*1a90*/  IMAD.WIDE.U32 R16, R17, 0x8, R2 ;  /* 0x0000000811107825 */ /* 0x000fca00078e0002 */
[----:B------:R0:W-:Y:S02]  /*1aa0*/  REDG.E.ADD.64.STRONG.GPU desc[UR20][R16.64], R22 ;  /* 0x000000161000798e */ /* 0x0001e4000c12e514 */
.L_x_155:
[----:B------:R-:W-:Y:S05]  /*1ab0*/  BSYNC.RECONVERGENT B1 ;  /* 0x0000000000017941 */ /* 0x000fea0003800200 */
.L_x_154:
[----:B------:R-:W-:Y:S04]  /*1ac0*/  BSSY.RECONVERGENT B1, `(.L_x_156) ;  /* 0x0000008000017945 */ /* 0x000fe80003800200 */
[----:B------:R-:W-:Y:S05]  /*1ad0*/  @!P0 BRA `(.L_x_157) ;  /* 0x0000000000188947 */ /* 0x000fea0003800000 */
[----:B01----:R-:W-:Y:S02]  /*1ae0*/  IMAD R17, R4, 0x100, R9 ;  /* 0x0000010004117824 */ /* 0x003fe400078e0209 */
[----:B------:R-:W-:Y:S02]  /*1af0*/  IMAD.MOV.U32 R22, RZ, RZ, R18 ;  /* 0x000000ffff167224 */ /* 0x000fe400078e0012 */
[----:B------:R-:W-:Y:S02]  /*1b00*/  VIADD R17, R17, 0x200 ;  /* 0x0000020011117836 */ /* 0x000fe40000000000 */
[----:B------:R-:W-:Y:S02]  /*1b10*/  IMAD.MOV.U32 R23, RZ, RZ, RZ ;  /* 0x000000ffff177224 */ /* 0x000fe400078e00ff */
[----:B------:R-:W-:-:S05]  /*1b20*/  IMAD.WIDE.U32 R16, R17, 0x8, R2 ;  /* 0x0000000811107825 */ /* 0x000fca00078e0002 */
[----:B------:R2:W-:Y:S02]  /*1b30*/  REDG.E.ADD.64.STRONG.GPU desc[UR20][R16.64], R22 ;  /* 0x000000161000798e */ /* 0x0005e4000c12e514 */
.L_x_157:
[----:B------:R-:W-:Y:S05]  /*1b40*/  BSYNC.RECONVERGENT B1 ;  /* 0x0000000000017941 */ /* 0x000fea0003800200 */
.L_x_156:
[----:B------:R-:W-:Y:S04]  /*1b50*/  BSSY.RECONVERGENT B1, `(.L_x_158) ;  /* 0x0000007000017945 */ /* 0x000fe80003800200 */
[----:B------:R-:W-:Y:S05]  /*1b60*/  @!P1 BRA `(.L_x_159) ;  /* 0x0000000000149947 */ /* 0x000fea0003800000 */
[----:B012---:R-:W-:Y:S02]  /*1b70*/  IMAD R17, R4, 0x100, R9 ;  /* 0x0000010004117824 */ /* 0x007fe400078e0209 */
[----:B------:R-:W-:-:S03]  /*1b80*/  IMAD.MOV.U32 R15, RZ, RZ, RZ ;  /* 0x000000ffff0f7224 */ /* 0x000fc600078e00ff */
[----:B------:R-:W-:-:S05]  /*1b90*/  IADD3 R17, PT, PT, R17, 0x300, RZ ;  /* 0x0000030011117810 */ /* 0x000fca0007ffe0ff */
[----:B------:R-:W-:-:S05]  /*1ba0*/  IMAD.WIDE.U32 R16, R17, 0x8, R2 ;  /* 0x0000000811107825 */ /* 0x000fca00078e0002 */
[----:B------:R3:W-:Y:S02]  /*1bb0*/  REDG.E.ADD.64.STRONG.GPU desc[UR20][R16.64], R14 ;  /* 0x0000000e1000798e */ /* 0x0007e4000c12e514 */
.L_x_159:
[----:B------:R-:W-:Y:S05]  /*1bc0*/  BSYNC.RECONVERGENT B1 ;  /* 0x0000000000017941 */ /* 0x000fea0003800200 */
.L_x_158:
[----:B------:R-:W-:Y:S04]  /*1bd0*/  BSSY.RECONVERGENT B1, `(.L_x_160) ;  /* 0x0000007000017945 */ /* 0x000fe80003800200 */
[----:B------:R-:W-:Y:S05]  /*1be0*/  @!P2 BRA `(.L_x_161) ;  /* 0x000000000014a947 */ /* 0x000fea0003800000 */
[----:B---3--:R-:W-:Y:S02]  /*1bf0*/  IMAD R15, R4, 0x100, R9 ;  /* 0x00000100040f7824 */ /* 0x008fe400078e0209 */
[----:B------:R-:W-:Y:S02]  /*1c00*/  IMAD.MOV.U32 R13, RZ, RZ, RZ ;  /* 0x000000ffff0d7224 */ /* 0x000fe400078e00ff */
[----:B------:R-:W-:-:S04]  /*1c10*/  VIADD R15, R15, 0x400 ;  /* 0x000004000f0f7836 */ /* 0x000fc80000000000 */
[----:B------:R-:W-:-:S05]  /*1c20*/  IMAD.WIDE.U32 R14, R15, 0x8, R2 ;  /* 0x000000080f0e7825 */ /* 0x000fca00078e0002 */
[----:B------:R4:W-:Y:S02]  /*1c30*/  REDG.E.ADD.64.STRONG.GPU desc[UR20][R14.64], R12 ;  /* 0x0000000c0e00798e */ /* 0x0009e4000c12e514 */
.L_x_161:
[----:B------:R-:W-:Y:S05]  /*1c40*/  BSYNC.RECONVERGENT B1 ;  /* 0x0000000000017941 */ /* 0x000fea0003800200 */
.L_x_160:
[----:B------:R-:W-:Y:S04]  /*1c50*/  BSSY.RECONVERGENT B1, `(.L_x_162) ;  /* 0x0000007000017945 */ /* 0x000fe80003800200 */
[----:B------:R-:W-:Y:S05]  /*1c60*/  @!P3 BRA `(.L_x_163) ;  /* 0x000000000014b947 */ /* 0x000fea0003800000 */
[----:B----4-:R-:W-:Y:S02]  /*1c70*/  IMAD R13, R4, 0x100, R9 ;  /* 0x00000100040d7824 */ /* 0x010fe400078e0209 */
[----:B------:R-:W-:Y:S02]  /*1c80*/  HFMA2 R7, -RZ, RZ, 0, 0 ;  /* 0x00000000ff077431 */ /* 0x000fe400000001ff */
[----:B------:R-:W-:-:S04]  /*1c90*/  VIADD R13, R13, 0x500 ;  /* 0x000005000d0d7836 */ /* 0x000fc80000000000 */
[----:B------:R-:W-:-:S05]  /*1ca0*/  IMAD.WIDE.U32 R12, R13, 0x8, R2 ;  /* 0x000000080d0c7825 */ /* 0x000fca00078e0002 */
[----:B------:R4:W-:Y:S02]  /*1cb0*/  REDG.E.ADD.64.STRONG.GPU desc[UR20][R12.64], R6 ;  /* 0x000000060c00798e */ /* 0x0009e4000c12e514 */
.L_x_163:
[----:B------:R-:W-:Y:S05]  /*1cc0*/  BSYNC.RECONVERGENT B1 ;  /* 0x0000000000017941 */ /* 0x000fea0003800200 */
.L_x_162:
[----:B------:R-:W-:Y:S04]  /*1cd0*/  BSSY.RECONVERGENT B1, `(.L_x_164) ;  /* 0x0000008000017945 */ /* 0x000fe80003800200 */
[----:B------:R-:W-:Y:S05]  /*1ce0*/  @!P4 BRA `(.L_x_165) ;  /* 0x000000000018c947 */ /* 0x000fea0003800000 */
[----:B----4-:R-:W-:Y:S02]  /*1cf0*/  IMAD R7, R4, 0x100, R9 ;  /* 0x0000010004077824 */ /* 0x010fe400078e0209 */
[----:B------:R-:W-:Y:S02]  /*1d00*/  IMAD.MOV.U32 R12, RZ, RZ, R8 ;  /* 0x000000ffff0c7224 */ /* 0x000fe400078e0008 */
[----:B------:R-:W-:Y:S02]  /*1d10*/  VIADD R7, R7, 0x600 ;  /* 0x0000060007077836 */ /* 0x000fe40000000000 */
[----:B------:R-:W-:Y:S02]  /*1d20*/  IMAD.MOV.U32 R13, RZ, RZ, RZ ;  /* 0x000000ffff0d7224 */ /* 0x000fe400078e00ff */
[----:B------:R-:W-:-:S05]  /*1d30*/  IMAD.WIDE.U32 R6, R7, 0x8, R2 ;  /* 0x0000000807067825 */ /* 0x000fca00078e0002 */
[----:B------:R4:W-:Y:S02]  /*1d40*/  REDG.E.ADD.64.STRONG.GPU desc[UR20][R6.64], R12 ;  /* 0x0000000c0600798e */ /* 0x0009e4000c12e514 */
.L_x_165:
[----:B------:R-:W-:Y:S05]  /*1d50*/  BSYNC.RECONVERGENT B1 ;  /* 0x0000000000017941 */ /* 0x000fea0003800200 */
.L_x_164:
[----:B------:R-:W-:Y:S04]  /*1d60*/  BSSY.RECONVERGENT B1, `(.L_x_166) ;  /* 0x0000007000017945 */ /* 0x000fe80003800200 */
[----:B------:R-:W-:Y:S05]  /*1d70*/  @!P5 BRA `(.L_x_167) ;  /* 0x000000000014d947 */ /* 0x000fea0003800000 */
[----:B----4-:R-:W-:Y:S01]  /*1d80*/  IMAD R7, R4, 0x100, R9 ;  /* 0x0000010004077824 */ /* 0x010fe200078e0209 */
[----:B------:R-:W-:-:S03]  /*1d90*/  MOV R11, RZ ;  /* 0x000000ff000b7202 */ /* 0x000fc60000000f00 */
[----:B------:R-:W-:-:S04]  /*1da0*/  VIADD R7, R7, 0x700 ;  /* 0x0000070007077836 */ /* 0x000fc80000000000 */
[----:B------:R-:W-:-:S05]  /*1db0*/  IMAD.WIDE.U32 R6, R7, 0x8, R2 ;  /* 0x0000000807067825 */ /* 0x000fca00078e0002 */
[----:B------:R4:W-:Y:S02]  /*1dc0*/  REDG.E.ADD.64.STRONG.GPU desc[UR20][R6.64], R10 ;  /* 0x0000000a0600798e */ /* 0x0009e4000c12e514 */
.L_x_167:
[----:B------:R-:W-:Y:S05]  /*1dd0*/  BSYNC.RECONVERGENT B1 ;  /* 0x0000000000017941 */ /* 0x000fea0003800200 */
.L_x_166:
[----:B------:R-:W-:-:S05]  /*1de0*/  VIADD R4, R4, 0x8 ;  /* 0x0000000804047836 */ /* 0x000fca0000000000 */
[----:B------:R-:W-:-:S13]  /*1df0*/  ISETP.NE.AND P0, PT, R4, UR27, PT ;  /* 0x0000001b04007c0c */ /* 0x000fda000bf05270 */
[----:B------:R-:W-:Y:S05]  /*1e00*/  @P0 BRA `(.L_x_168) ;  /* 0xfffffff800a80947 */ /* 0x000fea000383ffff */
[----:B------:R-:W-:-:S07]  /*1e10*/  IMAD.U32 R2, RZ, RZ, UR27 ;  /* 0x0000001bff027e24 */ /* 0x000fce000f8e00ff */
.L_x_151:
[----:B------:R-:W-:Y:S02]  /*1e20*/  UISETP.NE.AND UP0, UPT, UR24, URZ, UPT ;  /* 0x000000ff1800728c */ /* 0x000fe4000bf05270 */
[----:B----4-:R-:W-:Y:S02]  /*1e30*/  IMAD.U32 R7, RZ, RZ, UR24 ;  /* 0x00000018ff077e24 */ /* 0x010fe4000f8e00ff */
[----:B------:R-:W-:Y:S02]  /*1e40*/  IMAD.U32 R6, RZ, RZ, UR25 ;  /* 0x00000019ff067e24 */ /* 0x000fe4000f8e00ff */
[----:B------:R-:W-:Y:S02]  /*1e50*/  VIADD R7, R7, 0xffffffff ;  /* 0xffffffff07077836 */ /* 0x000fe40000000000 */
[----:B------:R-:W-:Y:S01]  /*1e60*/  VIADD R6, R6, 0xffffffff ;  /* 0xffffffff06067836 */ /* 0x000fe20000000000 */
[----:B------:R-:W-:Y:S06]  /*1e70*/  BRA.U !UP0, `(.L_x_169) ;  /* 0x0000000508707547 */ /* 0x000fec000b800000 */
[----:B------:R-:W-:-:S13]  /*1e80*/  ISETP.GE.U32.AND P0, PT, R7, 0x3, PT ;  /* 0x000000030700780c */ /* 0x000fda0003f06070 */
[----:B------:R-:W-:Y:S05]  /*1e90*/  @!P0 BRA `(.L_x_170) ;  /* 0x0000000000bc8947 */ /* 0x000fea0003800000 */
[----:B-1----:R-:W-:Y:S01]  /*1ea0*/  LEA R3, R2, R0, 0xa ;  /* 0x0000000002037211 */ /* 0x002fe200078e50ff */
[----:B------:R-:W-:Y:S04]  /*1eb0*/  BSSY.RECONVERGENT B1, `(.L_x_171) ;  /* 0x000000f000017945 */ /* 0x000fe80003800200 */
[----:B------:R-:W1:Y:S04]  /*1ec0*/  LDS R12, [R3] ;  /* 0x00000000030c7984 */ /* 0x000e680000000800 */
[----:B------:R-:W4:Y:S04]  /*1ed0*/  LDS R5, [R3+0x400] ;  /* 0x0004000003057984 */ /* 0x000f280000000800 */
[----:B------:R-:W5:Y:S04]  /*1ee0*/  LDS R8, [R3+0x800] ;  /* 0x0008000003087984 */ /* 0x000f680000000800 */
[----:B------:R-:W0:Y:S01]  /*1ef0*/  LDS R4, [R3+0xc00] ;  /* 0x000c000003047984 */ /* 0x000e220000000800 */
[----:B-1----:R-:W-:-:S02]  /*1f00*/  ISETP.NE.AND P0, PT, R12, RZ, PT ;  /* 0x000000ff0c00720c */ /* 0x002fc40003f05270 */
[----:B----4-:R-:W-:Y:S02]  /*1f10*/  ISETP.NE.AND P1, PT, R5, RZ, PT ;  /* 0x000000ff0500720c */ /* 0x010fe40003f25270 */
[----:B-----5:R-:W-:Y:S02]  /*1f20*/  ISETP.NE.AND P2, PT, R8, RZ, PT ;  /* 0x000000ff0800720c */ /* 0x020fe40003f45270 */
[----:B0-----:R-:W-:-:S07]  /*1f30*/  ISETP.NE.AND P3, PT, R4, RZ, PT ;  /* 0x000000ff0400720c */ /* 0x001fce0003f65270 */
[----:B------:R-:W-:Y:S06]  /*1f40*/  @!P0 BRA `(.L_x_172) ;  /* 0x0000000000148947 */ /* 0x000fec0003800000 */
[----:B------:R-:W0:Y:S01]  /*1f50*/  LDC.64 R10, c[0x0][0x380] ;  /* 0x0000e000ff0a7b82 */ /* 0x000e220000000a00 */
[----:B------:R-:W-:Y:S02]  /*1f60*/  IMAD R3, R2, 0x100, R9 ;  /* 0x0000010002037824 */ /* 0x000fe400078e0209 */
[----:B------:R-:W-:Y:S02]  /*1f70*/  IMAD.MOV.U32 R13, RZ, RZ, RZ ;  /* 0x000000ffff0d7224 */ /* 0x000fe400078e00ff */
[----:B0-----:R-:W-:-:S05]  /*1f80*/  IMAD.WIDE.U32 R10, R3, 0x8, R10 ;  /* 0x00000008030a7825 */ /* 0x001fca00078e000a */
[----:B------:R0:W-:Y:S02]  /*1f90*/  REDG.E.ADD.64.STRONG.GPU desc[UR20][R10.64], R12 ;  /* 0x0000000c0a00798e */ /* 0x0001e4000c12e514 */
.L_x_172:
[----:B------:R-:W-:Y:S05]  /*1fa0*/  BSYNC.RECONVERGENT B1 ;  /* 0x0000000000017941 */ /* 0x000fea0003800200 */
.L_x_171:
[----:B------:R-:W-:Y:S04]  /*1fb0*/  BSSY.RECONVERGENT B1, `(.L_x_173) ;  /* 0x0000009000017945 */ /* 0x000fe80003800200 */
[----:B------:R-:W-:Y:S05]  /*1fc0*/  @!P1 BRA `(.L_x_174) ;  /* 0x00000000001c9947 */ /* 0x000fea0003800000 */
[----:B0-----:R-:W0:Y:S01]  /*1fd0*/  LDC.64 R10, c[0x0][0x380] ;  /* 0x0000e000ff0a7b82 */ /* 0x001e220000000a00 */
[----:B------:R-:W-:Y:S02]  /*1fe0*/  IMAD R3, R2, 0x100, R9 ;  /* 0x0000010002037824 */ /* 0x000fe400078e0209 */
[----:B------:R-:W-:Y:S02]  /*1ff0*/  IMAD.MOV.U32 R12, RZ, RZ, R5 ;  /* 0x000000ffff0c7224 */ /* 0x000fe400078e0005 */
[----:B------:R-:W-:Y:S02]  /*2000*/  VIADD R3, R3, 0x100 ;  /* 0x0000010003037836 */ /* 0x000fe40000000000 */
[----:B------:R-:W-:Y:S02]  /*2010*/  IMAD.MOV.U32 R13, RZ, RZ, RZ ;  /* 0x000000ffff0d7224 */ /* 0x000fe400078e00ff */
[----:B0-----:R-:W-:-:S05]  /*2020*/  IMAD.WIDE.U32 R10, R3, 0x8, R10 ;  /* 0x00000008030a7825 */ /* 0x001fca00078e000a */
[----:B------:R1:W-:Y:S02]  /*2030*/  REDG.E.ADD.64.STRONG.GPU desc[UR20][R10.64], R12 ;  /* 0x0000000c0a00798e */ /* 0x0003e4000c12e514 */
.L_x_174:
[----:B------:R-:W-:Y:S05]  /*2040*/  BSYNC.RECONVERGENT B1 ;  /* 0x0000000000017941 */ /* 0x000fea0003800200 */
.L_x_173:
[----:B------:R-:W-:Y:S04]  /*2050*/  BSSY.RECONVERGENT B1, `(.L_x_175) ;  /* 0x0000009000017945 */ /* 0x000fe80003800200 */
[----:B------:R-:W-:Y:S05]  /*2060*/  @!P2 BRA `(.L_x_176) ;  /* 0x00000000001ca947 */ /* 0x000fea0003800000 */
[----:B01----:R-:W0:Y:S01]  /*2070*/  LDC.64 R10, c[0x0][0x380] ;  /* 0x0000e000ff0a7b82 */ /* 0x003e220000000a00 */
[----:B------:R-:W-:Y:S01]  /*2080*/  LEA R3, R2, R9, 0x8 ;  /* 0x0000000902037211 */ /* 0x000fe200078e40ff */
[----:B------:R-:W-:Y:S02]  /*2090*/  IMAD.MOV.U32 R12, RZ, RZ, R8 ;  /* 0x000000ffff0c7224 */ /* 0x000fe400078e0008 */
[----:B------:R-:W-:Y:S02]  /*20a0*/  IMAD.MOV.U32 R13, RZ, RZ, RZ ;  /* 0x000000ffff0d7224 */ /* 0x000fe400078e00ff */
[----:B------:R-:W-:-:S04]  /*20b0*/  VIADD R3, R3, 0x200 ;  /* 0x0000020003037836 */ /* 0x000fc80000000000 */
[----:B0-----:R-:W-:-:S05]  /*20c0*/  IMAD.WIDE.U32 R10, R3, 0x8, R10 ;  /* 0x00000008030a7825 */ /* 0x001fca00078e000a */
[----:B------:R4:W-:Y:S02]  /*20d0*/  REDG.E.ADD.64.STRONG.GPU desc[UR20][R10.64], R12 ;  /* 0x0000000c0a00798e */ /* 0x0009e4000c12e514 */
.L_x_176:
[----:B------:R-:W-:Y:S05]  /*20e0*/  BSYNC.RECONVERGENT B1 ;  /* 0x0000000000017941 */ /* 0x000fea0003800200 */
.L_x_175:
[----:B------:R-:W-:Y:S04]  /*20f0*/  BSSY.RECONVERGENT B1, `(.L_x_177) ;  /* 0x0000008000017945 */ /* 0x000fe80003800200 */
[----:B------:R-:W-:Y:S05]  /*2100*/  @!P3 BRA `(.L_x_178) ;  /* 0x000000000018b947 */ /* 0x000fea0003800000 */
[----:B01--4-:R-:W0:Y:S01]  /*2110*/  LDC.64 R10, c[0x0][0x380] ;  /* 0x0000e000ff0a7b82 */ /* 0x013e220000000a00 */
[----:B------:R-:W-:Y:S02]  /*2120*/  IMAD R3, R2, 0x100, R9 ;  /* 0x0000010002037824 */ /* 0x000fe400078e0209 */
[----:B------:R-:W-:Y:S02]  /*2130*/  IMAD.MOV.U32 R5, RZ, RZ, RZ ;  /* 0x000000ffff057224 */ /* 0x000fe400078e00ff */
[----:B------:R-:W-:-:S04]  /*2140*/  VIADD R3, R3, 0x300 ;  /* 0x0000030003037836 */ /* 0x000fc80000000000 */
[----:B0-----:R-:W-:-:S05]  /*2150*/  IMAD.WIDE.U32 R10, R3, 0x8, R10 ;  /* 0x00000008030a7825 */ /* 0x001fca00078e000a */
[----:B------:R0:W-:Y:S02]  /*2160*/  REDG.E.ADD.64.STRONG.GPU desc[UR20][R10.64], R4 ;  /* 0x000000040a00798e */ /* 0x0001e4000c12e514 */
.L_x_178:
[----:B------:R-:W-:Y:S05]  /*2170*/  BSYNC.RECONVERGENT B1 ;  /* 0x0000000000017941 */ /* 0x000fea0003800200 */
.L_x_177:
[----:B------:R-:W-:-:S07]  /*2180*/  IADD3 R2, PT, PT, R2, 0x4, RZ ;  /* 0x0000000402027810 */ /* 0x000fce0007ffe0ff */
.L_x_170:
[----:B------:R-:W-:Y:S01]  /*2190*/  UISETP.NE.AND UP0, UPT, UR25, URZ, UPT ;  /* 0x000000ff1900728c */ /* 0x000fe2000bf05270 */
[----:B------:R-:W-:Y:S08]  /*21a0*/  BSSY.RECONVERGENT B1, `(.L_x_169) ;  /* 0x0000029000017945 */ /* 0x000ff00003800200 */
[----:B------:R-:W-:Y:S05]  /*21b0*/  BRA.U !UP0, `(.L_x_179) ;  /* 0x00000001089c7547 */ /* 0x000fea000b800000 */
[----:B------:R-:W-:-:S13]  /*21c0*/  ISETP.NE.AND P0, PT, R6, RZ, PT ;  /* 0x000000ff0600720c */ /* 0x000fda0003f05270 */
[----:B------:R-:W-:Y:S05]  /*21d0*/  @!P0 BRA `(.L_x_180) ;  /* 0x0000000000648947 */ /* 0x000fea0003800000 */
[----:B0-----:R-:W-:Y:S01]  /*21e0*/  IMAD R4, R2, 0x400, R0 ;  /* 0x0000040002047824 */ /* 0x001fe200078e0200 */
[----:B------:R-:W-:Y:S04]  /*21f0*/  BSSY.RECONVERGENT B2, `(.L_x_181) ;  /* 0x000000c000027945 */ /* 0x000fe80003800200 */
[----:B-1----:R-:W0:Y:S04]  /*2200*/  LDS R3, [R4] ;  /* 0x0000000004037984 */ /* 0x002e280000000800 */
[----:B------:R-:W1:Y:S01]  /*2210*/  LDS R8, [R4+0x400] ;  /* 0x0004000004087984 */ /* 0x000e620000000800 */
[----:B0-----:R-:W-:-:S02]  /*2220*/  ISETP.NE.AND P0, PT, R3, RZ, PT ;  /* 0x000000ff0300720c */ /* 0x001fc40003f05270 */
[----:B-1----:R-:W-:-:S11]  /*2230*/  ISETP.NE.AND P1, PT, R8, RZ, PT ;  /* 0x000000ff0800720c */ /* 0x002fd60003f25270 */
[----:B------:R-:W-:Y:S05]  /*2240*/  @!P0 BRA `(.L_x_182) ;  /* 0x0000000000188947 */ /* 0x000fea0003800000 */
[----:B------:R-:W0:Y:S01]  /*2250*/  LDC.64 R4, c[0x0][0x380] ;  /* 0x0000e000ff047b82 */ /* 0x000e220000000a00 */
[----:B----4-:R-:W-:-:S04]  /*2260*/  IMAD R11, R2, 0x100, R9 ;  /* 0x00000100020b7824 */ /* 0x010fc800078e0209 */
[----:B0-----:R-:W-:-:S04]  /*2270*/  IMAD.WIDE.U32 R10, R11, 0x8, R4 ;  /* 0x000000080b0a7825 */ /* 0x001fc800078e0004 */
[----:B------:R-:W-:Y:S02]  /*2280*/  IMAD.MOV.U32 R4, RZ, RZ, R3 ;  /* 0x000000ffff047224 */ /* 0x000fe400078e0003 */
[----:B------:R-:W-:-:S05]  /*2290*/  IMAD.MOV.U32 R5, RZ, RZ, RZ ;  /* 0x000000ffff057224 */ /* 0x000fca00078e00ff */
[----:B------:R0:W-:Y:S02]  /*22a0*/  REDG.E.ADD.64.STRONG.GPU desc[UR20][R10.64], R4 ;  /* 0x000000040a00798e */ /* 0x0001e4000c12e514 */
.L_x_182:
[----:B------:R-:W-:Y:S05]  /*22b0*/  BSYNC.RECONVERGENT B2 ;  /* 0x0000000000027941 */ /* 0x000fea0003800200 */
.L_x_181:
[----:B------:R-:W-:Y:S04]  /*22c0*/  BSSY.RECONVERGENT B2, `(.L_x_183) ;  /* 0x0000009000027945 */ /* 0x000fe80003800200 */
[----:B------:R-:W-:Y:S05]  /*22d0*/  @!P1 BRA `(.L_x_184) ;  /* 0x00000000001c9947 */ /* 0x000fea0003800000 */
[----:B0-----:R-:W4:Y:S01]  /*22e0*/  LDC.64 R4, c[0x0][0x380] ;  /* 0x0000e000ff047b82 */ /* 0x001f220000000a00 */
[----:B------:R-:W-:-:S04]  /*22f0*/  IMAD R3, R2, 0x100, R9 ;  /* 0x0000010002037824 */ /* 0x000fc800078e0209 */
[----:B------:R-:W-:-:S04]  /*2300*/  VIADD R3, R3, 0x100 ;  /* 0x0000010003037836 */ /* 0x000fc80000000000 */
[----:B----4-:R-:W-:Y:S01]  /*2310*/  IMAD.WIDE.U32 R10, R3, 0x8, R4 ;  /* 0x00000008030a7825 */ /* 0x010fe200078e0004 */
[----:B------:R-:W-:-:S03]  /*2320*/  MOV R4, R8 ;  /* 0x0000000800047202 */ /* 0x000fc60000000f00 */
[----:B------:R-:W-:-:S05]  /*2330*/  IMAD.MOV.U32 R5, RZ, RZ, RZ ;  /* 0x000000ffff057224 */ /* 0x000fca00078e00ff */
[----:B------:R1:W-:Y:S02]  /*2340*/  REDG.E.ADD.64.STRONG.GPU desc[UR20][R10.64], R4 ;  /* 0x000000040a00798e */ /* 0x0003e4000c12e514 */
.L_x_184:
[----:B------:R-:W-:Y:S05]  /*2350*/  BSYNC.RECONVERGENT B2 ;  /* 0x0000000000027941 */ /* 0x000fea0003800200 */
.L_x_183:
[----:B------:R-:W-:-:S07]  /*2360*/  VIADD R2, R2, 0x2 ;  /* 0x0000000202027836 */ /* 0x000fce0000000000 */
.L_x_180:
[----:B------:R-:W-:-:S09]  /*2370*/  UISETP.NE.AND UP0, UPT, UR9, URZ, UPT ;  /* 0x000000ff0900728c */ /* 0x000fd2000bf05270 */
[----:B------:R-:W-:Y:S05]  /*2380*/  BRA.U !UP0, `(.L_x_179) ;  /* 0x0000000108287547 */ /* 0x000fea000b800000 */
[----:B-1----:R-:W-:-:S05]  /*2390*/  IMAD R3, R2, 0x400, R0 ;  /* 0x0000040002037824 */ /* 0x002fca00078e0200 */
[----:B------:R-:W1:Y:S02]  /*23a0*/  LDS R8, [R3] ;  /* 0x0000000003087984 */ /* 0x000e640000000800 */
[----:B-1----:R-:W-:-:S13]  /*23b0*/  ISETP.NE.AND P0, PT, R8, RZ, PT ;  /* 0x000000ff0800720c */ /* 0x002fda0003f05270 */
[----:B------:R-:W-:Y:S05]  /*23c0*/  @!P0 BRA `(.L_x_179) ;  /* 0x0000000000188947 */ /* 0x000fea0003800000 */
[----:B0-----:R-:W0:Y:S01]  /*23d0*/  LDC.64 R4, c[0x0][0x380] ;  /* 0x0000e000ff047b82 */ /* 0x001e220000000a00 */
[----:B------:R-:W-:-:S04]  /*23e0*/  IMAD R3, R2, 0x100, R9 ;  /* 0x0000010002037824 */ /* 0x000fc800078e0209 */
[----:B0-----:R-:W-:-:S04]  /*23f0*/  IMAD.WIDE.U32 R2, R3, 0x8, R4 ;  /* 0x0000000803027825 */ /* 0x001fc800078e0004 */
[----:B------:R-:W-:Y:S02]  /*2400*/  IMAD.MOV.U32 R4, RZ, RZ, R8 ;  /* 0x000000ffff047224 */ /* 0x000fe400078e0008 */
[----:B------:R-:W-:-:S05]  /*2410*/  IMAD.MOV.U32 R5, RZ, RZ, RZ ;  /* 0x000000ffff057224 */ /* 0x000fca00078e00ff */
[----:B------:R0:W-:Y:S02]  /*2420*/  REDG.E.ADD.64.STRONG.GPU desc[UR20][R2.64], R4 ;  /* 0x000000040200798e */ /* 0x0001e4000c12e514 */
.L_x_179:
[----:B------:R-:W-:Y:S05]  /*2430*/  BSYNC.RECONVERGENT B1 ;  /* 0x0000000000017941 */ /* 0x000fea0003800200 */
.L_x_169:
[----:B------:R-:W-:-:S13]  /*2440*/  ISETP.GT.U32.AND P0, PT, R9, 0x7f, PT ;  /* 0x0000007f0900780c */ /* 0x000fda0003f04070 */
[----:B------:R-:W-:Y:S05]  /*2450*/  @P0 BRA `(.L_x_150) ;  /* 0x0000000800900947 */ /* 0x000fea0003800000 */
[----:B------:R-:W-:Y:S01]  /*2460*/  UISETP.GE.U32.AND UP0, UPT, UR22, 0x7, UPT ;  /* 0x000000071600788c */ /* 0x000fe2000bf06070 */
[----:B0-----:R-:W-:-:S08]  /*2470*/  HFMA2 R2, -RZ, RZ, 0, 0 ;  /* 0x00000000ff027431 */ /* 0x001fd000000001ff */
[----:B------:R-:W-:Y:S05]  /*2480*/  BRA.U !UP0, `(.L_x_185) ;  /* 0x0000000508147547 */ /* 0x000fea000b800000 */
[----:B-1----:R-:W0:Y:S01]  /*2490*/  LDC.64 R2, c[0x0][0x380] ;  /* 0x0000e000ff027b82 */ /* 0x002e220000000a00 */
[----:B------:R-:W-:-:S07]  /*24a0*/  IMAD.MOV.U32 R8, RZ, RZ, RZ ;  /* 0x000000ffff087224 */ /* 0x000fce00078e00ff */
.L_x_202:
[C---:B0---4-:R-:W-:Y:S01]  /*24b0*/  IMAD R11, R8.reuse, 0x400, R0 ;  /* 0x00000400080b7824 */ /* 0x051fe200078e0200 */
[----:B------:R-:W-:Y:S01]  /*24c0*/  BSSY.RECONVERGENT B1, `(.L_x_186) ;  /* 0x0000011000017945 */ /* 0x000fe20003800200 */
[C---:B-123--:R-:W-:Y:S02]  /*24d0*/  IMAD R5, R8.reuse, 0x100, R9 ;  /* 0x0000010008057824 */ /* 0x04efe400078e0209 */
[----:B------:R-:W-:Y:S01]  /*24e0*/  VIADD R8, R8, 0x8 ;  /* 0x0000000808087836 */ /* 0x000fe20000000000 */
[----:B---3--:R-:W1:Y:S01]  /*24f0*/  LDS R14, [R11+0x200] ;  /* 0x000200000b0e7984 */ /* 0x008e620000000800 */
[----:B0-----:R-:W-:-:S03]  /*2500*/  IMAD.WIDE.U32 R4, R5, 0x8, R2 ;  /* 0x0000000805047825 */ /* 0x001fc600078e0002 */
[----:B------:R-:W0:Y:S04]  /*2510*/  LDS R13, [R11+0x600] ;  /* 0x000600000b0d7984 */ /* 0x000e280000000800 */
[----:B--2---:R2:W3:Y:S04]  /*2520*/  LDS R17, [R11+0xa00] ;  /* 0x000a00000b117984 */ /* 0x0044e80000000800 */
[----:B------:R2:W4:Y:S04]  /*2530*/  LDS R18, [R11+0xe00] ;  /* 0x000e00000b127984 */ /* 0x0005280000000800 */
[----:B------:R2:W2:Y:S04]  /*2540*/  LDS R21, [R11+0x1200] ;  /* 0x001200000b157984 */ /* 0x0004a80000000800 */
[----:B------:R0:W2:Y:S04]  /*2550*/  LDS R16, [R11+0x1600] ;  /* 0x001600000b107984 */ /* 0x0000a80000000800 */
[----:B------:R0:W2:Y:S04]  /*2560*/  LDS R12, [R11+0x1a00] ;  /* 0x001a00000b0c7984 */ /* 0x0000a80000000800 */
[----:B------:R0:W2:Y:S01]  /*2570*/  LDS R10, [R11+0x1e00] ;  /* 0x001e00000b0a7984 */ /* 0x0000a20000000800 */
[----:B-1----:R-:W-:-:S02]  /*2580*/  ISETP.NE.AND P0, PT, R14, RZ, PT ;  /* 0x000000ff0e00720c */ /* 0x002fc40003f05270 */
[----:B0-----:R-:W-:-:S11]  /*2590*/  ISETP.NE.AND P1, PT, R13, RZ, PT ;  /* 0x000000ff0d00720c */ /* 0x001fd60003f25270 */
[----:B---34-:R-:W-:Y:S05]  /*25a0*/  @!P0 BRA `(.L_x_187) ;  /* 0x0000000000088947 */ /* 0x018fea0003800000 */
[----:B------:R-:W-:-:S05]  /*25b0*/  IMAD.MOV.U32 R15, RZ, RZ, RZ ;  /* 0x000000ffff0f7224 */ /* 0x000fca00078e00ff */
[----:B------:R0:W-:Y:S02]  /*25c0*/  REDG.E.ADD.64.STRONG.GPU desc[UR20][R4.64+0x400], R14 ;  /* 0x0004000e0400798e */ /* 0x0001e4000c12e514 */
.L_x_187:
[----:B------:R-:W-:Y:S05]  /*25d0*/  BSYNC.RECONVERGENT B1 ;  /* 0x0000000000017941 */ /* 0x000fea0003800200 */
.L_x_186:
[----:B------:R-:W-:Y:S04]  /*25e0*/  BSSY.RECONVERGENT B1, `(.L_x_188) ;  /* 0x0000005000017945 */ /* 0x000fe80003800200 */
[----:B------:R-:W-:Y:S05]  /*25f0*/  @!P1 BRA `(.L_x_189) ;  /* 0x00000000000c9947 */ /* 0x000fea0003800000 */
[----:B0-----:R-:W-:Y:S01]  /*2600*/  IMAD.MOV.U32 R14, RZ, RZ, R13 ;  /* 0x000000ffff0e7224 */ /* 0x001fe200078e000d */
[----:B------:R-:W-:-:S05]  /*2610*/  MOV R15, RZ ;  /* 0x000000ff000f7202 */ /* 0x000fca0000000f00 */
[----:B------:R1:W-:Y:S02]  /*2620*/  REDG.E.ADD.64.STRONG.GPU desc[UR20][R4.64+0xc00], R14 ;  /* 0x000c000e0400798e */ /* 0x0003e4000c12e514 */
.L_x_189:
[----:B------:R-:W-:Y:S05]  /*2630*/  BSYNC.RECONVERGENT B1 ;  /* 0x0000000000017941 */ /* 0x000fea0003800200 */
.L_x_188:
[----:B------:R-:W-:Y:S01]  /*2640*/  ISETP.NE.AND P6, PT, R17, RZ, PT ;  /* 0x000000ff1100720c */ /* 0x000fe20003fc5270 */
[----:B------:R-:W-:Y:S01]  /*2650*/  BSSY.RECONVERGENT B1, `(.L_x_190) ;  /* 0x000000b000017945 */ /* 0x000fe20003800200 */
[----:B------:R-:W-:Y:S02]  /*2660*/  ISETP.NE.AND P0, PT, R8, UR27, PT ;  /* 0x0000001b08007c0c */ /* 0x000fe4000bf05270 */
[----:B------:R-:W-:Y:S02]  /*2670*/  ISETP.NE.AND P1, PT, R18, RZ, PT ;  /* 0x000000ff1200720c */ /* 0x000fe40003f25270 */
[----:B--2---:R-:W-:Y:S02]  /*2680*/  ISETP.NE.AND P2, PT, R21, RZ, PT ;  /* 0x000000ff1500720c */ /* 0x004fe40003f45270 */
[----:B------:R-:W-:Y:S02]  /*2690*/  ISETP.NE.AND P3, PT, R16, RZ, PT ;  /* 0x000000ff1000720c */ /* 0x000fe40003f65270 */
[----:B------:R-:W-:-:S02]  /*26a0*/  ISETP.NE.AND P4, PT, R12, RZ, PT ;  /* 0x000000ff0c00720c */ /* 0x000fc40003f85270 */
[----:B------:R-:W-:Y:S01]  /*26b0*/  ISETP.NE.AND P5, PT, R10, RZ, PT ;  /* 0x000000ff0a00720c */ /* 0x000fe20003fa5270 */
[----:B------:R-:W-:-:S12]  /*26c0*/  @!P6 BRA `(.L_x_191) ;  /* 0x00000000000ce947 */ /* 0x000fd80003800000 */
[----:B01----:R-:W-:Y:S02]  /*26d0*/  IMAD.MOV.U32 R14, RZ, RZ, R17 ;  /* 0x000000ffff0e7224 */ /* 0x003fe400078e0011 */
[----:B------:R-:W-:-:S05]  /*26e0*/  IMAD.MOV.U32 R15, RZ, RZ, RZ ;  /* 0x000000ffff0f7224 */ /* 0x000fca00078e00ff */
[----:B------:R2:W-:Y:S02]  /*26f0*/  REDG.E.ADD.64.STRONG.GPU desc[UR20][R4.64+0x1400], R14 ;  /* 0x0014000e0400798e */ /* 0x0005e4000c12e514 */
.L_x_191:
[----:B------:R-:W-:Y:S05]  /*2700*/  BSYNC.RECONVERGENT B1 ;  /* 0x0000000000017941 */ /* 0x000fea0003800200 */
.L_x_190:
[----:B------:R-:W-:Y:S04]  /*2710*/  BSSY.RECONVERGENT B1, `(.L_x_192) ;  /* 0x0000005000017945 */ /* 0x000fe80003800200 */
[----:B------:R-:W-:Y:S05]  /*2720*/  @!P1 BRA `(.L_x_193) ;  /* 0x00000000000c9947 */ /* 0x000fea0003800000 */
[----:B012---:R-:W-:Y:S02]  /*2730*/  IMAD.MOV.U32 R14, RZ, RZ, R18 ;  /* 0x000000ffff0e7224 */ /* 0x007fe400078e0012 */
[----:B------:R-:W-:-:S05]  /*2740*/  IMAD.MOV.U32 R15, RZ, RZ, RZ ;  /* 0x000000ffff0f7224 */ /* 0x000fca00078e00ff */
[----:B------:R3:W-:Y:S02]  /*2750*/  REDG.E.ADD.64.STRONG.GPU desc[UR20][R4.64+0x1c00], R14 ;  /* 0x001c000e0400798e */ /* 0x0007e4000c12e514 */
.L_x_193:
[----:B------:R-:W-:Y:S05]  /*2760*/  BSYNC.RECONVERGENT B1 ;  /* 0x0000000000017941 */ /* 0x000fea0003800200 */
.L_x_192:
[----:B------:R-:W-:Y:S04]  /*2770*/  BSSY.RECONVERGENT B1, `(.L_x_194) ;  /* 0x0000005000017945 */ /* 0x000fe80003800200 */
[----:B------:R-:W-:Y:S05]  /*2780*/  @!P2 BRA `(.L_x_195) ;  /* 0x00000000000ca947 */ /* 0x000fea0003800000 */
[----:B0123--:R-:W-:Y:S02]  /*2790*/  IMAD.MOV.U32 R14, RZ, RZ, R21 ;  /* 0x000000ffff0e7224 */ /* 0x00ffe400078e0015 */
[----:B------:R-:W-:-:S05]  /*27a0*/  IMAD.MOV.U32 R15, RZ, RZ, RZ ;  /* 0x000000ffff0f7224 */ /* 0x000fca00078e00ff */
[----:B------:R4:W-:Y:S02]  /*27b0*/  REDG.E.ADD.64.STRONG.GPU desc[UR20][R4.64+0x2400], R14 ;  /* 0x0024000e0400798e */ /* 0x0009e4000c12e514 */
.L_x_195:
[----:B------:R-:W-:Y:S05]  /*27c0*/  BSYNC.RECONVERGENT B1 ;  /* 0x0000000000017941 */ /* 0x000fea0003800200 */
.L_x_194:
[----:B------:R-:W-:Y:S04]  /*27d0*/  BSSY.RECONVERGENT B1, `(.L_x_196) ;  /* 0x0000004000017945 */ /* 0x000fe80003800200 */
[----:B------:R-:W-:Y:S05]  /*27e0*/  @!P3 BRA `(.L_x_197) ;  /* 0x000000000008b947 */ /* 0x000fea0003800000 */
[----:B------:R-:W-:-:S05]  /*27f0*/  HFMA2 R17, -RZ, RZ, 0, 0 ;  /* 0x00000000ff117431 */ /* 0x000fca00000001ff */
[----:B------:R0:W-:Y:S02]  /*2800*/  REDG.E.ADD.64.STRONG.GPU desc[UR20][R4.64+0x2c00], R16 ;  /* 0x002c00100400798e */ /* 0x0001e4000c12e514 */
.L_x_197:
[----:B------:R-:W-:Y:S05]  /*2810*/  BSYNC.RECONVERGENT B1 ;  /* 0x0000000000017941 */ /* 0x000fea0003800200 */
.L_x_196:
[----:B------:R-:W-:Y:S04]  /*2820*/  BSSY.RECONVERGENT B1, `(.L_x_198) ;  /* 0x0000004000017945 */ /* 0x000fe80003800200 */
[----:B------:R-:W-:Y:S05]  /*2830*/  @!P4 BRA `(.L_x_199) ;  /* 0x000000000008c947 */ /* 0x000fea0003800000 */
[----:B------:R-:W-:-:S05]  /*2840*/  IMAD.MOV.U32 R13, RZ, RZ, RZ ;  /* 0x000000ffff0d7224 */ /* 0x000fca00078e00ff */
[----:B------:R0:W-:Y:S02]  /*2850*/  REDG.E.ADD.64.STRONG.GPU desc[UR20][R4.64+0x3400], R12 ;  /* 0x0034000c0400798e */ /* 0x0001e4000c12e514 */
.L_x_199:
[----:B------:R-:W-:Y:S05]  /*2860*/  BSYNC.RECONVERGENT B1 ;  /* 0x0000000000017941 */ /* 0x000fea0003800200 */
.L_x_198:
[----:B------:R-:W-:Y:S04]  /*2870*/  BSSY.RECONVERGENT B1, `(.L_x_200) ;  /* 0x0000004000017945 */ /* 0x000fe80003800200 */
[----:B------:R-:W-:Y:S05]  /*2880*/  @!P5 BRA `(.L_x_201) ;  /* 0x000000000008d947 */ /* 0x000fea0003800000 */
[----:B------:R-:W-:-:S05]  /*2890*/  IMAD.MOV.U32 R11, RZ, RZ, RZ ;  /* 0x000000ffff0b7224 */ /* 0x000fca00078e00ff */
[----:B------:R0:W-:Y:S02]  /*28a0*/  REDG.E.ADD.64.STRONG.GPU desc[UR20][R4.64+0x3c00], R10 ;  /* 0x003c000a0400798e */ /* 0x0001e4000c12e514 */
.L_x_201:
[----:B------:R-:W-:Y:S05]  /*28b0*/  BSYNC.RECONVERGENT B1 ;  /* 0x0000000000017941 */ /* 0x000fea0003800200 */
.L_x_200:
[----:B------:R-:W-:Y:S05]  /*28c0*/  @P0 BRA `(.L_x_202) ;  /* 0xfffffff800f80947 */ /* 0x000fea000383ffff */
[----:B------:R-:W-:-:S07]  /*28d0*/  IMAD.U32 R2, RZ, RZ, UR27 ;  /* 0x0000001bff027e24 */ /* 0x000fce000f8e00ff */
.L_x_185:
[----:B------:R-:W-:-:S09]  /*28e0*/  UISETP.NE.AND UP0, UPT, UR24, URZ, UPT ;  /* 0x000000ff1800728c */ /* 0x000fd2000bf05270 */
[----:B------:R-:W-:Y:S05]  /*28f0*/  BRA.U !UP0, `(.L_x_150) ;  /* 0x0000000508687547 */ /* 0x000fea000b800000 */
[----:B------:R-:W-:-:S13]  /*2900*/  ISETP.GE.U32.AND P0, PT, R7, 0x3, PT ;  /* 0x000000030700780c */ /* 0x000fda0003f06070 */
[----:B------:R-:W-:Y:S05]  /*2910*/  @!P0 BRA `(.L_x_203) ;  /* 0x0000000000bc8947 */ /* 0x000fea0003800000 */
[----:B-1----:R-:W-:Y:S01]  /*2920*/  IMAD R3, R2, 0x400, R0 ;  /* 0x0000040002037824 */ /* 0x002fe200078e0200 */
[----:B------:R-:W-:Y:S04]  /*2930*/  BSSY.RECONVERGENT B1, `(.L_x_204) ;  /* 0x000000f000017945 */ /* 0x000fe80003800200 */
[----:B0---4-:R-:W0:Y:S04]  /*2940*/  LDS R12, [R3+0x200] ;  /* 0x00020000030c7984 */ /* 0x011e280000000800 */
[----:B--23--:R-:W1:Y:S04]  /*2950*/  LDS R5, [R3+0x600] ;  /* 0x0006000003057984 */ /* 0x00ce680000000800 */
[----:B------:R-:W2:Y:S04]  /*2960*/  LDS R8, [R3+0xa00] ;  /* 0x000a000003087984 */ /* 0x000ea80000000800 */
[----:B------:R-:W3:Y:S01]  /*2970*/  LDS R4, [R3+0xe00] ;  /* 0x000e000003047984 */ /* 0x000ee20000000800 */
[----:B0-----:R-:W-:-:S02]  /*2980*/  ISETP.NE.AND P0, PT, R12, RZ, PT ;  /* 0x000000ff0c00720c */ /* 0x001fc40003f05270 */
[----:B-1----:R-:W-:Y:S02]  /*2990*/  ISETP.NE.AND P1, PT, R5, RZ, PT ;  /* 0x000000ff0500720c */ /* 0x002fe40003f25270 */
[----:B--2---:R-:W-:Y:S02]  /*29a0*/  ISETP.NE.AND P2, PT, R8, RZ, PT ;  /* 0x000000ff0800720c */ /* 0x004fe40003f45270 */
[----:B---3--:R-:W-:-:S07]  /*29b0*/  ISETP.NE.AND P3, PT, R4, RZ, PT ;  /* 0x000000ff0400720c */ /* 0x008fce0003f65270 */
[----:B------:R-:W-:Y:S06]  /*29c0*/  @!P0 BRA `(.L_x_205) ;  /* 0x0000000000148947 */ /* 0x000fec0003800000 */
[----:B------:R-:W0:Y:S01]  /*29d0*/  LDC.64 R10, c[0x0][0x380] ;  /* 0x0000e000ff0a7b82 */ /* 0x000e220000000a00 */
[----:B------:R-:W-:Y:S02]  /*29e0*/  IMAD R3, R2, 0x100, R9 ;  /* 0x0000010002037824 */ /* 0x000fe400078e0209 */
[----:B------:R-:W-:Y:S02]  /*29f0*/  IMAD.MOV.U32 R13, RZ, RZ, RZ ;  /* 0x000000ffff0d7224 */ /* 0x000fe400078e00ff */
[----:B0-----:R-:W-:-:S05]  /*2a00*/  IMAD.WIDE.U32 R10, R3, 0x8, R10 ;  /* 0x00000008030a7825 */ /* 0x001fca00078e000a */
[----:B------:R0:W-:Y:S02]  /*2a10*/  REDG.E.ADD.64.STRONG.GPU desc[UR20][R10.64+0x400], R12 ;  /* 0x0004000c0a00798e */ /* 0x0001e4000c12e514 */
.L_x_205:
[----:B------:R-:W-:Y:S05]  /*2a20*/  BSYNC.RECONVERGENT B1 ;  /* 0x0000000000017941 */ /* 0x000fea0003800200 */
.L_x_204:
[----:B------:R-:W-:Y:S04]  /*2a30*/  BSSY.RECONVERGENT B1, `(.L_x_206) ;  /* 0x0000009000017945 */ /* 0x000fe80003800200 */
[----:B------:R-:W-:Y:S05]  /*2a40*/  @!P1 BRA `(.L_x_207) ;  /* 0x00000000001c9947 */ /* 0x000fea0003800000 */
[----:B0-----:R-:W0:Y:S01]  /*2a50*/  LDC.64 R10, c[0x0][0x380] ;  /* 0x0000e000ff0a7b82 */ /* 0x001e220000000a00 */
[----:B------:R-:W-:Y:S01]  /*2a60*/  LEA R3, R2, R9, 0x8 ;  /* 0x0000000902037211 */ /* 0x000fe200078e40ff */
[----:B------:R-:W-:Y:S02]  /*2a70*/  IMAD.MOV.U32 R12, RZ, RZ, R5 ;  /* 0x000000ffff0c7224 */ /* 0x000fe400078e0005 */
[----:B------:R-:W-:Y:S02]  /*2a80*/  IMAD.MOV.U32 R13, RZ, RZ, RZ ;  /* 0x000000ffff0d7224 */ /* 0x000fe400078e00ff */
[----:B------:R-:W-:-:S04]  /*2a90*/  VIADD R3, R3, 0x100 ;  /* 0x0000010003037836 */ /* 0x000fc80000000000 */
[----:B0-----:R-:W-:-:S05]  /*2aa0*/  IMAD.WIDE.U32 R10, R3, 0x8, R10 ;  /* 0x00000008030a7825 */ /* 0x001fca00078e000a */
[----:B------:R1:W-:Y:S02]  /*2ab0*/  REDG.E.ADD.64.STRONG.GPU desc[UR20][R10.64+0x400], R12 ;  /* 0x0004000c0a00798e */ /* 0x0003e4000c12e514 */
.L_x_207:
[----:B------:R-:W-:Y:S05]  /*2ac0*/  BSYNC.RECONVERGENT B1 ;  /* 0x0000000000017941 */ /* 0x000fea0003800200 */
.L_x_206:
[----:B------:R-:W-:Y:S04]  /*2ad0*/  BSSY.RECONVERGENT B1, `(.L_x_208) ;  /* 0x0000009000017945 */ /* 0x000fe80003800200 */
[----:B------:R-:W-:Y:S05]  /*2ae0*/  @!P2 BRA `(.L_x_209) ;  /* 0x00000000001ca947 */ /* 0x000fea0003800000 */
[----:B01----:R-:W0:Y:S01]  /*2af0*/  LDC.64 R10, c[0x0][0x380] ;  /* 0x0000e000ff0a7b82 */ /* 0x003e220000000a00 */
[----:B------:R-:W-:Y:S01]  /*2b00*/  IMAD R3, R2, 0x100, R9 ;  /* 0x0000010002037824 */ /* 0x000fe200078e0209 */
[----:B------:R-:W-:Y:S01]  /*2b10*/  MOV R13, RZ ;  /* 0x000000ff000d7202 */ /* 0x000fe20000000f00 */
[----:B------:R-:W-:Y:S02]  /*2b20*/  IMAD.MOV.U32 R12, RZ, RZ, R8 ;  /* 0x000000ffff0c7224 */ /* 0x000fe400078e0008 */
[----:B------:R-:W-:-:S04]  /*2b30*/  VIADD R3, R3, 0x200 ;  /* 0x0000020003037836 */ /* 0x000fc80000000000 */
[----:B0-----:R-:W-:-:S05]  /*2b40*/  IMAD.WIDE.U32 R10, R3, 0x8, R10 ;  /* 0x00000008030a7825 */ /* 0x001fca00078e000a */
[----:B------:R2:W-:Y:S02]  /*2b50*/  REDG.E.ADD.64.STRONG.GPU desc[UR20][R10.64+0x400], R12 ;  /* 0x0004000c0a00798e */ /* 0x0005e4000c12e514 */
.L_x_209:
[----:B------:R-:W-:Y:S05]  /*2b60*/  BSYNC.RECONVERGENT B1 ;  /* 0x0000000000017941 */ /* 0x000fea0003800200 */
.L_x_208:
[----:B------:R-:W-:Y:S04]  /*2b70*/  BSSY.RECONVERGENT B1, `(.L_x_210) ;  /* 0x0000008000017945 */ /* 0x000fe80003800200 */
[----:B------:R-:W-:Y:S05]  /*2b80*/  @!P3 BRA `(.L_x_211) ;  /* 0x000000000018b947 */ /* 0x000fea0003800000 */
[----:B012---:R-:W0:Y:S01]  /*2b90*/  LDC.64 R10, c[0x0][0x380] ;  /* 0x0000e000ff0a7b82 */ /* 0x007e220000000a00 */
[----:B------:R-:W-:Y:S02]  /*2ba0*/  IMAD R3, R2, 0x100, R9 ;  /* 0x0000010002037824 */ /* 0x000fe400078e0209 */
[----:B------:R-:W-:Y:S02]  /*2bb0*/  IMAD.MOV.U32 R5, RZ, RZ, RZ ;  /* 0x000000ffff057224 */ /* 0x000fe400078e00ff */
[----:B------:R-:W-:-:S04]  /*2bc0*/  VIADD R3, R3, 0x300 ;  /* 0x0000030003037836 */ /* 0x000fc80000000000 */
[----:B0-----:R-:W-:-:S05]  /*2bd0*/  IMAD.WIDE.U32 R10, R3, 0x8, R10 ;  /* 0x00000008030a7825 */ /* 0x001fca00078e000a */
[----:B------:R3:W-:Y:S02]  /*2be0*/  REDG.E.ADD.64.STRONG.GPU desc[UR20][R10.64+0x400], R4 ;  /* 0x000400040a00798e */ /* 0x0007e4000c12e514 */
.L_x_211:
[----:B------:R-:W-:Y:S05]  /*2bf0*/  BSYNC.RECONVERGENT B1 ;  /* 0x0000000000017941 */ /* 0x000fea0003800200 */
.L_x_210:
[----:B------:R-:W-:-:S07]  /*2c00*/  VIADD R2, R2, 0x4 ;  /* 0x0000000402027836 */ /* 0x000fce0000000000 */
.L_x_203:
[----:B------:R-:W-:-:S09]  /*2c10*/  UISETP.NE.AND UP0, UPT, UR25, URZ, UPT ;  /* 0x000000ff1900728c */ /* 0x000fd2000bf05270 */
[----:B------:R-:W-:Y:S05]  /*2c20*/  BRA.U !UP0, `(.L_x_150) ;  /* 0x00000001089c7547 */ /* 0x000fea000b800000 */
[----:B------:R-:W-:-:S13]  /*2c30*/  ISETP.NE.AND P0, PT, R6, RZ, PT ;  /* 0x000000ff0600720c */ /* 0x000fda0003f05270 */
[----:B------:R-:W-:Y:S05]  /*2c40*/  @!P0 BRA `(.L_x_212) ;  /* 0x0000000000648947 */ /* 0x000fea0003800000 */
[----:B01234-:R-:W-:Y:S01]  /*2c50*/  IMAD R4, R2, 0x400, R0 ;  /* 0x0000040002047824 */ /* 0x01ffe200078e0200 */
[----:B------:R-:W-:Y:S04]  /*2c60*/  BSSY.RECONVERGENT B1, `(.L_x_213) ;  /* 0x000000c000017945 */ /* 0x000fe80003800200 */
[----:B------:R-:W0:Y:S04]  /*2c70*/  LDS R3, [R4+0x200] ;  /* 0x0002000004037984 */ /* 0x000e280000000800 */
[----:B------:R-:W1:Y:S01]  /*2c80*/  LDS R8, [R4+0x600] ;  /* 0x0006000004087984 */ /* 0x000e620000000800 */
[----:B0-----:R-:W-:-:S02]  /*2c90*/  ISETP.NE.AND P0, PT, R3, RZ, PT ;  /* 0x000000ff0300720c */ /* 0x001fc40003f05270 */
[----:B-1----:R-:W-:-:S11]  /*2ca0*/  ISETP.NE.AND P1, PT, R8, RZ, PT ;  /* 0x000000ff0800720c */ /* 0x002fd60003f25270 */
[----:B------:R-:W-:Y:S05]  /*2cb0*/  @!P0 BRA `(.L_x_214) ;  /* 0x0000000000188947 */ /* 0x000fea0003800000 */
[----:B------:R-:W0:Y:S01]  /*2cc0*/  LDC.64 R4, c[0x0][0x380] ;  /* 0x0000e000ff047b82 */ /* 0x000e220000000a00 */
[----:B------:R-:W-:-:S04]  /*2cd0*/  IMAD R7, R2, 0x100, R9 ;  /* 0x0000010002077824 */ /* 0x000fc800078e0209 */
[----:B0-----:R-:W-:Y:S01]  /*2ce0*/  IMAD.WIDE.U32 R6, R7, 0x8, R4 ;  /* 0x0000000807067825 */ /* 0x001fe200078e0004 */
[----:B------:R-:W-:-:S03]  /*2cf0*/  MOV R4, R3 ;  /* 0x0000000300047202 */ /* 0x000fc60000000f00 */
[----:B------:R-:W-:-:S05]  /*2d00*/  IMAD.MOV.U32 R5, RZ, RZ, RZ ;  /* 0x000000ffff057224 */ /* 0x000fca00078e00ff */
[----:B------:R0:W-:Y:S02]  /*2d10*/  REDG.E.ADD.64.STRONG.GPU desc[UR20][R6.64+0x400], R4 ;  /* 0x000400040600798e */ /* 0x0001e4000c12e514 */
.L_x_214:
[----:B------:R-:W-:Y:S05]  /*2d20*/  BSYNC.RECONVERGENT B1 ;  /* 0x0000000000017941 */ /* 0x000fea0003800200 */
.L_x_213:
[----:B------:R-:W-:Y:S04]  /*2d30*/  BSSY.RECONVERGENT B1, `(.L_x_215) ;  /* 0x0000009000017945 */ /* 0x000fe80003800200 */
[----:B------:R-:W-:Y:S05]  /*2d40*/  @!P1 BRA `(.L_x_216) ;  /* 0x00000000001c9947 */ /* 0x000fea0003800000 */
[----:B0-----:R-:W0:Y:S01]  /*2d50*/  LDC.64 R4, c[0x0][0x380] ;  /* 0x0000e000ff047b82 */ /* 0x001e220000000a00 */
[----:B------:R-:W-:-:S04]  /*2d60*/  IMAD R3, R2, 0x100, R9 ;  /* 0x0000010002037824 */ /* 0x000fc800078e0209 */
[----:B------:R-:W-:-:S04]  /*2d70*/  VIADD R3, R3, 0x100 ;  /* 0x0000010003037836 */ /* 0x000fc80000000000 */
[----:B0-----:R-:W-:-:S04]  /*2d80*/  IMAD.WIDE.U32 R6, R3, 0x8, R4 ;  /* 0x0000000803067825 */ /* 0x001fc800078e0004 */
[----:B------:R-:W-:Y:S02]  /*2d90*/  IMAD.MOV.U32 R4, RZ, RZ, R8 ;  /* 0x000000ffff047224 */ /* 0x000fe400078e0008 */
[----:B------:R-:W-:-:S05]  /*2da0*/  IMAD.MOV.U32 R5, RZ, RZ, RZ ;  /* 0x000000ffff057224 */ /* 0x000fca00078e00ff */
[----:B------:R1:W-:Y:S02]  /*2db0*/  REDG.E.ADD.64.STRONG.GPU desc[UR20][R6.64+0x400], R4 ;  /* 0x000400040600798e */ /* 0x0003e4000c12e514 */
.L_x_216:
[----:B------:R-:W-:Y:S05]  /*2dc0*/  BSYNC.RECONVERGENT B1 ;  /* 0x0000000000017941 */ /* 0x000fea0003800200 */
.L_x_215:
[----:B------:R-:W-:-:S07]  /*2dd0*/  IADD3 R2, PT, PT, R2, 0x2, RZ ;  /* 0x0000000202027810 */ /* 0x000fce0007ffe0ff */
.L_x_212:
[----:B------:R-:W-:-:S09]  /*2de0*/  UISETP.NE.AND UP0, UPT, UR9, URZ, UPT ;  /* 0x000000ff0900728c */ /* 0x000fd2000bf05270 */
[----:B------:R-:W-:Y:S05]  /*2df0*/  BRA.U !UP0, `(.L_x_150) ;  /* 0x0000000108287547 */ /* 0x000fea000b800000 */
[----:B------:R-:W-:-:S06]  /*2e00*/  IMAD R0, R2, 0x400, R0 ;  /* 0x0000040002007824 */ /* 0x000fcc00078e0200 */
[----:B------:R-:W5:Y:S02]  /*2e10*/  LDS R0, [R0+0x200] ;  /* 0x0002000000007984 */ /* 0x000f640000000800 */
[----:B-----5:R-:W-:-:S13]  /*2e20*/  ISETP.NE.AND P0, PT, R0, RZ, PT ;  /* 0x000000ff0000720c */ /* 0x020fda0003f05270 */
[----:B------:R-:W-:Y:S05]  /*2e30*/  @!P0 BRA `(.L_x_150) ;  /* 0x0000000000188947 */ /* 0x000fea0003800000 */
[----:B01234-:R-:W0:Y:S01]  /*2e40*/  LDC.64 R4, c[0x0][0x380] ;  /* 0x0000e000ff047b82 */ /* 0x01fe220000000a00 */
[----:B------:R-:W-:-:S04]  /*2e50*/  IMAD R3, R2, 0x100, R9 ;  /* 0x0000010002037824 */ /* 0x000fc800078e0209 */
[----:B0-----:R-:W-:-:S04]  /*2e60*/  IMAD.WIDE.U32 R2, R3, 0x8, R4 ;  /* 0x0000000803027825 */ /* 0x001fc800078e0004 */
[----:B------:R-:W-:Y:S02]  /*2e70*/  IMAD.MOV.U32 R4, RZ, RZ, R0 ;  /* 0x000000ffff047224 */ /* 0x000fe400078e0000 */
[----:B------:R-:W-:-:S05]  /*2e80*/  IMAD.MOV.U32 R5, RZ, RZ, RZ ;  /* 0x000000ffff057224 */ /* 0x000fca00078e00ff */
[----:B------:R0:W-:Y:S02]  /*2e90*/  REDG.E.ADD.64.STRONG.GPU desc[UR20][R2.64+0x400], R4 ;  /* 0x000400040200798e */ /* 0x0001e4000c12e514 */
.L_x_150:
[----:B------:R-:W-:Y:S05]  /*2ea0*/  BSYNC.RECONVERGENT B0 ;  /* 0x0000000000007941 */ /* 0x000fea0003800200 */
.L_x_149:
[----:B------:R-:W-:Y:S01]  /*2eb0*/  BAR.SYNC.DEFER_BLOCKING 0x0 ;  /* 0x0000000000007b1d */ /* 0x000fe20000010000 */
[----:B------:R-:W-:-:S04]  /*2ec0*/  UIADD3 UR6, UP0, UPT, UR6, 0x1, URZ ;  /* 0x0000000106067890 */ /* 0x000fc8000ff1e0ff */
[----:B------:R-:W-:Y:S02]  /*2ed0*/  UIADD3.X UR7, UPT, UPT, URZ, UR7, URZ, UP0, !UPT ;  /* 0x00000007ff077290 */ /* 0x000fe400087fe4ff */
[----:B------:R-:W-:-:S04]  /*2ee0*/  UISETP.NE.U32.AND UP0, UPT, UR6, UR11, UPT ;  /* 0x0000000b0600728c */ /* 0x000fc8000bf05070 */
[----:B------:R-:W-:-:S09]  /*2ef0*/  UISETP.NE.AND.EX UP0, UPT, UR7, UR12, UPT, UP0 ;  /* 0x0000000c0700728c */ /* 0x000fd2000bf05300 */
[----:B------:R-:W-:Y:S05]  /*2f00*/  BRA.U UP0, `(.L_x_217) ;  /* 0xffffffd100d47547 */ /* 0x000fea000b83ffff */
[----:B------:R-:W-:Y:S05]  /*2f10*/  EXIT ;  /* 0x000000000000794d */ /* 0x000fea0003800000 */
.L_x_218:
        /* <DEDUP_REMOVED lines=14> */
.L_x_1774:


//--------------------- .text._ZN3cub18CUB_300001_SM_10006detail10radix_sort31DeviceRadixSortSingleTileKernelINS1_5radix10policy_hubIhNS0_8NullTypeEyE10Policy1000ELNS0_9SortOrderE0EhS6_yNS1_21identity_decomposer_tEEEvPKT1_PSB_PKT2_PSF_T3_iiT4_ --------------------------
	.section	.text._ZN3cub18CUB_300001_SM_10006detail10radix_sort31DeviceRadixSortSingleTileKernelINS1_5radix10policy_hubIhNS0_8NullTypeEyE10Policy1000ELNS0_9SortOrderE0EhS6_yNS1_21identity_decomposer_tEEEvPKT1_PSB_PKT2_PSF_T3_iiT4_,"ax",@progbits
	.align	128
        .global         _ZN3cub18CUB_300001_SM_10006detail10radix_sort31DeviceRadixSortSingleTileKernelINS1_5radix10policy_hubIhNS0_8NullTypeEyE10Policy1000ELNS0_9SortOrderE0EhS6_yNS1_21identity_decomposer_tEEEvPKT1_PSB_PKT2_PSF_T3_iiT4_
        .type           _ZN3cub18CUB_300001_SM_10006detail10radix_sort31DeviceRadixSortSingleTileKernelINS1_5radix10policy_hubIhNS0_8NullTypeEyE10Policy1000ELNS0_9SortOrderE0EhS6_yNS1_21identity_decomposer_tEEEvPKT1_PSB_PKT2_PSF_T3_iiT4_,@function
        .size           _ZN3cub18CUB_300001_SM_10006detail10radix_sort31DeviceRadixSortSingleTileKernelINS1_5radix10policy_hubIhNS0_8NullTypeEyE10Policy1000ELNS0_9SortOrderE0EhS6_yNS1_21identity_decomposer_tEEEvPKT1_PSB_PKT2_PSF_T3_iiT4_,(.L_x_1775 - _ZN3cub18CUB_300001_SM_10006detail10radix_sort31DeviceRadixSortSingleTileKernelINS1_5radix10policy_hubIhNS0_8NullTypeEyE10Policy1000ELNS0_9SortOrderE0EhS6_yNS1_21identity_decomposer_tEEEvPKT1_PSB_PKT2_PSF_T3_iiT4_)
        .other          _ZN3cub18CUB_300001_SM_10006detail10radix_sort31DeviceRadixSortSingleTileKernelINS1_5radix10policy_hubIhNS0_8NullTypeEyE10Policy1000ELNS0_9SortOrderE0EhS6_yNS1_21identity_decomposer_tEEEvPKT1_PSB_PKT2_PSF_T3_iiT4_,@"STO_CUDA_ENTRY STV_DEFAULT"
_ZN3cub18CUB_300001_SM_10006detail10radix_sort31DeviceRadixSortSingleTileKernelINS1_5radix10policy_hubIhNS0_8NullTypeEyE10Policy1000ELNS0_9SortOrderE0EhS6_yNS1_21identity_decomposer_tEEEvPKT1_PSB_PKT2_PSF_T3_iiT4_:
.text._ZN3cub18CUB_300001_SM_10006detail10radix_sort31DeviceRadixSortSingleTileKernelINS1_5radix10policy_hubIhNS0_8NullTypeEyE10Policy1000ELNS0_9SortOrderE0EhS6_yNS1_21identity_decomposer_tEEEvPKT1_PSB_PKT2_PSF_T3_iiT4_:
[----:B------:R-:W-:Y:S01]  /*0000*/  LDC R1, c[0x0][0x37c] ;  /* 0x0000df00ff017b82 */ /* 0x000fe20000000800 */
[----:B------:R-:W0:Y:S01]  /*0010*/  S2R R0, SR_TID.X ;  /* 0x0000000000007919 */ /* 0x000e220000002100 */
[----:B------:R-:W1:Y:S01]  /*0020*/  LDCU UR4, c[0x0][0x3a0] ;  /* 0x00007400ff0477ac */ /* 0x000e620008000800 */
[----:B------:R-:W-:Y:S01]  /*0030*/  IMAD.MOV.U32 R12, RZ, RZ, 0xff ;  /* 0x000000ffff0c7424 */ /* 0x000fe200078e00ff */
[----:B------:R-:W2:Y:S01]  /*0040*/  LDCU.64 UR6, c[0x0][0x380] ;  /* 0x00007000ff0677ac */ /* 0x000ea20008000a00 */
[----:B------:R-:W3:Y:S01]  /*0050*/  LDCU.64 UR10, c[0x0][0x358] ;  /* 0x00006b00ff0a77ac */ /* 0x000ee20008000a00 */
[----:B------:R-:W-:Y:S02]  /*0060*/  IMAD.MOV.U32 R13, RZ, RZ, 0xff ;  /* 0x000000ffff0d7424 */ /* 0x000fe400078e00ff */
[----:B------:R-:W-:Y:S02]  /*0070*/  IMAD.MOV.U32 R14, RZ, RZ, 0xff ;  /* 0x000000ffff0e7424 */ /* 0x000fe400078e00ff */
[----:B------:R-:W-:-:S02]  /*0080*/  IMAD.MOV.U32 R15, RZ, RZ, 0xff ;  /* 0x000000ffff0f7424 */ /* 0x000fc400078e00ff */
[----:B------:R-:W-:Y:S02]  /*0090*/  IMAD.MOV.U32 R16, RZ, RZ, 0xff ;  /* 0x000000ffff107424 */ /* 0x000fe400078e00ff */
[----:B------:R-:W-:Y:S02]  /*00a0*/  IMAD.MOV.U32 R17, RZ, RZ, 0xff ;  /* 0x000000ffff117424 */ /* 0x000fe400078e00ff */
[----:B------:R-:W-:Y:S02]  /*00b0*/  IMAD.MOV.U32 R18, RZ, RZ, 0xff ;  /* 0x000000ffff127424 */ /* 0x000fe400078e00ff */
[----:B------:R-:W-:Y:S02]  /*00c0*/  IMAD.MOV.U32 R19, RZ, RZ, 0xff ;  /* 0x000000ffff137424 */ /* 0x000fe400078e00ff */
[----:B------:R-:W-:Y:S02]  /*00d0*/  IMAD.MOV.U32 R20, RZ, RZ, 0xff ;  /* 0x000000ffff147424 */ /* 0x000fe400078e00ff */
[----:B------:R-:W-:Y:S01]  /*00e0*/  IMAD.MOV.U32 R21, RZ, RZ, 0xff ;  /* 0x000000ffff157424 */ /* 0x000fe200078e00ff */
[----:B------:R-:W4:Y:S01]  /*00f0*/  S2UR UR5, SR_CgaCtaId ;  /* 0x00000000000579c3 */ /* 0x000f220000008800 */
[----:B------:R-:W-:-:S02]  /*0100*/  IMAD.MOV.U32 R22, RZ, RZ, 0xff ;  /* 0x000000ffff167424 */ /* 0x000fc400078e00ff */
[----:B------:R-:W-:Y:S02]  /*0110*/  IMAD.MOV.U32 R23, RZ, RZ, 0xff ;  /* 0x000000ffff177424 */ /* 0x000fe400078e00ff */
[----:B------:R-:W-:Y:S02]  /*0120*/  IMAD.MOV.U32 R24, RZ, RZ, 0xff ;  /* 0x000000ffff187424 */ /* 0x000fe400078e00ff */
[----:B------:R-:W-:Y:S02]  /*0130*/  IMAD.MOV.U32 R25, RZ, RZ, 0xff ;  /* 0x000000ffff197424 */ /* 0x000fe400078e00ff */
[----:B------:R-:W-:Y:S02]  /*0140*/  IMAD.MOV.U32 R26, RZ, RZ, 0xff ;  /* 0x000000ffff1a7424 */ /* 0x000fe400078e00ff */
[----:B------:R-:W-:Y:S02]  /*0150*/  IMAD.MOV.U32 R27, RZ, RZ, 0xff ;  /* 0x000000ffff1b7424 */ /* 0x000fe400078e00ff */
[----:B------:R-:W-:Y:S01]  /*0160*/  IMAD.MOV.U32 R28, RZ, RZ, 0xff ;  /* 0x000000ffff1c7424 */ /* 0x000fe200078e00ff */
[----:B------:R-:W4:Y:S01]  /*0170*/  S2R R29, SR_LANEID ;  /* 0x00000000001d7919 */ /* 0x000f220000000000 */
[----:B0-----:R-:W-:Y:S01]  /*0180*/  IMAD R6, R0, 0x13, RZ ;  /* 0x0000001300067824 */ /* 0x001fe200078e02ff */
[----:B------:R-:W0:Y:S03]  /*0190*/  LDCU UR9, c[0x0][0x3ac] ;  /* 0x00007580ff0977ac */ /* 0x000e260008000800 */
[C---:B------:R-:W-:Y:S01]  /*01a0*/  VIADD R2, R6.reuse, 0x1 ;  /* 0x0000000106027836 */ /* 0x040fe20000000000 */
[C---:B-1----:R-:W-:Y:S01]  /*01b0*/  ISETP.GE.AND P1, PT, R6.reuse, UR4, PT ;  /* 0x0000000406007c0c */ /* 0x042fe2000bf26270 */
[----:B------:R-:W-:-:S02]  /*01c0*/  VIADD R4, R6, 0x4 ;  /* 0x0000000406047836 */ /* 0x000fc40000000000 */
[----:B------:R-:W-:Y:S01]  /*01d0*/  VIADD R3, R6, 0x2 ;  /* 0x0000000206037836 */ /* 0x000fe20000000000 */
[----:B------:R-:W-:Y:S01]  /*01e0*/  ISETP.GE.AND P2, PT, R2, UR4, PT ;  /* 0x0000000402007c0c */ /* 0x000fe2000bf46270 */
[----:B------:R-:W-:Y:S01]  /*01f0*/  VIADD R2, R6, 0x3 ;  /* 0x0000000306027836 */ /* 0x000fe20000000000 */
[----:B------:R-:W-:Y:S01]  /*0200*/  ISETP.GE.AND P5, PT, R4, UR4, PT ;  /* 0x0000000404007c0c */ /* 0x000fe2000bfa6270 */
[C---:B------:R-:W-:Y:S01]  /*0210*/  VIADD R7, R6.reuse, 0x7 ;  /* 0x0000000706077836 */ /* 0x040fe20000000000 */
[----:B--2---:R-:W-:Y:S02]  /*0220*/  IADD3 R4, P0, PT, R6, UR6, RZ ;  /* 0x0000000606047c10 */ /* 0x004fe4000ff1e0ff */
[----:B------:R-:W-:Y:S01]  /*0230*/  ISETP.GE.AND P4, PT, R2, UR4, PT ;  /* 0x0000000402007c0c */ /* 0x000fe2000bf86270 */
[C---:B------:R-:W-:Y:S01]  /*0240*/  VIADD R2, R6.reuse, 0x5 ;  /* 0x0000000506027836 */ /* 0x040fe20000000000 */
[----:B------:R-:W-:Y:S01]  /*0250*/  ISETP.GE.AND P3, PT, R3, UR4, PT ;  /* 0x0000000403007c0c */ /* 0x000fe2000bf66270 */
[----:B------:R-:W-:-:S02]  /*0260*/  VIADD R3, R6, 0x6 ;  /* 0x0000000606037836 */ /* 0x000fc40000000000 */
[----:B------:R-:W-:Y:S01]  /*0270*/  IMAD.X R5, RZ, RZ, UR7, P0 ;  /* 0x00000007ff057e24 */ /* 0x000fe200080e06ff */
[----:B------:R-:W-:Y:S01]  /*0280*/  ISETP.GE.AND P6, PT, R2, UR4, PT ;  /* 0x0000000402007c0c */ /* 0x000fe2000bfc6270 */
[----:B------:R-:W-:Y:S01]  /*0290*/  IMAD.MOV.U32 R2, RZ, RZ, 0xff ;  /* 0x000000ffff027424 */ /* 0x000fe200078e00ff */
[----:B------:R-:W-:Y:S01]  /*02a0*/  ISETP.GE.AND P0, PT, R3, UR4, PT ;  /* 0x0000000403007c0c */ /* 0x000fe2000bf06270 */
[----:B------:R-:W-:Y:S01]  /*02b0*/  IMAD.MOV.U32 R3, RZ, RZ, 0xff ;  /* 0x000000ffff037424 */ /* 0x000fe200078e00ff */
[----:B---3--:R1:W5:Y:S01]  /*02c0*/  @!P5 LDG.E.U8 R14, desc[UR10][R4.64+0x4] ;  /* 0x0000040a040ed981 */ /* 0x008362000c1e1100 */
[C---:B------:R-:W-:Y:S01]  /*02d0*/  VIADD R8, R6.reuse, 0xc ;  /* 0x0000000c06087836 */ /* 0x040fe20000000000 */
[----:B------:R-:W2:Y:S02]  /*02e0*/  LDCU.64 UR6, c[0x0][0x3a8] ;  /* 0x00007500ff0677ac */ /* 0x000ea40008000a00 */
[----:B------:R1:W5:Y:S01]  /*02f0*/  @!P1 LDG.E.U8 R2, desc[UR10][R4.64] ;  /* 0x0000000a04029981 */ /* 0x000362000c1e1100 */
[----:B------:R-:W-:Y:S01]  /*0300*/  ISETP.GE.AND P1, PT, R7, UR4, PT ;  /* 0x0000000407007c0c */ /* 0x000fe2000bf26270 */
[----:B------:R-:W-:-:S02]  /*0310*/  VIADD R7, R6, 0x8 ;  /* 0x0000000806077836 */ /* 0x000fc40000000000 */
[----:B------:R1:W5:Y:S03]  /*0320*/  @!P2 LDG.E.U8 R3, desc[UR10][R4.64+0x1] ;  /* 0x0000010a0403a981 */ /* 0x000366000c1e1100 */
[----:B------:R-:W-:Y:S01]  /*0330*/  ISETP.GE.AND P2, PT, R7, UR4, PT ;  /* 0x0000000407007c0c */ /* 0x000fe2000bf46270 */
[C---:B------:R-:W-:Y:S01]  /*0340*/  VIADD R7, R6.reuse, 0x9 ;  /* 0x0000000906077836 */ /* 0x040fe20000000000 */
[----:B------:R1:W5:Y:S04]  /*0350*/  @!P3 LDG.E.U8 R12, desc[UR10][R4.64+0x2] ;  /* 0x0000020a040cb981 */ /* 0x000368000c1e1100 */
[----:B------:R-:W-:Y:S01]  /*0360*/  ISETP.GE.AND P3, PT, R7, UR4, PT ;  /* 0x0000000407007c0c */ /* 0x000fe2000bf66270 */
[C---:B------:R-:W-:Y:S01]  /*0370*/  VIADD R7, R6.reuse, 0xa ;  /* 0x0000000a06077836 */ /* 0x040fe20000000000 */
[----:B------:R1:W5:Y:S04]  /*0380*/  @!P4 LDG.E.U8 R13, desc[UR10][R4.64+0x3] ;  /* 0x0000030a040dc981 */ /* 0x000368000c1e1100 */
[----:B------:R-:W-:Y:S01]  /*0390*/  ISETP.GE.AND P4, PT, R7, UR4, PT ;  /* 0x0000000407007c0c */ /* 0x000fe2000bf86270 */
[C---:B------:R-:W-:Y:S01]  /*03a0*/  VIADD R7, R6.reuse, 0xb ;  /* 0x0000000b06077836 */ /* 0x040fe20000000000 */
[----:B------:R1:W5:Y:S04]  /*03b0*/  @!P6 LDG.E.U8 R15, desc[UR10][R4.64+0x5] ;  /* 0x0000050a040fe981 */ /* 0x000368000c1e1100 */
[----:B------:R-:W-:Y:S01]  /*03c0*/  ISETP.GE.AND P5, PT, R7, UR4, PT ;  /* 0x0000000407007c0c */ /* 0x000fe2000bfa6270 */
[----:B------:R-:W-:Y:S01]  /*03d0*/  VIADD R7, R6, 0xd ;  /* 0x0000000d06077836 */ /* 0x000fe20000000000 */
[----:B------:R1:W5:Y:S01]  /*03e0*/  @!P0 LDG.E.U8 R16, desc[UR10][R4.64+0x6] ;  /* 0x0000060a04108981 */ /* 0x000362000c1e1100 */
[----:B------:R-:W-:Y:S01]  /*03f0*/  ISETP.GE.AND P6, PT, R8, UR4, PT ;  /* 0x0000000408007c0c */ /* 0x000fe2000bfc6270 */
[----:B------:R-:W-:-:S02]  /*0400*/  VIADD R8, R6, 0xe ;  /* 0x0000000e06087836 */ /* 0x000fc40000000000 */
[----:B------:R-:W-:Y:S01]  /*0410*/  ISETP.GE.AND P0, PT, R7, UR4, PT ;  /* 0x0000000407007c0c */ /* 0x000fe2000bf06270 */
[----:B------:R-:W-:Y:S01]  /*0420*/  VIADD R7, R6, 0xf ;  /* 0x0000000f06077836 */ /* 0x000fe20000000000 */
[----:B------:R1:W5:Y:S01]  /*0430*/  @!P1 LDG.E.U8 R17, desc[UR10][R4.64+0x7] ;  /* 0x0000070a04119981 */ /* 0x000362000c1e1100 */
[----:B------:R-:W-:Y:S01]  /*0440*/  ISETP.GE.AND P1, PT, R8, UR4, PT ;  /* 0x0000000408007c0c */ /* 0x000fe2000bf26270 */
[C---:B------:R-:W-:Y:S02]  /*0450*/  VIADD R8, R6.reuse, 0x11 ;  /* 0x0000001106087836 */ /* 0x040fe40000000000 */
[----:B------:R1:W5:Y:S01]  /*0460*/  @!P2 LDG.E.U8 R18, desc[UR10][R4.64+0x8] ;  /* 0x0000080a0412a981 */ /* 0x000362000c1e1100 */
[----:B------:R-:W-:Y:S01]  /*0470*/  ISETP.GE.AND P2, PT, R7, UR4, PT ;  /* 0x0000000407007c0c */ /* 0x000fe2000bf46270 */
[C---:B------:R-:W-:Y:S02]  /*0480*/  VIADD R7, R6.reuse, 0x10 ;  /* 0x0000001006077836 */ /* 0x040fe40000000000 */
[----:B------:R-:W-:Y:S01]  /*0490*/  VIADD R6, R6, 0x12 ;  /* 0x0000001206067836 */ /* 0x000fe20000000000 */
[----:B------:R1:W5:Y:S02]  /*04a0*/  @!P3 LDG.E.U8 R19, desc[UR10][R4.64+0x9] ;  /* 0x0000090a0413b981 */ /* 0x000364000c1e1100 */
[----:B------:R-:W-:-:S02]  /*04b0*/  ISETP.GE.AND P3, PT, R7, UR4, PT ;  /* 0x0000000407007c0c */ /* 0x000fc4000bf66270 */
[----:B------:R1:W5:Y:S01]  /*04c0*/  @!P4 LDG.E.U8 R20, desc[UR10][R4.64+0xa] ;  /* 0x00000a0a0414c981 */ /* 0x000362000c1e1100 */
[----:B------:R-:W-:-:S03]  /*04d0*/  ISETP.GE.AND P4, PT, R8, UR4, PT ;  /* 0x0000000408007c0c */ /* 0x000fc6000bf86270 */
[----:B------:R1:W5:Y:S01]  /*04e0*/  @!P5 LDG.E.U8 R21, desc[UR10][R4.64+0xb] ;  /* 0x00000b0a0415d981 */ /* 0x000362000c1e1100 */
[----:B------:R-:W-:-:S03]  /*04f0*/  ISETP.GE.AND P5, PT, R6, UR4, PT ;  /* 0x0000000406007c0c */ /* 0x000fc6000bfa6270 */
[----:B------:R1:W5:Y:S04]  /*0500*/  @!P6 LDG.E.U8 R22, desc[UR10][R4.64+0xc] ;  /* 0x00000c0a0416e981 */ /* 0x000368000c1e1100 */
[----:B------:R1:W5:Y:S04]  /*0510*/  @!P0 LDG.E.U8 R23, desc[UR10][R4.64+0xd] ;  /* 0x00000d0a04178981 */ /* 0x000368000c1e1100 */
[----:B------:R1:W5:Y:S04]  /*0520*/  @!P1 LDG.E.U8 R24, desc[UR10][R4.64+0xe] ;  /* 0x00000e0a04189981 */ /* 0x000368000c1e1100 */
[----:B------:R1:W5:Y:S04]  /*0530*/  @!P2 LDG.E.U8 R25, desc[UR10][R4.64+0xf] ;  /* 0x00000f0a0419a981 */ /* 0x000368000c1e1100 */
[----:B------:R1:W5:Y:S04]  /*0540*/  @!P3 LDG.E.U8 R26, desc[UR10][R4.64+0x10] ;  /* 0x0000100a041ab981 */ /* 0x000368000c1e1100 */
[----:B------:R1:W5:Y:S04]  /*0550*/  @!P4 LDG.E.U8 R27, desc[UR10][R4.64+0x11] ;  /* 0x0000110a041bc981 */ /* 0x000368000c1e1100 */
[----:B------:R1:W5:Y:S01]  /*0560*/  @!P5 LDG.E.U8 R28, desc[UR10][R4.64+0x12] ;  /* 0x0000120a041cd981 */ /* 0x000362000c1e1100 */
[----:B------:R-:W-:-:S02]  /*0570*/  UMOV UR4, 0x400 ;  /* 0x0000040000047882 */ /* 0x000fc40000000000 */
[----:B----4-:R-:W-:Y:S01]  /*0580*/  ULEA UR4, UR5, UR4, 0x18 ;  /* 0x0000000405047291 */ /* 0x010fe2000f8ec0ff */
[----:B------:R-:W-:-:S05]  /*0590*/  SHF.R.U32.HI R91, RZ, 0x5, R0 ;  /* 0x00000005ff5b7819 */ /* 0x000fca0000011600 */
[----:B------:R-:W-:-:S05]  /*05a0*/  LEA R31, R0, UR4, 0x2 ;  /* 0x00000004001f7c11 */ /* 0x000fca000f8e10ff */
[----:B------:R-:W-:Y:S01]  /*05b0*/  IMAD R33, R0, 0x40, R31 ;  /* 0x0000004000217824 */ /* 0x000fe200078e021f */
[----:B------:R-:W-:-:S03]  /*05c0*/  LEA R30, R91, UR4, 0x2 ;  /* 0x000000045b1e7c11 */ /* 0x000fc6000f8e10ff */
[----:B------:R-:W-:Y:S01]  /*05d0*/  IMAD R35, R0, -0x31, R33 ;  /* 0xffffffcf00237824 */ /* 0x000fe200078e0221 */
[----:B--2---:R-:W-:Y:S02]  /*05e0*/  UIADD3 UR8, UPT, UPT, UR6, 0x5, URZ ;  /* 0x0000000506087890 */ /* 0x004fe4000fffe0ff */
[----:B------:R-:W-:Y:S01]  /*05f0*/  UIADD3 UR5, UPT, UPT, -UR6, UR7, URZ ;  /* 0x0000000706057290 */ /* 0x000fe2000fffe1ff */
[----:B01----:R-:W-:Y:S11]  /*0600*/  BAR.SYNC.DEFER_BLOCKING 0x0 ;  /* 0x0000000000007b1d */ /* 0x003ff60000010000 */
.L_x_220:
[----:B------:R-:W-:Y:S01]  /*0610*/  UISETP.LT.AND UP0, UPT, UR5, 0x5, UPT ;  /* 0x000000050500788c */ /* 0x000fe2000bf01270 */
[----:B-----5:R-:W-:Y:S01]  /*0620*/  LOP3.LUT R4, R2, 0xff, RZ, 0xc0, !PT ;  /* 0x000000ff02047812 */ /* 0x020fe200078ec0ff */
[----:B------:R-:W-:Y:S01]  /*0630*/  UIADD3 UR6, UPT, UPT, UR8, -0x5, URZ ;  /* 0xfffffffb08067890 */ /* 0x000fe2000fffe0ff */
[----:B------:R-:W-:Y:S01]  /*0640*/  STS [R31], RZ ;  /* 0x000000ff1f007388 */ /* 0x000fe20000000800 */
[----:B------:R-:W-:Y:S01]  /*0650*/  USEL UR4, UR5, 0x5, UP0 ;  /* 0x0000000505047887 */ /* 0x000fe20008000000 */
[----:B------:R-:W-:Y:S01]  /*0660*/  ISETP.NE.AND P1, PT, R29, 0x1f, PT ;  /* 0x0000001f1d00780c */ /* 0x000fe20003f25270 */
[----:B------:R-:W-:Y:S01]  /*0670*/  UISETP.GE.AND UP0, UPT, UR8, UR9, UPT ;  /* 0x000000090800728c */ /* 0x000fe2000bf06270 */
[----:B------:R-:W-:Y:S01]  /*0680*/  STS [R31+0x400], RZ ;  /* 0x000400ff1f007388 */ /* 0x000fe20000000800 */
[----:B------:R-:W-:Y:S01]  /*0690*/  UBMSK UR4, URZ, UR4 ;  /* 0x00000004ff04729b */ /* 0x000fe20008000000 */
[----:B------:R-:W-:Y:S02]  /*06a0*/  SHF.R.U32.HI R4, RZ, UR6, R4 ;  /* 0x00000006ff047c19 */ /* 0x000fe40008011604 */
[----:B------:R-:W-:Y:S01]  /*06b0*/  STS [R31+0x800], RZ ;  /* 0x000800ff1f007388 */ /* 0x000fe20000000800 */
[----:B------:R-:W-:-:S02]  /*06c0*/  ISETP.NE.AND P2, PT, R91, 0x6, PT ;  /* 0x000000065b00780c */ /* 0x000fc40003f45270 */
[----:B------:R-:W-:Y:S01]  /*06d0*/  LOP3.LUT R4, R4, UR4, RZ, 0xc0, !PT ;  /* 0x0000000404047c12 */ /* 0x000fe2000f8ec0ff */
[----:B------:R-:W-:Y:S01]  /*06e0*/  STS [R31+0xc00], RZ ;  /* 0x000c00ff1f007388 */ /* 0x000fe20000000800 */
[----:B------:R-:W-:-:S03]  /*06f0*/  ISETP.NE.AND P3, PT, R91, 0x7, PT ;  /* 0x000000075b00780c */ /* 0x000fc60003f65270 */
[----:B------:R-:W-:Y:S01]  /*0700*/  IMAD.SHL.U32 R5, R4, 0x400, RZ ;  /* 0x0000040004057824 */ /* 0x000fe200078e00ff */
[----:B------:R-:W-:Y:S01]  /*0710*/  SHF.R.U32.HI R4, RZ, 0x3, R4 ;  /* 0x00000003ff047819 */ /* 0x000fe20000011604 */
[----:B------:R-:W-:Y:S03]  /*0720*/  STS [R31+0x1000], RZ ;  /* 0x001000ff1f007388 */ /* 0x000fe60000000800 */
[----:B------:R-:W-:Y:S01]  /*0730*/  LOP3.LUT R72, R5, 0x3c00, RZ, 0xc0, !PT ;  /* 0x00003c0005487812 */ /* 0x000fe200078ec0ff */
[----:B------:R-:W-:Y:S01]  /*0740*/  STS [R31+0x1400], RZ ;  /* 0x001400ff1f007388 */ /* 0x000fe20000000800 */
[----:B------:R-:W-:-:S03]  /*0750*/  LOP3.LUT R4, R4, 0x1e, RZ, 0xc0, !PT ;  /* 0x0000001e04047812 */ /* 0x000fc600078ec0ff */
[----:B------:R-:W-:Y:S01]  /*0760*/  STS [R31+0x1800], RZ ;  /* 0x001800ff1f007388 */ /* 0x000fe20000000800 */
[----:B------:R-:W-:Y:S02]  /*0770*/  IADD3 R72, PT, PT, R4, R31, R72 ;  /* 0x0000001f04487210 */ /* 0x000fe40007ffe048 */
[----:B------:R-:W-:Y:S01]  /*0780*/  LOP3.LUT R4, R3, 0xff, RZ, 0xc0, !PT ;  /* 0x000000ff03047812 */ /* 0x000fe200078ec0ff */
[----:B------:R-:W-:Y:S03]  /*0790*/  STS [R31+0x1c00], RZ ;  /* 0x001c00ff1f007388 */ /* 0x000fe60000000800 */
[----:B------:R-:W-:Y:S01]  /*07a0*/  SHF.R.U32.HI R4, RZ, UR6, R4 ;  /* 0x00000006ff047c19 */ /* 0x000fe20008011604 */
[----:B------:R-:W-:Y:S03]  /*07b0*/  STS [R31+0x2000], RZ ;  /* 0x002000ff1f007388 */ /* 0x000fe60000000800 */
[----:B------:R-:W-:Y:S01]  /*07c0*/  LOP3.LUT R4, R4, UR4, RZ, 0xc0, !PT ;  /* 0x0000000404047c12 */ /* 0x000fe2000f8ec0ff */
[----:B------:R-:W-:Y:S04]  /*07d0*/  STS [R31+0x2400], RZ ;  /* 0x002400ff1f007388 */ /* 0x000fe80000000800 */
[----:B------:R-:W-:Y:S01]  /*07e0*/  STS [R31+0x2800], RZ ;  /* 0x002800ff1f007388 */ /* 0x000fe20000000800 */
[----:B------:R-:W-:Y:S01]  /*07f0*/  IMAD.SHL.U32 R5, R4, 0x400, RZ ;  /* 0x0000040004057824 */ /* 0x000fe200078e00ff */
[----:B------:R-:W-:-:S02]  /*0800*/  SHF.R.U32.HI R4, RZ, 0x3, R4 ;  /* 0x00000003ff047819 */ /* 0x000fc40000011604 */
[----:B------:R-:W-:Y:S02]  /*0810*/  STS [R31+0x2c00], RZ ;  /* 0x002c00ff1f007388 */ /* 0x000fe40000000800 */
[----:B------:R-:W-:Y:S02]  /*0820*/  LOP3.LUT R52, R5, 0x3c00, RZ, 0xc0, !PT ;  /* 0x00003c0005347812 */ /* 0x000fe400078ec0ff */
        /* <DEDUP_REMOVED lines=10> */
[----:B0-----:R-:W0:Y:S01]  /*08d0*/  LDS.U16 R71, [R72] ;  /* 0x0000000048477984 */ /* 0x001e220000000400 */
[----:B------:R-:W-:Y:S01]  /*08e0*/  IMAD.SHL.U32 R6, R4, 0x400, RZ ;  /* 0x0000040004067824 */ /* 0x000fe200078e00ff */
[----:B------:R-:W-:-:S04]  /*08f0*/  SHF.R.U32.HI R4, RZ, 0x3, R4 ;  /* 0x00000003ff047819 */ /* 0x000fc80000011604 */
[----:B------:R-:W-:Y:S02]  /*0900*/  LOP3.LUT R6, R6, 0x3c00, RZ, 0xc0, !PT ;  /* 0x00003c0006067812 */ /* 0x000fe400078ec0ff */
[----:B------:R-:W-:-:S04]  /*0910*/  LOP3.LUT R4, R4, 0x1e, RZ, 0xc0, !PT ;  /* 0x0000001e04047812 */ /* 0x000fc800078ec0ff */
[----:B------:R-:W-:Y:S02]  /*0920*/  IADD3 R32, PT, PT, R4, R31, R6 ;  /* 0x0000001f04207210 */ /* 0x000fe40007ffe006 */
[----:B------:R-:W-:-:S04]  /*0930*/  LOP3.LUT R4, R13, 0xff, RZ, 0xc0, !PT ;  /* 0x000000ff0d047812 */ /* 0x000fc800078ec0ff */
[----:B------:R-:W-:-:S04]  /*0940*/  SHF.R.U32.HI R4, RZ, UR6, R4 ;  /* 0x00000006ff047c19 */ /* 0x000fc80008011604 */
[----:B------:R-:W-:Y:S01]  /*0950*/  LOP3.LUT R4, R4, UR4, RZ, 0xc0, !PT ;  /* 0x0000000404047c12 */ /* 0x000fe2000f8ec0ff */
[----:B0-----:R-:W-:-:S05]  /*0960*/  VIADD R5, R71, 0x1 ;  /* 0x0000000147057836 */ /* 0x001fca0000000000 */
[----:B------:R0:W-:Y:S04]  /*0970*/  STS.U16 [R72], R5 ;  /* 0x0000000548007388 */ /* 0x0001e80000000400 */
[----:B------:R-:W1:Y:S01]  /*0980*/  LDS.U16 R70, [R52] ;  /* 0x0000000034467984 */ /* 0x000e620000000400 */
[----:B0-----:R-:W-:Y:S01]  /*0990*/  IMAD.SHL.U32 R5, R4, 0x400, RZ ;  /* 0x0000040004057824 */ /* 0x001fe200078e00ff */
[----:B------:R-:W-:-:S04]  /*09a0*/  SHF.R.U32.HI R4, RZ, 0x3, R4 ;  /* 0x00000003ff047819 */ /* 0x000fc80000011604 */
[----:B------:R-:W-:Y:S02]  /*09b0*/  LOP3.LUT R34, R5, 0x3c00, RZ, 0xc0, !PT ;  /* 0x00003c0005227812 */ /* 0x000fe400078ec0ff */
[----:B------:R-:W-:-:S04]  /*09c0*/  LOP3.LUT R4, R4, 0x1e, RZ, 0xc0, !PT ;  /* 0x0000001e04047812 */ /* 0x000fc800078ec0ff */
[----:B------:R-:W-:Y:S02]  /*09d0*/  IADD3 R34, PT, PT, R4, R31, R34 ;  /* 0x0000001f04227210 */ /* 0x000fe40007ffe022 */
[----:B------:R-:W-:-:S04]  /*09e0*/  LOP3.LUT R4, R14, 0xff, RZ, 0xc0, !PT ;  /* 0x000000ff0e047812 */ /* 0x000fc800078ec0ff */
[----:B------:R-:W-:-:S04]  /*09f0*/  SHF.R.U32.HI R4, RZ, UR6, R4 ;  /* 0x00000006ff047c19 */ /* 0x000fc80008011604 */
[----:B------:R-:W-:-:S05]  /*0a00*/  LOP3.LUT R4, R4, UR4, RZ, 0xc0, !PT ;  /* 0x0000000404047c12 */ /* 0x000fca000f8ec0ff */
[----:B------:R-:W-:Y:S01]  /*0a10*/  IMAD.SHL.U32 R6, R4, 0x400, RZ ;  /* 0x0000040004067824 */ /* 0x000fe200078e00ff */
[----:B------:R-:W-:-:S04]  /*0a20*/  SHF.R.U32.HI R4, RZ, 0x3, R4 ;  /* 0x00000003ff047819 */ /* 0x000fc80000011604 */
[----:B------:R-:W-:Y:S02]  /*0a30*/  LOP3.LUT R6, R6, 0x3c00, RZ, 0xc0, !PT ;  /* 0x00003c0006067812 */ /* 0x000fe400078ec0ff */
[----:B------:R-:W-:Y:S01]  /*0a40*/  LOP3.LUT R4, R4, 0x1e, RZ, 0xc0, !PT ;  /* 0x0000001e04047812 */ /* 0x000fe200078ec0ff */
[----:B-1----:R-:W-:-:S03]  /*0a50*/  VIADD R7, R70, 0x1 ;  /* 0x0000000146077836 */ /* 0x002fc60000000000 */
[----:B------:R-:W-:Y:S02]  /*0a60*/  IADD3 R36, PT, PT, R4, R31, R6 ;  /* 0x0000001f04247210 */ /* 0x000fe40007ffe006 */
[----:B------:R-:W-:Y:S01]  /*0a70*/  STS.U16 [R52], R7 ;  /* 0x0000000734007388 */ /* 0x000fe20000000400 */
[----:B------:R-:W-:-:S03]  /*0a80*/  LOP3.LUT R4, R15, 0xff, RZ, 0xc0, !PT ;  /* 0x000000ff0f047812 */ /* 0x000fc600078ec0ff */
[----:B------:R-:W0:Y:S01]  /*0a90*/  LDS.U16 R69, [R32] ;  /* 0x0000000020457984 */ /* 0x000e220000000400 */
        /* <DEDUP_REMOVED lines=41> */
[----:B------:R-:W-:Y:S04]  /*0d30*/  STS.U16 [R38], R7 ;  /* 0x0000000726007388 */ /* 0x000fe80000000400 */
[----:B------:R-:W0:Y:S02]  /*0d40*/  LDS.U16 R65, [R39] ;  /* 0x0000000027417984 */ /* 0x000e240000000400 */
[----:B0-----:R-:W-:-:S05]  /*0d50*/  VIADD R4, R65, 0x1 ;  /* 0x0000000141047836 */ /* 0x001fca0000000000 */
[----:B------:R0:W-:Y:S04]  /*0d60*/  STS.U16 [R39], R4 ;  /* 0x0000000427007388 */ /* 0x0001e80000000400 */
[----:B------:R-:W1:Y:S01]  /*0d70*/  LDS.U16 R64, [R40] ;  /* 0x0000000028407984 */ /* 0x000e620000000400 */
[----:B0-----:R-:W-:-:S04]  /*0d80*/  LOP3.LUT R4, R19, 0xff, RZ, 0xc0, !PT ;  /* 0x000000ff13047812 */ /* 0x001fc800078ec0ff */
[----:B------:R-:W-:-:S04]  /*0d90*/  SHF.R.U32.HI R4, RZ, UR6, R4 ;  /* 0x00000006ff047c19 */ /* 0x000fc80008011604 */
[----:B------:R-:W-:-:S05]  /*0da0*/  LOP3.LUT R4, R4, UR4, RZ, 0xc0, !PT ;  /* 0x0000000404047c12 */ /* 0x000fca000f8ec0ff */
[----:B------:R-:W-:Y:S01]  /*0db0*/  IMAD.SHL.U32 R6, R4, 0x400, RZ ;  /* 0x0000040004067824 */ /* 0x000fe200078e00ff */
[----:B------:R-:W-:-:S04]  /*0dc0*/  SHF.R.U32.HI R4, RZ, 0x3, R4 ;  /* 0x00000003ff047819 */ /* 0x000fc80000011604 */
[----:B------:R-:W-:Y:S02]  /*0dd0*/  LOP3.LUT R6, R6, 0x3c00, RZ, 0xc0, !PT ;  /* 0x00003c0006067812 */ /* 0x000fe400078ec0ff */
[----:B------:R-:W-:-:S04]  /*0de0*/  LOP3.LUT R42, R4, 0x1e, RZ, 0xc0, !PT ;  /* 0x0000001e042a7812 */ /* 0x000fc800078ec0ff */
[----:B------:R-:W-:Y:S01]  /*0df0*/  IADD3 R42, PT, PT, R42, R31, R6 ;  /* 0x0000001f2a2a7210 */ /* 0x000fe20007ffe006 */
[----:B-1----:R-:W-:-:S05]  /*0e00*/  VIADD R5, R64, 0x1 ;  /* 0x0000000140057836 */ /* 0x002fca0000000000 */
        /* <DEDUP_REMOVED lines=91> */
[----:B------:R-:W-:Y:S01]  /*13c0*/  SHF.R.U32.HI R5, RZ, UR6, R5 ;  /* 0x00000006ff057c19 */ /* 0x000fe20008011605 */
[----:B------:R-:W0:Y:S03]  /*13d0*/  S2UR UR6, SR_CgaCtaId ;  /* 0x00000000000679c3 */ /* 0x000e260000008800 */
[----:B------:R-:W-:Y:S01]  /*13e0*/  LOP3.LUT R5, R5, UR4, RZ, 0xc0, !PT ;  /* 0x0000000405057c12 */ /* 0x000fe2000f8ec0ff */
[----:B------:R-:W-:-:S04]  /*13f0*/  UMOV UR4, 0x400 ;  /* 0x0000040000047882 */ /* 0x000fc80000000000 */
[----:B------:R-:W-:Y:S01]  /*1400*/  IMAD.SHL.U32 R6, R5, 0x400, RZ ;  /* 0x0000040005067824 */ /* 0x000fe200078e00ff */
[----:B------:R-:W-:-:S04]  /*1410*/  SHF.R.U32.HI R5, RZ, 0x3, R5 ;  /* 0x00000003ff057819 */ /* 0x000fc80000011605 */
[----:B------:R-:W-:Y:S02]  /*1420*/  LOP3.LUT R6, R6, 0x3c00, RZ, 0xc0, !PT ;  /* 0x00003c0006067812 */ /* 0x000fe400078ec0ff */
[----:B------:R-:W-:-:S04]  /*1430*/  LOP3.LUT R51, R5, 0x1e, RZ, 0xc0, !PT ;  /* 0x0000001e05337812 */ /* 0x000fc800078ec0ff */
[----:B------:R-:W-:Y:S01]  /*1440*/  IADD3 R51, PT, PT, R51, R31, R6 ;  /* 0x0000001f33337210 */ /* 0x000fe20007ffe006 */
[----:B0-----:R-:W-:Y:S01]  /*1450*/  ULEA UR4, UR6, UR4, 0x18 ;  /* 0x0000000406047291 */ /* 0x001fe2000f8ec0ff */
[----:B-1----:R-:W-:-:S05]  /*1460*/  VIADD R4, R55, 0x1 ;  /* 0x0000000137047836 */ /* 0x002fca0000000000 */
[----:B------:R-:W-:Y:S04]  /*1470*/  STS.U16 [R49], R4 ;  /* 0x0000000431007388 */ /* 0x000fe80000000400 */
[----:B------:R-:W0:Y:S02]  /*1480*/  LDS.U16 R54, [R50] ;  /* 0x0000000032367984 */ /* 0x000e240000000400 */
[----:B0-----:R-:W-:-:S05]  /*1490*/  VIADD R5, R54, 0x1 ;  /* 0x0000000136057836 */ /* 0x001fca0000000000 */
[----:B------:R-:W-:Y:S04]  /*14a0*/  STS.U16 [R50], R5 ;  /* 0x0000000532007388 */ /* 0x000fe80000000400 */
[----:B------:R-:W0:Y:S02]  /*14b0*/  LDS.U16 R53, [R51] ;  /* 0x0000000033357984 */ /* 0x000e240000000400 */
[----:B0-----:R-:W-:-:S05]  /*14c0*/  VIADD R4, R53, 0x1 ;  /* 0x0000000135047836 */ /* 0x001fca0000000000 */
[----:B------:R-:W-:Y:S01]  /*14d0*/  STS.U16 [R51], R4 ;  /* 0x0000000433007388 */ /* 0x000fe20000000400 */
[----:B------:R-:W-:Y:S06]  /*14e0*/  BAR.SYNC.DEFER_BLOCKING 0x0 ;  /* 0x0000000000007b1d */ /* 0x000fec0000010000 */
[----:B------:R-:W-:Y:S04]  /*14f0*/  LDS R87, [R33] ;  /* 0x0000000021577984 */ /* 0x000fe80000000800 */
[----:B------:R-:W0:Y:S04]  /*1500*/  LDS R88, [R33+0x4] ;  /* 0x0000040021587984 */ /* 0x000e280000000800 */
[----:B------:R-:W1:Y:S04]  /*1510*/  LDS R7, [R33+0x8] ;  /* 0x0000080021077984 */ /* 0x000e680000000800 */
[----:B------:R-:W2:Y:S04]  /*1520*/  LDS R85, [R33+0xc] ;  /* 0x00000c0021557984 */ /* 0x000ea80000000800 */
[----:B------:R-:W3:Y:S04]  /*1530*/  LDS R84, [R33+0x10] ;  /* 0x0000100021547984 */ /* 0x000ee80000000800 */
[----:B------:R-:W4:Y:S04]  /*1540*/  LDS R83, [R33+0x14] ;  /* 0x0000140021537984 */ /* 0x000f280000000800 */
[----:B------:R-:W4:Y:S04]  /*1550*/  LDS R82, [R33+0x18] ;  /* 0x0000180021527984 */ /* 0x000f280000000800 */
[----:B------:R-:W4:Y:S04]  /*1560*/  LDS R81, [R33+0x1c] ;  /* 0x00001c0021517984 */ /* 0x000f280000000800 */
[----:B------:R-:W4:Y:S04]  /*1570*/  LDS R80, [R33+0x20] ;  /* 0x0000200021507984 */ /* 0x000f280000000800 */
[----:B------:R-:W4:Y:S04]  /*1580*/  LDS R79, [R33+0x24] ;  /* 0x00002400214f7984 */ /* 0x000f280000000800 */
[----:B------:R-:W4:Y:S04]  /*1590*/  LDS R78, [R33+0x28] ;  /* 0x00002800214e7984 */ /* 0x000f280000000800 */
[----:B------:R-:W4:Y:S01]  /*15a0*/  LDS R77, [R33+0x2c] ;  /* 0x00002c00214d7984 */ /* 0x000f220000000800 */
[----:B0-----:R-:W-:-:S03]  /*15b0*/  IMAD.IADD R88, R87, 0x1, R88 ;  /* 0x0000000157587824 */ /* 0x001fc600078e0258 */
        /* <DEDUP_REMOVED lines=9> */
[----:B------:R-:W-:-:S04]  /*1650*/  IMAD.IADD R82, R82, 0x1, R83 ;  /* 0x0000000152527824 */ /* 0x000fc800078e0253 */
[----:B------:R-:W-:-:S04]  /*1660*/  IMAD.IADD R81, R81, 0x1, R82 ;  /* 0x0000000151517824 */ /* 0x000fc800078e0252 */
[----:B------:R-:W-:-:S04]  /*1670*/  IMAD.IADD R80, R80, 0x1, R81 ;  /* 0x0000000150507824 */ /* 0x000fc800078e0251 */
[----:B------:R-:W-:-:S04]  /*1680*/  IMAD.IADD R79, R79, 0x1, R80 ;  /* 0x000000014f4f7824 */ /* 0x000fc800078e0250 */
[----:B------:R-:W-:-:S04]  /*1690*/  IMAD.IADD R78, R78, 0x1, R79 ;  /* 0x000000014e4e7824 */ /* 0x000fc800078e024f */
[----:B------:R-:W-:-:S04]  /*16a0*/  IMAD.IADD R77, R77, 0x1, R78 ;  /* 0x000000014d4d7824 */ /* 0x000fc800078e024e */
[----:B0-----:R-:W-:-:S04]  /*16b0*/  IMAD.IADD R76, R76, 0x1, R77 ;  /* 0x000000014c4c7824 */ /* 0x001fc800078e024d */
[----:B-1----:R-:W-:-:S04]  /*16c0*/  IMAD.IADD R75, R75, 0x1, R76 ;  /* 0x000000014b4b7824 */ /* 0x002fc800078e024c */
[----:B--2---:R-:W-:-:S04]  /*16d0*/  IMAD.IADD R74, R74, 0x1, R75 ;  /* 0x000000014a4a7824 */ /* 0x004fc800078e024b */
[----:B---3--:R-:W-:-:S04]  /*16e0*/  IMAD.IADD R73, R73, 0x1, R74 ;  /* 0x0000000149497824 */ /* 0x008fc800078e024a */
[----:B----4-:R-:W-:-:S05]  /*16f0*/  IMAD.IADD R89, R4, 0x1, R73 ;  /* 0x0000000104597824 */ /* 0x010fca00078e0249 */
        /* <DEDUP_REMOVED lines=8> */
[----:B------:R-:W0:Y:S02]  /*1780*/  SHFL.UP P0, R90, R93, 0x10, RZ ;  /* 0x060000005d5a7989 */ /* 0x000e2400000000ff */
[----:B0-----:R-:W-:Y:S01]  /*1790*/  @P0 IMAD.IADD R90, R93, 0x1, R90 ;  /* 0x000000015d5a0824 */ /* 0x001fe200078e025a */
[----:B------:R-:W-:-:S03]  /*17a0*/  ISETP.NE.AND P0, PT, R91, 0x1, PT ;  /* 0x000000015b00780c */ /* 0x000fc60003f05270 */
[----:B------:R-:W-:Y:S01]  /*17b0*/  IMAD.IADD R89, R90, 0x1, -R89 ;  /* 0x000000015a597824 */ /* 0x000fe200078e0a59 */
[----:B------:R-:W-:Y:S01]  /*17c0*/  @!P1 STS [R30+0x4400], R90 ;  /* 0x0044005a1e009388 */ /* 0x000fe20000000800 */
[----:B------:R-:W-:Y:S01]  /*17d0*/  BAR.SYNC.DEFER_BLOCKING 0x0 ;  /* 0x0000000000007b1d */ /* 0x000fe20000010000 */
[----:B------:R-:W-:-:S05]  /*17e0*/  ISETP.NE.AND P1, PT, R91, 0x4, PT ;  /* 0x000000045b00780c */ /* 0x000fca0003f25270 */
[----:B------:R-:W0:Y:S04]  /*17f0*/  LDS.128 R4, [UR4+0x4400] ;  /* 0x00440004ff047984 */ /* 0x000e280008000c00 */
[----:B------:R-:W1:Y:S01]  /*1800*/  LDS.128 R8, [UR4+0x4410] ;  /* 0x00441004ff087984 */ /* 0x000e620008000c00 */
[C---:B0-----:R-:W-:Y:S01]  /*1810*/  SEL R37, R4.reuse, R37, !P0 ;  /* 0x0000002504257207 */ /* 0x041fe20004000000 */
[----:B------:R-:W-:Y:S01]  /*1820*/  IMAD.IADD R5, R4, 0x1, R5 ;  /* 0x0000000104057824 */ /* 0x000fe200078e0205 */
[----:B------:R-:W-:-:S03]  /*1830*/  ISETP.NE.AND P0, PT, R91, 0x2, PT ;  /* 0x000000025b00780c */ /* 0x000fc60003f05270 */
[----:B------:R-:W-:Y:S01]  /*1840*/  IMAD.IADD R6, R6, 0x1, R5 ;  /* 0x0000000106067824 */ /* 0x000fe200078e0205 */
[----:B------:R-:W-:Y:S02]  /*1850*/  SEL R37, R5, R37, !P0 ;  /* 0x0000002505257207 */ /* 0x000fe40004000000 */
[----:B------:R-:W-:Y:S01]  /*1860*/  ISETP.NE.AND P0, PT, R91, 0x3, PT ;  /* 0x000000035b00780c */ /* 0x000fe20003f05270 */
[----:B------:R-:W-:-:S03]  /*1870*/  IMAD.IADD R7, R7, 0x1, R6 ;  /* 0x0000000107077824 */ /* 0x000fc600078e0206 */
[----:B------:R-:W-:Y:S01]  /*1880*/  SEL R37, R6, R37, !P0 ;  /* 0x0000002506257207 */ /* 0x000fe20004000000 */
[----:B-1----:R-:W-:Y:S01]  /*1890*/  IMAD.IADD R8, R7, 0x1, R8 ;  /* 0x0000000107087824 */ /* 0x002fe200078e0208 */
[----:B------:R-:W-:Y:S02]  /*18a0*/  ISETP.NE.AND P0, PT, R91, 0x5, PT ;  /* 0x000000055b00780c */ /* 0x000fe40003f05270 */
[----:B------:R-:W-:Y:S01]  /*18b0*/  SEL R37, R7, R37, !P1 ;  /* 0x0000002507257207 */ /* 0x000fe20004800000 */
[----:B------:R-:W-:Y:S01]  /*18c0*/  IMAD.IADD R9, R9, 0x1, R8 ;  /* 0x0000000109097824 */ /* 0x000fe200078e0208 */
[----:B------:R-:W-:Y:S02]  /*18d0*/  ISETP.NE.AND P1, PT, R29, RZ, PT ;  /* 0x000000ff1d00720c */ /* 0x000fe40003f25270 */
[----:B------:R-:W-:Y:S01]  /*18e0*/  SEL R37, R8, R37, !P0 ;  /* 0x0000002508257207 */ /* 0x000fe20004000000 */
[----:B------:R-:W-:Y:S01]  /*18f0*/  IMAD.IADD R10, R10, 0x1, R9 ;  /* 0x000000010a0a7824 */ /* 0x000fe200078e0209 */
[----:B------:R-:W-:-:S02]  /*1900*/  ISETP.GT.U32.AND P0, PT, R0, 0x1f, PT ;  /* 0x0000001f0000780c */ /* 0x000fc40003f04070 */
[----:B------:R-:W-:Y:S01]  /*1910*/  SEL R37, R9, R37, !P2 ;  /* 0x0000002509257207 */ /* 0x000fe20005000000 */
[----:B------:R-:W-:Y:S01]  /*1920*/  IMAD.IADD R11, R11, 0x1, R10 ;  /* 0x000000010b0b7824 */ /* 0x000fe200078e020a */
[----:B------:R-:W-:Y:S02]  /*1930*/  ISETP.GT.U32.OR P2, PT, R0, 0x1f, P1 ;  /* 0x0000001f0000780c */ /* 0x000fe40000f44470 */
[----:B------:R-:W-:Y:S02]  /*1940*/  SEL R4, R89, RZ, P1 ;  /* 0x000000ff59047207 */ /* 0x000fe40000800000 */
[----:B------:R-:W-:-:S05]  /*1950*/  SEL R37, R10, R37, !P3 ;  /* 0x000000250a257207 */ /* 0x000fca0005800000 */
[----:B------:R-:W-:Y:S01]  /*1960*/  @P0 IMAD.IADD R89, R37, 0x1, R4 ;  /* 0x0000000125590824 */ /* 0x000fe200078e0204 */
[----:B------:R-:W-:-:S03]  /*1970*/  ISETP.NE.AND P0, PT, R0, RZ, PT ;  /* 0x000000ff0000720c */ /* 0x000fc60003f05270 */
[----:B------:R-:W-:-:S05]  /*1980*/  @!P2 IMAD.U32 R89, R11, 0x10000, RZ ;  /* 0x000100000b59a824 */ /* 0x000fca00078e00ff */
[----:B------:R-:W-:Y:S01]  /*1990*/  @!P2 STS [UR4+0x4428], R89 ;  /* 0x00442859ff00a988 */ /* 0x000fe20008000804 */
[----:B------:R-:W-:Y:S06]  /*19a0*/  BAR.SYNC.DEFER_BLOCKING 0x0 ;  /* 0x0000000000007b1d */ /* 0x000fec0000010000 */
[----:B------:R-:W0:Y:S02]  /*19b0*/  LDS R4, [UR4+0x4428] ;  /* 0x00442804ff047984 */ /* 0x000e240008000800 */
[----:B0-----:R-:W-:-:S05]  /*19c0*/  SEL R4, R4, RZ, P0 ;  /* 0x000000ff04047207 */ /* 0x001fca0000000000 */
[----:B------:R-:W-:-:S04]  /*19d0*/  IMAD.IADD R4, R4, 0x1, R89 ;  /* 0x0000000104047824 */ /* 0x000fc800078e0259 */
[--C-:B------:R-:W-:Y:S01]  /*19e0*/  IMAD.IADD R6, R87, 0x1, R4.reuse ;  /* 0x0000000157067824 */ /* 0x100fe200078e0204 */
[----:B------:R-:W-:Y:S01]  /*19f0*/  STS [R33], R4 ;  /* 0x0000000421007388 */ /* 0x000fe20000000800 */
[--C-:B------:R-:W-:Y:S02]  /*1a00*/  IMAD.IADD R88, R88, 0x1, R4.reuse ;  /* 0x0000000158587824 */ /* 0x100fe400078e0204 */
[--C-:B------:R-:W-:Y:S01]  /*1a10*/  IMAD.IADD R86, R86, 0x1, R4.reuse ;  /* 0x0000000156567824 */ /* 0x100fe200078e0204 */
[----:B------:R-:W-:Y:S01]  /*1a20*/  STS [R33+0x4], R6 ;  /* 0x0000040621007388 */ /* 0x000fe20000000800 */
[--C-:B------:R-:W-:Y:S02]  /*1a30*/  IMAD.IADD R8, R85, 0x1, R4.reuse ;  /* 0x0000000155087824 */ /* 0x100fe400078e0204 */
[--C-:B------:R-:W-:Y:S01]  /*1a40*/  IMAD.IADD R84, R84, 0x1, R4.reuse ;  /* 0x0000000154547824 */ /* 0x100fe200078e0204 */
[----:B------:R-:W-:Y:S01]  /*1a50*/  STS [R33+0x8], R88 ;  /* 0x0000085821007388 */ /* 0x000fe20000000800 */
[----:B------:R-:W-:-:S02]  /*1a60*/  IMAD.IADD R10, R83, 0x1, R4 ;  /* 0x00000001530a7824 */ /* 0x000fc400078e0204 */
[--C-:B------:R-:W-:Y:S01]  /*1a70*/  IMAD.IADD R82, R82, 0x1, R4.reuse ;  /* 0x0000000152527824 */ /* 0x100fe200078e0204 */
[----:B------:R-:W-:Y:S01]  /*1a80*/  STS [R33+0xc], R86 ;  /* 0x00000c5621007388 */ /* 0x000fe20000000800 */
        /* <DEDUP_REMOVED lines=12> */
[----:B------:R-:W-:-:S03]  /*1b50*/  IMAD.IADD R73, R73, 0x1, R4 ;  /* 0x0000000149497824 */ /* 0x000fc600078e0204 */
[----:B------:R-:W-:Y:S04]  /*1b60*/  STS [R33+0x20], R90 ;  /* 0x0000205a21007388 */ /* 0x000fe80000000800 */
[----:B------:R-:W-:Y:S04]  /*1b70*/  STS [R33+0x24], R80 ;  /* 0x0000245021007388 */ /* 0x000fe80000000800 */
[----:B------:R-:W-:Y:S04]  /*1b80*/  STS [R33+0x28], R92 ;  /* 0x0000285c21007388 */ /* 0x000fe80000000800 */
[----:B------:R-:W-:Y:S04]  /*1b90*/  STS [R33+0x2c], R78 ;  /* 0x00002c4e21007388 */ /* 0x000fe80000000800 */
[----:B------:R-:W-:Y:S04]  /*1ba0*/  STS [R33+0x30], R77 ;  /* 0x0000304d21007388 */ /* 0x000fe80000000800 */
[----:B------:R-:W-:Y:S04]  /*1bb0*/  STS [R33+0x34], R76 ;  /* 0x0000344c21007388 */ /* 0x000fe80000000800 */
[----:B------:R-:W-:Y:S04]  /*1bc0*/  STS [R33+0x38], R75 ;  /* 0x0000384b21007388 */ /* 0x000fe80000000800 */
[----:B------:R-:W-:Y:S04]  /*1bd0*/  STS [R33+0x3c], R74 ;  /* 0x00003c4a21007388 */ /* 0x000fe80000000800 */
[----:B------:R-:W-:Y:S01]  /*1be0*/  STS [R33+0x40], R73 ;  /* 0x0000404921007388 */ /* 0x000fe20000000800 */
[----:B------:R-:W-:Y:S06]  /*1bf0*/  BAR.SYNC.DEFER_BLOCKING 0x0 ;  /* 0x0000000000007b1d */ /* 0x000fec0000010000 */
[----:B------:R-:W0:Y:S04]  /*1c00*/  LDS.U16 R7, [R34] ;  /* 0x0000000022077984 */ /* 0x000e280000000400 */
[----:B------:R-:W1:Y:S04]  /*1c10*/  LDS.U16 R9, [R38] ;  /* 0x0000000026097984 */ /* 0x000e680000000400 */
[----:B------:R-:W2:Y:S04]  /*1c20*/  LDS.U16 R4, [R39] ;  /* 0x0000000027047984 */ /* 0x000ea80000000400 */
[----:B------:R-:W3:Y:S04]  /*1c30*/  LDS.U16 R11, [R40] ;  /* 0x00000000280b7984 */ /* 0x000ee80000000400 */
[----:B------:R-:W4:Y:S04]  /*1c40*/  LDS.U16 R72, [R72] ;  /* 0x0000000048487984 */ /* 0x000f280000000400 */
[----:B------:R-:W4:Y:S04]  /*1c50*/  LDS.U16 R5, [R52] ;  /* 0x0000000034057984 */ /* 0x000f280000000400 */
[----:B------:R-:W4:Y:S04]  /*1c60*/  LDS.U16 R32, [R32] ;  /* 0x0000000020207984 */ /* 0x000f280000000400 */
[----:B------:R-:W4:Y:S04]  /*1c70*/  LDS.U16 R36, [R36] ;  /* 0x0000000024247984 */ /* 0x000f280000000400 */
[----:B------:R-:W4:Y:S04]  /*1c80*/  LDS.U16 R6, [R41] ;  /* 0x0000000029067984 */ /* 0x000f280000000400 */
[----:B------:R-:W4:Y:S04]  /*1c90*/  LDS.U16 R73, [R42] ;  /* 0x000000002a497984 */ /* 0x000f280000000400 */
[----:B------:R-:W4:Y:S01]  /*1ca0*/  LDS.U16 R8, [R43] ;  /* 0x000000002b087984 */ /* 0x000f220000000400 */
[----:B0-----:R-:W-:-:S03]  /*1cb0*/  IMAD.IADD R68, R68, 0x1, R7 ;  /* 0x0000000144447824 */ /* 0x001fc600078e0207 */
[----:B------:R-:W0:Y:S01]  /*1cc0*/  LDS.U16 R75, [R44] ;  /* 0x000000002c4b7984 */ /* 0x000e220000000400 */
[----:B-1----:R-:W-:-:S03]  /*1cd0*/  IMAD.IADD R66, R66, 0x1, R9 ;  /* 0x0000000142427824 */ /* 0x002fc600078e0209 */
[----:B------:R-:W1:Y:S01]  /*1ce0*/  LDS.U16 R10, [R45] ;  /* 0x000000002d0a7984 */ /* 0x000e620000000400 */
[----:B--2---:R-:W-:-:S03]  /*1cf0*/  IMAD.IADD R65, R65, 0x1, R4 ;  /* 0x0000000141417824 */ /* 0x004fc600078e0204 */
[----:B------:R-:W2:Y:S01]  /*1d00*/  LDS.U16 R77, [R46] ;  /* 0x000000002e4d7984 */ /* 0x000ea20000000400 */
[----:B---3--:R-:W-:-:S03]  /*1d10*/  IMAD.IADD R64, R64, 0x1, R11 ;  /* 0x0000000140407824 */ /* 0x008fc600078e020b */
[----:B------:R-:W3:Y:S01]  /*1d20*/  LDS.U16 R34, [R47] ;  /* 0x000000002f227984 */ /* 0x000ee20000000400 */
[----:B----4-:R-:W-:-:S03]  /*1d30*/  IMAD.IADD R71, R71, 0x1, R72 ;  /* 0x0000000147477824 */ /* 0x010fc600078e0248 */
[----:B------:R-:W4:Y:S01]  /*1d40*/  LDS.U16 R79, [R48] ;  /* 0x00000000304f7984 */ /* 0x000f220000000400 */
[----:B------:R-:W-:-:S03]  /*1d50*/  IMAD.IADD R70, R70, 0x1, R5 ;  /* 0x0000000146467824 */ /* 0x000fc600078e0205 */
[----:B------:R-:W4:Y:S01]  /*1d60*/  LDS.U16 R38, [R49] ;  /* 0x0000000031267984 */ /* 0x000f220000000400 */
[----:B------:R-:W-:-:S03]  /*1d70*/  IMAD.IADD R69, R69, 0x1, R32 ;  /* 0x0000000145457824 */ /* 0x000fc600078e0220 */
[----:B------:R-:W4:Y:S01]  /*1d80*/  LDS.U16 R39, [R50] ;  /* 0x0000000032277984 */ /* 0x000f220000000400 */
[----:B------:R-:W-:-:S03]  /*1d90*/  IMAD.IADD R67, R67, 0x1, R36 ;  /* 0x0000000143437824 */ /* 0x000fc600078e0224 */
[----:B------:R-:W4:Y:S01]  /*1da0*/  LDS.U16 R40, [R51] ;  /* 0x0000000033287984 */ /* 0x000f220000000400 */
[----:B------:R-:W-:Y:S02]  /*1db0*/  IMAD.IADD R63, R63, 0x1, R6 ;  /* 0x000000013f3f7824 */ /* 0x000fe400078e0206 */
[----:B------:R-:W-:Y:S02]  /*1dc0*/  IMAD.IADD R62, R62, 0x1, R73 ;  /* 0x000000013e3e7824 */ /* 0x000fe400078e0249 */
[----:B------:R-:W-:Y:S02]  /*1dd0*/  IMAD.IADD R61, R61, 0x1, R8 ;  /* 0x000000013d3d7824 */ /* 0x000fe400078e0208 */
[----:B0-----:R-:W-:Y:S02]  /*1de0*/  IMAD.IADD R60, R60, 0x1, R75 ;  /* 0x000000013c3c7824 */ /* 0x001fe400078e024b */
[----:B-1----:R-:W-:Y:S02]  /*1df0*/  IMAD.IADD R59, R59, 0x1, R10 ;  /* 0x000000013b3b7824 */ /* 0x002fe400078e020a */
[----:B--2---:R-:W-:-:S02]  /*1e00*/  IMAD.IADD R58, R58, 0x1, R77 ;  /* 0x000000013a3a7824 */ /* 0x004fc400078e024d */
[----:B---3--:R-:W-:Y:S02]  /*1e10*/  IMAD.IADD R57, R57, 0x1, R34 ;  /* 0x0000000139397824 */ /* 0x008fe400078e0222 */
[----:B----4-:R-:W-:Y:S02]  /*1e20*/  IMAD.IADD R56, R56, 0x1, R79 ;  /* 0x0000000138387824 */ /* 0x010fe400078e024f */
[----:B------:R-:W-:Y:S02]  /*1e30*/  IMAD.IADD R55, R55, 0x1, R38 ;  /* 0x0000000137377824 */ /* 0x000fe400078e0226 */
[----:B------:R-:W-:Y:S02]  /*1e40*/  IMAD.IADD R54, R54, 0x1, R39 ;  /* 0x0000000136367824 */ /* 0x000fe400078e0227 */
[----:B------:R-:W-:Y:S01]  /*1e50*/  IMAD.IADD R53, R53, 0x1, R40 ;  /* 0x0000000135357824 */ /* 0x000fe200078e0228 */
[----:B------:R-:W-:Y:S06]  /*1e60*/  BAR.SYNC.DEFER_BLOCKING 0x0 ;  /* 0x0000000000007b1d */ /* 0x000fec0000010000 */
[----:B------:R-:W-:Y:S05]  /*1e70*/  BRA.U UP0, `(.L_x_219) ;  /* 0x0000000100ac7547 */ /* 0x000fea000b800000 */
[----:B------:R0:W-:Y:S01]  /*1e80*/  STS.U8 [R71+UR4], R2 ;  /* 0x0000000247007988 */ /* 0x0001e20008000004 */
[----:B------:R-:W-:Y:S02]  /*1e90*/  UIADD3 UR8, UPT, UPT, UR8, 0x5, URZ ;  /* 0x0000000508087890 */ /* 0x000fe4000fffe0ff */
[----:B------:R-:W-:Y:S01]  /*1ea0*/  UIADD3 UR5, UPT, UPT, UR5, -0x5, URZ ;  /* 0xfffffffb05057890 */ /* 0x000fe2000fffe0ff */
[----:B------:R0:W-:Y:S04]  /*1eb0*/  STS.U8 [R70+UR4], R3 ;  /* 0x0000000346007988 */ /* 0x0001e80008000004 */
        /* <DEDUP_REMOVED lines=16> */
[----:B------:R0:W-:Y:S01]  /*1fc0*/  STS.U8 [R53+UR4], R28 ;  /* 0x0000001c35007988 */ /* 0x0001e20008000004 */
[----:B------:R-:W-:Y:S06]  /*1fd0*/  BAR.SYNC.DEFER_BLOCKING 0x0 ;  /* 0x0000000000007b1d */ /* 0x000fec0000010000 */
[----:B------:R0:W1:Y:S04]  /*1fe0*/  LDS.U8 R2, [R35] ;  /* 0x0000000023027984 */ /* 0x0000680000000000 */
[----:B------:R0:W2:Y:S04]  /*1ff0*/  LDS.U8 R3, [R35+0x1] ;  /* 0x0000010023037984 */ /* 0x0000a80000000000 */
[----:B------:R0:W3:Y:S04]  /*2000*/  LDS.U8 R12, [R35+0x2] ;  /* 0x00000200230c7984 */ /* 0x0000e80000000000 */
[----:B------:R0:W4:Y:S04]  /*2010*/  LDS.U8 R13, [R35+0x3] ;  /* 0x00000300230d7984 */ /* 0x0001280000000000 */
[----:B------:R0:W0:Y:S04]  /*2020*/  LDS.U8 R14, [R35+0x4] ;  /* 0x00000400230e7984 */ /* 0x0000280000000000 */
        /* <DEDUP_REMOVED lines=13> */
[----:B------:R0:W0:Y:S01]  /*2100*/  LDS.U8 R28, [R35+0x12] ;  /* 0x00001200231c7984 */ /* 0x0000220000000000 */
[----:B------:R-:W-:Y:S06]  /*2110*/  BAR.SYNC.DEFER_BLOCKING 0x0 ;  /* 0x0000000000007b1d */ /* 0x000fec0000010000 */
[----:B-1234-:R-:W-:Y:S05]  /*2120*/  BRA `(.L_x_220) ;  /* 0xffffffe400387947 */ /* 0x01efea000383ffff */
.L_x_219:
[----:B------:R0:W-:Y:S01]  /*2130*/  STS.U8 [R71+UR4], R2 ;  /* 0x0000000247007988 */ /* 0x0001e20008000004 */
[C---:B------:R-:W-:Y:S01]  /*2140*/  IMAD R35, R0.reuse, -0x12, R35 ;  /* 0xffffffee00237824 */ /* 0x040fe200078e0223 */
[----:B------:R-:W1:Y:S01]  /*2150*/  LDCU.64 UR6, c[0x0][0x3a0] ;  /* 0x00007400ff0677ac */ /* 0x000e620008000a00 */
[C---:B------:R-:W-:Y:S01]  /*2160*/  VIADD R4, R0.reuse, 0x500 ;  /* 0x0000050000047836 */ /* 0x040fe20000000000 */
[----:B------:R2:W-:Y:S01]  /*2170*/  STS.U8 [R70+UR4], R3 ;  /* 0x0000000346007988 */ /* 0x0005e20008000004 */
[----:B------:R-:W-:-:S03]  /*2180*/  VIADD R6, R0, 0x600 ;  /* 0x0000060000067836 */ /* 0x000fc60000000000 */
[----:B------:R-:W-:Y:S01]  /*2190*/  STS.U8 [R69+UR4], R12 ;  /* 0x0000000c45007988 */ /* 0x000fe20008000004 */
[----:B0-----:R-:W-:-:S03]  /*21a0*/  VIADD R2, R0, 0x100 ;  /* 0x0000010000027836 */ /* 0x001fc60000000000 */
[----:B------:R-:W-:Y:S01]  /*21b0*/  STS.U8 [R68+UR4], R13 ;  /* 0x0000000d44007988 */ /* 0x000fe20008000004 */
[----:B--2---:R-:W-:-:S03]  /*21c0*/  VIADD R3, R0, 0x200 ;  /* 0x0000020000037836 */ /* 0x004fc60000000000 */
[----:B------:R-:W-:Y:S04]  /*21d0*/  STS.U8 [R67+UR4], R14 ;  /* 0x0000000e43007988 */ /* 0x000fe80008000004 */
[----:B------:R-:W-:Y:S01]  /*21e0*/  STS.U8 [R66+UR4], R15 ;  /* 0x0000000f42007988 */ /* 0x000fe20008000004 */
[----:B-1----:R-:W-:Y:S01]  /*21f0*/  ISETP.GE.U32.AND P2, PT, R2, UR6, PT ;  /* 0x0000000602007c0c */ /* 0x002fe2000bf46070 */
[----:B------:R-:W-:Y:S01]  /*2200*/  VIADD R2, R0, 0x300 ;  /* 0x0000030000027836 */ /* 0x000fe20000000000 */
[----:B------:R-:W-:Y:S01]  /*2210*/  ISETP.GE.U32.AND P1, PT, R4, UR6, PT ;  /* 0x0000000604007c0c */ /* 0x000fe2000bf26070 */
[----:B------:R-:W-:Y:S01]  /*2220*/  STS.U8 [R65+UR4], R16 ;  /* 0x0000001041007988 */ /* 0x000fe20008000004 */
[----:B------:R-:W-:Y:S01]  /*2230*/  ISETP.GE.U32.AND.EX P2, PT, RZ, UR7, PT, P2 ;  /* 0x00000007ff007c0c */ /* 0x000fe2000bf46120 */
[----:B------:R-:W-:Y:S01]  /*2240*/  VIADD R4, R0, 0x700 ;  /* 0x0000070000047836 */ /* 0x000fe20000000000 */
[----:B------:R-:W-:Y:S01]  /*2250*/  ISETP.GE.U32.AND P4, PT, R2, UR6, PT ;  /* 0x0000000602007c0c */ /* 0x000fe2000bf86070 */
[----:B------:R-:W-:Y:S01]  /*2260*/  STS.U8 [R64+UR4], R17 ;  /* 0x0000001140007988 */ /* 0x000fe20008000004 */
[----:B------:R-:W-:-:S02]  /*2270*/  ISETP.GE.U32.AND P0, PT, R3, UR6, PT ;  /* 0x0000000603007c0c */ /* 0x000fc4000bf06070 */
[----:B------:R-:W-:Y:S01]  /*2280*/  ISETP.GE.U32.AND.EX P4, PT, RZ, UR7, PT, P4 ;  /* 0x00000007ff007c0c */ /* 0x000fe2000bf86140 */
[----:B------:R-:W-:Y:S01]  /*2290*/  STS.U8 [R63+UR4], R18 ;  /* 0x000000123f007988 */ /* 0x000fe20008000004 */
[----:B------:R-:W-:Y:S02]  /*22a0*/  LOP3.LUT R3, R0, 0x400, RZ, 0xfc, !PT ;  /* 0x0000040000037812 */ /* 0x000fe400078efcff */
[----:B------:R-:W-:Y:S01]  /*22b0*/  ISETP.GE.U32.AND.EX P1, PT, RZ, UR7, PT, P1 ;  /* 0x00000007ff007c0c */ /* 0x000fe2000bf26110 */
[----:B------:R-:W-:Y:S01]  /*22c0*/  STS.U8 [R62+UR4], R19 ;  /* 0x000000133e007988 */ /* 0x000fe20008000004 */
[----:B------:R-:W-:Y:S02]  /*22d0*/  ISETP.GE.U32.AND P6, PT, R3, UR6, PT ;  /* 0x0000000603007c0c */ /* 0x000fe4000bfc6070 */
[----:B------:R-:W-:Y:S01]  /*22e0*/  ISETP.GE.U32.AND.EX P0, PT, RZ, UR7, PT, P0 ;  /* 0x00000007ff007c0c */ /* 0x000fe2000bf06100 */
[----:B------:R-:W-:Y:S01]  /*22f0*/  STS.U8 [R61+UR4], R20 ;  /* 0x000000143d007988 */ /* 0x000fe20008000004 */
[----:B------:R-:W-:-:S02]  /*2300*/  ISETP.GE.U32.AND.EX P6, PT, RZ, UR7, PT, P6 ;  /* 0x00000007ff007c0c */ /* 0x000fc4000bfc6160 */
[----:B------:R-:W-:Y:S01]  /*2310*/  ISETP.GE.U32.AND P3, PT, R6, UR6, PT ;  /* 0x0000000606007c0c */ /* 0x000fe2000bf66070 */
[----:B------:R-:W-:Y:S01]  /*2320*/  STS.U8 [R60+UR4], R21 ;  /* 0x000000153c007988 */ /* 0x000fe20008000004 */
[C---:B------:R-:W-:Y:S02]  /*2330*/  VIADD R6, R0.reuse, 0x900 ;  /* 0x0000090000067836 */ /* 0x040fe40000000000 */
[----:B------:R-:W-:Y:S01]  /*2340*/  ISETP.GE.U32.AND.EX P3, PT, RZ, UR7, PT, P3 ;  /* 0x00000007ff007c0c */ /* 0x000fe2000bf66130 */
[----:B------:R-:W-:Y:S04]  /*2350*/  STS.U8 [R59+UR4], R22 ;  /* 0x000000163b007988 */ /* 0x000fe80008000004 */
[----:B------:R-:W-:Y:S04]  /*2360*/  STS.U8 [R58+UR4], R23 ;  /* 0x000000173a007988 */ /* 0x000fe80008000004 */
[----:B------:R-:W-:Y:S04]  /*2370*/  STS.U8 [R57+UR4], R24 ;  /* 0x0000001839007988 */ /* 0x000fe80008000004 */
[----:B------:R-:W-:Y:S04]  /*2380*/  STS.U8 [R56+UR4], R25 ;  /* 0x0000001938007988 */ /* 0x000fe80008000004 */
[----:B------:R-:W-:Y:S04]  /*2390*/  STS.U8 [R55+UR4], R26 ;  /* 0x0000001a37007988 */ /* 0x000fe80008000004 */
[----:B------:R-:W-:Y:S04]  /*23a0*/  STS.U8 [R54+UR4], R27 ;  /* 0x0000001b36007988 */ /* 0x000fe80008000004 */
[----:B------:R-:W-:Y:S01]  /*23b0*/  STS.U8 [R53+UR4], R28 ;  /* 0x0000001c35007988 */ /* 0x000fe20008000004 */
[----:B------:R-:W0:Y:S01]  /*23c0*/  LDCU.64 UR4, c[0x0][0x388] ;  /* 0x00007100ff0477ac */ /* 0x000e220008000a00 */
[----:B------:R-:W-:Y:S01]  /*23d0*/  BAR.SYNC.DEFER_BLOCKING 0x0 ;  /* 0x0000000000007b1d */ /* 0x000fe20000010000 */
[----:B0-----:R-:W-:-:S05]  /*23e0*/  IADD3 R2, P5, PT, R0, UR4, RZ ;  /* 0x0000000400027c10 */ /* 0x001fca000ffbe0ff */
[----:B------:R-:W-:Y:S01]  /*23f0*/  IMAD.X R3, RZ, RZ, UR5, P5 ;  /* 0x00000005ff037e24 */ /* 0x000fe2000a8e06ff */
[----:B------:R-:W-:Y:S02]  /*2400*/  ISETP.GE.U32.AND P5, PT, R4, UR6, PT ;  /* 0x0000000604007c0c */ /* 0x000fe4000bfa6070 */
[----:B------:R-:W-:Y:S01]  /*2410*/  LOP3.LUT R4, R0, 0x800, RZ, 0xfc, !PT ;  /* 0x0000080000047812 */ /* 0x000fe200078efcff */
[----:B------:R-:W0:Y:S01]  /*2420*/  LDS.U8 R5, [R35+0x100] ;  /* 0x0001000023057984 */ /* 0x000e220000000000 */
[----:B------:R-:W-:-:S03]  /*2430*/  ISETP.GE.U32.AND.EX P5, PT, RZ, UR7, PT, P5 ;  /* 0x00000007ff007c0c */ /* 0x000fc6000bfa6150 */
[----:B------:R-:W1:Y:S04]  /*2440*/  LDS.U8 R9, [R35+0x300] ;  /* 0x0003000023097984 */ /* 0x000e680000000000 */
[----:B------:R-:W2:Y:S04]  /*2450*/  LDS.U8 R13, [R35+0x500] ;  /* 0x00050000230d7984 */ /* 0x000ea80000000000 */
[----:B------:R-:W3:Y:S04]  /*2460*/  LDS.U8 R11, [R35+0x400] ;  /* 0x00040000230b7984 */ /* 0x000ee80000000000 */
[----:B------:R-:W4:Y:S04]  /*2470*/  LDS.U8 R7, [R35+0x200] ;  /* 0x0002000023077984 */ /* 0x000f280000000000 */
[----:B------:R-:W5:Y:S04]  /*2480*/  LDS.U8 R15, [R35+0x600] ;  /* 0x00060000230f7984 */ /* 0x000f680000000000 */
[----:B------:R-:W5:Y:S04]  /*2490*/  LDS.U8 R17, [R35+0x700] ;  /* 0x0007000023117984 */ /* 0x000f680000000000 */
[----:B------:R-:W5:Y:S04]  /*24a0*/  LDS.U8 R19, [R35+0x800] ;  /* 0x0008000023137984 */ /* 0x000f680000000000 */
[----:B------:R-:W5:Y:S04]  /*24b0*/  LDS.U8 R21, [R35+0x900] ;  /* 0x0009000023157984 */ /* 0x000f680000000000 */
[----:B------:R-:W5:Y:S04]  /*24c0*/  LDS.U8 R23, [R35+0xa00] ;  /* 0x000a000023177984 */ /* 0x000f680000000000 */
[----:B0-----:R-:W-:Y:S01]  /*24d0*/  @!P2 STG.E.U8 desc[UR10][R2.64+0x100], R5 ;  /* 0x000100050200a986 */ /* 0x001fe2000c10110a */
[----:B------:R-:W-:Y:S01]  /*24e0*/  ISETP.GE.U32.AND P2, PT, R4, UR6, PT ;  /* 0x0000000604007c0c */ /* 0x000fe2000bf46070 */
[----:B------:R-:W-:-:S02]  /*24f0*/  VIADD R4, R0, 0xa00 ;  /* 0x00000a0000047836 */ /* 0x000fc40000000000 */
[----:B------:R-:W0:Y:S01]  /*2500*/  LDS.U8 R25, [R35+0xb00] ;  /* 0x000b000023197984 */ /* 0x000e220000000000 */
[----:B------:R-:W-:-:S03]  /*2510*/  ISETP.GE.U32.AND.EX P2, PT, RZ, UR7, PT, P2 ;  /* 0x00000007ff007c0c */ /* 0x000fc6000bf46120 */
[----:B-1----:R-:W-:Y:S01]  /*2520*/  @!P4 STG.E.U8 desc[UR10][R2.64+0x300], R9 ;  /* 0x000300090200c986 */ /* 0x002fe2000c10110a */
[----:B------:R-:W-:-:S03]  /*2530*/  ISETP.GE.U32.AND P4, PT, R0, UR6, PT ;  /* 0x0000000600007c0c */ /* 0x000fc6000bf86070 */
[----:B------:R-:W1:Y:S04]  /*2540*/  LDS.U8 R5, [R35+0xc00] ;  /* 0x000c000023057984 */ /* 0x000e680000000000 */
[----:B--2---:R-:W-:Y:S01]  /*2550*/  @!P1 STG.E.U8 desc[UR10][R2.64+0x500], R13 ;  /* 0x0005000d02009986 */ /* 0x004fe2000c10110a */
[----:B------:R-:W-:-:S03]  /*2560*/  ISETP.GE.U32.AND.EX P1, PT, RZ, UR7, PT, P4 ;  /* 0x00000007ff007c0c */ /* 0x000fc6000bf26140 */
[----:B---3--:R-:W-:Y:S01]  /*2570*/  @!P6 STG.E.U8 desc[UR10][R2.64+0x400], R11 ;  /* 0x0004000b0200e986 */ /* 0x008fe2000c10110a */
[----:B------:R-:W-:Y:S01]  /*2580*/  ISETP.GE.U32.AND P6, PT, R4, UR6, PT ;  /* 0x0000000604007c0c */ /* 0x000fe2000bfc6070 */
[----:B------:R-:W-:Y:S02]  /*2590*/  VIADD R4, R0, 0xb00 ;  /* 0x00000b0000047836 */ /* 0x000fe40000000000 */
[----:B----4-:R-:W-:Y:S01]  /*25a0*/  @!P0 STG.E.U8 desc[UR10][R2.64+0x200], R7 ;  /* 0x0002000702008986 */ /* 0x010fe2000c10110a */
[----:B------:R-:W-:Y:S01]  /*25b0*/  ISETP.GE.U32.AND P0, PT, R6, UR6, PT ;  /* 0x0000000606007c0c */ /* 0x000fe2000bf06070 */
[----:B------:R-:W-:Y:S01]  /*25c0*/  VIADD R6, R0, 0xe00 ;  /* 0x00000e0000067836 */ /* 0x000fe20000000000 */
[----:B------:R-:W-:Y:S01]  /*25d0*/  ISETP.GE.U32.AND P4, PT, R4, UR6, PT ;  /* 0x0000000604007c0c */ /* 0x000fe2000bf86070 */
[----:B------:R-:W2:Y:S01]  /*25e0*/  LDS.U8 R7, [R35+0xd00] ;  /* 0x000d000023077984 */ /* 0x000ea20000000000 */
[----:B------:R-:W-:Y:S02]  /*25f0*/  LOP3.LUT R4, R0, 0xc00, RZ, 0xfc, !PT ;  /* 0x00000c0000047812 */ /* 0x000fe400078efcff */
[----:B------:R-:W-:Y:S01]  /*2600*/  ISETP.GE.U32.AND.EX P0, PT, RZ, UR7, PT, P0 ;  /* 0x00000007ff007c0c */ /* 0x000fe2000bf06100 */
[----:B------:R-:W3:Y:S01]  /*2610*/  LDS.U8 R9, [R35+0xe00] ;  /* 0x000e000023097984 */ /* 0x000ee20000000000 */
[----:B------:R-:W-:-:S03]  /*2620*/  ISETP.GE.U32.AND.EX P6, PT, RZ, UR7, PT, P6 ;  /* 0x00000007ff007c0c */ /* 0x000fc6000bfc6160 */
[----:B------:R-:W-:Y:S04]  /*2630*/  LDS.U8 R11, [R35+0xf00] ;  /* 0x000f0000230b7984 */ /* 0x000fe80000000000 */
[----:B------:R-:W-:Y:S04]  /*2640*/  LDS.U8 R13, [R35+0x1000] ;  /* 0x00100000230d7984 */ /* 0x000fe80000000000 */
[----:B------:R-:W-:Y:S04]  /*2650*/  LDS.U8 R27, [R35+0x1100] ;  /* 0x00110000231b7984 */ /* 0x000fe80000000000 */
[----:B------:R-:W4:Y:S04]  /*2660*/  @!P1 LDS.U8 R29, [R35] ;  /* 0x00000000231d9984 */ /* 0x000f280000000000 */
[----:B-----5:R0:W-:Y:S01]  /*2670*/  @!P3 STG.E.U8 desc[UR10][R2.64+0x600], R15 ;  /* 0x0006000f0200b986 */ /* 0x0201e2000c10110a */
[----:B------:R-:W-:Y:S01]  /*2680*/  ISETP.GE.U32.AND P3, PT, R4, UR6, PT ;  /* 0x0000000604007c0c */ /* 0x000fe2000bf66070 */
[----:B------:R-:W-:-:S02]  /*2690*/  VIADD R4, R0, 0xd00 ;  /* 0x00000d0000047836 */ /* 0x000fc40000000000 */
[----:B------:R0:W-:Y:S01]  /*26a0*/  @!P5 STG.E.U8 desc[UR10][R2.64+0x700], R17 ;  /* 0x000700110200d986 */ /* 0x0001e2000c10110a */
[----:B------:R-:W-:Y:S02]  /*26b0*/  ISETP.GE.U32.AND.EX P5, PT, RZ, UR7, PT, P4 ;  /* 0x00000007ff007c0c */ /* 0x000fe4000bfa6140 */
[----:B------:R-:W-:Y:S01]  /*26c0*/  ISETP.GE.U32.AND.EX P3, PT, RZ, UR7, PT, P3 ;  /* 0x00000007ff007c0c */ /* 0x000fe2000bf66130 */
[----:B------:R0:W-:Y:S01]  /*26d0*/  @!P2 STG.E.U8 desc[UR10][R2.64+0x800], R19 ;  /* 0x000800130200a986 */ /* 0x0001e2000c10110a */
[----:B------:R-:W-:Y:S01]  /*26e0*/  ISETP.GE.U32.AND P4, PT, R4, UR6, PT ;  /* 0x0000000604007c0c */ /* 0x000fe2000bf86070 */
[----:B------:R-:W-:Y:S01]  /*26f0*/  VIADD R4, R0, 0xf00 ;  /* 0x00000f0000047836 */ /* 0x000fe20000000000 */
[----:B------:R-:W-:Y:S01]  /*2700*/  ISETP.GE.U32.AND P2, PT, R6, UR6, PT ;  /* 0x0000000606007c0c */ /* 0x000fe2000bf46070 */
[----:B------:R1:W-:Y:S01]  /*2710*/  @!P0 STG.E.U8 desc[UR10][R2.64+0x900], R21 ;  /* 0x0009001502008986 */ /* 0x0003e2000c10110a */
[----:B------:R-:W-:Y:S01]  /*2720*/  VIADD R6, R0, 0x1100 ;  /* 0x0000110000067836 */ /* 0x000fe20000000000 */
[----:B------:R-:W-:-:S02]  /*2730*/  ISETP.GE.U32.AND.EX P4, PT, RZ, UR7, PT, P4 ;  /* 0x00000007ff007c0c */ /* 0x000fc4000bf86140 */
[----:B------:R-:W-:Y:S01]  /*2740*/  ISETP.GE.U32.AND P0, PT, R4, UR6, PT ;  /* 0x0000000604007c0c */ /* 0x000fe2000bf06070 */
[----:B------:R2:W-:Y:S01]  /*2750*/  @!P6 STG.E.U8 desc[UR10][R2.64+0xa00], R23 ;  /* 0x000a00170200e986 */ /* 0x0005e2000c10110a */
[C---:B------:R-:W-:Y:S01]  /*2760*/  LOP3.LUT R4, R0.reuse, 0x1000, RZ, 0xfc, !PT ;  /* 0x0000100000047812 */ /* 0x040fe200078efcff */
[----:B------:R-:W-:Y:S01]  /*2770*/  VIADD R0, R0, 0x1200 ;  /* 0x0000120000007836 */ /* 0x000fe20000000000 */
[----:B------:R-:W-:Y:S01]  /*2780*/  ISETP.GE.U32.AND.EX P2, PT, RZ, UR7, PT, P2 ;  /* 0x00000007ff007c0c */ /* 0x000fe2000bf46120 */
[----:B0-----:R0:W-:Y:S01]  /*2790*/  @!P5 STG.E.U8 desc[UR10][R2.64+0xb00], R25 ;  /* 0x000b00190200d986 */ /* 0x0011e2000c10110a */
[----:B------:R-:W-:Y:S02]  /*27a0*/  ISETP.GE.U32.AND P6, PT, R4, UR6, PT ;  /* 0x0000000604007c0c */ /* 0x000fe4000bfc6070 */
[----:B------:R-:W-:Y:S01]  /*27b0*/  ISETP.GE.U32.AND P5, PT, R6, UR6, PT ;  /* 0x0000000606007c0c */ /* 0x000fe2000bfa6070 */
[----:B-1----:R0:W-:Y:S01]  /*27c0*/  @!P3 STG.E.U8 desc[UR10][R2.64+0xc00], R5 ;  /* 0x000c00050200b986 */ /* 0x0021e2000c10110a */
[----:B------:R-:W-:-:S02]  /*27d0*/  ISETP.GE.U32.AND P3, PT, R0, UR6, PT ;  /* 0x0000000600007c0c */ /* 0x000fc4000bf66070 */
[----:B------:R-:W-:Y:S01]  /*27e0*/  ISETP.GE.U32.AND.EX P0, PT, RZ, UR7, PT, P0 ;  /* 0x00000007ff007c0c */ /* 0x000fe2000bf06100 */
[----:B--2---:R0:W-:Y:S01]  /*27f0*/  @!P4 STG.E.U8 desc[UR10][R2.64+0xd00], R7 ;  /* 0x000d00070200c986 */ /* 0x0041e2000c10110a */
[----:B------:R-:W-:Y:S02]  /*2800*/  ISETP.GE.U32.AND.EX P6, PT, RZ, UR7, PT, P6 ;  /* 0x00000007ff007c0c */ /* 0x000fe4000bfc6160 */
[----:B------:R-:W-:Y:S01]  /*2810*/  ISETP.GE.U32.AND.EX P5, PT, RZ, UR7, PT, P5 ;  /* 0x00000007ff007c0c */ /* 0x000fe2000bfa6150 */
[----:B---3--:R0:W-:Y:S01]  /*2820*/  @!P2 STG.E.U8 desc[UR10][R2.64+0xe00], R9 ;  /* 0x000e00090200a986 */ /* 0x0081e2000c10110a */
[----:B------:R-:W-:-:S03]  /*2830*/  ISETP.GE.U32.AND.EX P3, PT, RZ, UR7, PT, P3 ;  /* 0x00000007ff007c0c */ /* 0x000fc6000bf66130 */
[----:B----4-:R0:W-:Y:S04]  /*2840*/  @!P1 STG.E.U8 desc[UR10][R2.64], R29 ;  /* 0x0000001d02009986 */ /* 0x0101e8000c10110a */
[----:B------:R0:W-:Y:S04]  /*2850*/  @!P0 STG.E.U8 desc[UR10][R2.64+0xf00], R11 ;  /* 0x000f000b02008986 */ /* 0x0001e8000c10110a */
[----:B------:R0:W-:Y:S04]  /*2860*/  @!P6 STG.E.U8 desc[UR10][R2.64+0x1000], R13 ;  /* 0x0010000d0200e986 */ /* 0x0001e8000c10110a */
[----:B------:R0:W-:Y:S01]  /*2870*/  @!P5 STG.E.U8 desc[UR10][R2.64+0x1100], R27 ;  /* 0x0011001b0200d986 */ /* 0x0001e2000c10110a */
[----:B------:R-:W-:Y:S05]  /*2880*/  @P3 EXIT ;  /* 0x000000000000394d */ /* 0x000fea0003800000 */
[----:B------:R-:W1:Y:S04]  /*2890*/  LDS.U8 R35, [R35+0x1200] ;  /* 0x0012000023237984 */ /* 0x000e680000000000 */
[----:B-1----:R-:W-:Y:S01]  /*28a0*/  STG.E.U8 desc[UR10][R2.64+0x1200], R35 ;  /* 0x0012002302007986 */ /* 0x002fe2000c10110a */
[----:B------:R-:W-:Y:S05]  /*28b0*/  EXIT ;  /* 0x000000000000794d */ /* 0x000fea0003800000 */
.L_x_221:
        /* <DEDUP_REMOVED lines=12> */
.L_x_1775:


//--------------------- .text._ZN3cub18CUB_300001_SM_10006detail9transform16transform_kernelINS2_10policy_hubILb1EN4cuda3std3__45tupleIJN6thrust24THRUST_300001_SM_1000_NS10device_ptrIhEEEEEE10policy1000El16contrast_functorNSB_I6uchar4EEJPhEEEvT0_iT1_T2_DpNS2_10kernel_argIT3_EE --------------------------
	.section	.text._ZN3cub18CUB_300001_SM_10006detail9transform16transform_kernelINS2_10policy_hubILb1EN4cuda3std3__45tupleIJN6thrust24THRUST_300001_SM_1000_NS10device_ptrIhEEEEEE10policy1000El16contrast_functorNSB_I6uchar4EEJPhEEEvT0_iT1_T2_DpNS2_10kernel_argIT3_EE,"ax",@progbits
	.align	128
        .global         _ZN3cub18CUB_300001_SM_10006detail9transform16transform_kernelINS2_10policy_hubILb1EN4cuda3std3__45tupleIJN6thrust24THRUST_300001_SM_1000_NS10device_ptrIhEEEEEE10policy1000El16contrast_functorNSB_I6uchar4EEJPhEEEvT0_iT1_T2_DpNS2_10kernel_argIT3_EE
        .type           _ZN3cub18CUB_300001_SM_10006detail9transform16transform_kernelINS2_10policy_hubILb1EN4cuda3std3__45tupleIJN6thrust24THRUST_300001_SM_1000_NS10device_ptrIhEEEEEE10policy1000El16contrast_functorNSB_I6uchar4EEJPhEEEvT0_iT1_T2_DpNS2_10kernel_argIT3_EE,@function
        .size           _ZN3cub18CUB_300001_SM_10006detail9transform16transform_kernelINS2_10policy_hubILb1EN4cuda3std3__45tupleIJN6thrust24THRUST_300001_SM_1000_NS10device_ptrIhEEEEEE10policy1000El16contrast_functorNSB_I6uchar4EEJPhEEEvT0_iT1_T2_DpNS2_10kernel_argIT3_EE,(.L_x_1769 - _ZN3cub18CUB_300001_SM_10006detail9transform16transform_kernelINS2_10policy_hubILb1EN4cuda3std3__45tupleIJN6thrust24THRUST_300001_SM_1000_NS10device_ptrIhEEEEEE10policy1000El16contrast_functorNSB_I6uchar4EEJPhEEEvT0_iT1_T2_DpNS2_10kernel_argIT3_EE)
        .other          _ZN3cub18CUB_300001_SM_10006detail9transform16transform_kernelINS2_10policy_hubILb1EN4cuda3std3__45tupleIJN6thrust24THRUST_300001_SM_1000_NS10device_ptrIhEEEEEE10policy1000El16contrast_functorNSB_I6uchar4EEJPhEEEvT0_iT1_T2_DpNS2_10kernel_argIT3_EE,@"STO_CUDA_ENTRY STV_DEFAULT"
_ZN3cub18CUB_300001_SM_10006detail9transform16transform_kernelINS2_10policy_hubILb1EN4cuda3std3__45tupleIJN6thrust24THRUST_300001_SM_1000_NS10device_ptrIhEEEEEE10policy1000El16contrast_functorNSB_I6uchar4EEJPhEEEvT0_iT1_T2_DpNS2_10kernel_argIT3_EE:
.text._ZN3cub18CUB_300001_SM_10006detail9transform16transform_kernelINS2_10policy_hubILb1EN4cuda3std3__45tupleIJN6thrust24THRUST_300001_SM_1000_NS10device_ptrIhEEEEEE10policy1000El16contrast_functorNSB_I6uchar4EEJPhEEEvT0_iT1_T2_DpNS2_10kernel_argIT3_EE:
[----:B------:R-:W-:Y:S08]  /*0000*/  LDC R1, c[0x0][0x37c] ;  /* 0x0000df00ff017b82 */ /* 0x000ff00000000800 */
[----:B------:R-:W0:Y:S01]  /*0010*/  LDC R2, c[0x0][0x388] ;  /* 0x0000e200ff027b82 */ /* 0x000e220000000800 */
[----:B------:R-:W1:Y:S01]  /*0020*/  S2R R22, SR_TID.X ;  /* 0x0000000000167919 */ /* 0x000e620000002100 */
[----:B------:R-:W2:Y:S01]  /*0030*/  LDCU.64 UR6, c[0x0][0x380] ;  /* 0x00007000ff0677ac */ /* 0x000ea20008000a00 */
[----:B------:R-:W-:Y:S05]  /*0040*/  BSSY.RECONVERGENT B0, `(.L_x_222) ;  /* 0x000001a000007945 */ /* 0x000fea0003800200 */
[----:B------:R-:W3:Y:S08]  /*0050*/  S2UR UR4, SR_CTAID.X ;  /* 0x00000000000479c3 */ /* 0x000ef00000002500 */
[----:B------:R-:W4:Y:S01]  /*0060*/  LDC.64 R12, c[0x0][0x398] ;  /* 0x0000e600ff0c7b82 */ /* 0x000f220000000a00 */
[----:B0-----:R-:W-:-:S05]  /*0070*/  IMAD.SHL.U32 R6, R2, 0x80, RZ ;  /* 0x0000008002067824 */ /* 0x001fca00078e00ff */
[----:B------:R-:W-:Y:S01]  /*0080*/  SHF.R.S32.HI R0, RZ, 0x1f, R6 ;  /* 0x0000001fff007819 */ /* 0x000fe20000011406 */
[----:B---3--:R-:W-:-:S04]  /*0090*/  IMAD.WIDE.U32 R4, R6, UR4, RZ ;  /* 0x0000000406047c25 */ /* 0x008fc8000f8e00ff */
[----:B------:R-:W-:Y:S01]  /*00a0*/  IMAD R21, R0, UR4, RZ ;  /* 0x0000000400157c24 */ /* 0x000fe2000f8e02ff */
[----:B--2---:R-:W-:-:S03]  /*00b0*/  IADD3 R7, P1, PT, -R4, UR6, RZ ;  /* 0x0000000604077c10 */ /* 0x004fc6000ff3e1ff */
[----:B------:R-:W-:Y:S01]  /*00c0*/  IMAD.IADD R21, R5, 0x1, R21 ;  /* 0x0000000105157824 */ /* 0x000fe200078e0215 */
[----:B------:R-:W-:-:S04]  /*00d0*/  ISETP.LT.U32.AND P0, PT, R7, R6, PT ;  /* 0x000000060700720c */ /* 0x000fc80003f01070 */
[----:B------:R-:W-:-:S04]  /*00e0*/  IADD3.X R3, PT, PT, ~R21, UR7, RZ, P1, !PT ;  /* 0x0000000715037c10 */ /* 0x000fc80008ffe5ff */
[----:B------:R-:W-:Y:S01]  /*00f0*/  ISETP.LT.AND.EX P0, PT, R3, R0, PT, P0 ;  /* 0x000000000300720c */ /* 0x000fe20003f01300 */
[----:B-1----:R-:W-:-:S03]  /*0100*/  IMAD.SHL.U32 R0, R22, 0x80, RZ ;  /* 0x0000008016007824 */ /* 0x002fc600078e00ff */
[----:B------:R-:W-:-:S04]  /*0110*/  SEL R7, R7, R6, P0 ;  /* 0x0000000607077207 */ /* 0x000fc80000000000 */
[----:B------:R-:W-:-:S13]  /*0120*/  ISETP.GE.AND P0, PT, R0, R7, PT ;  /* 0x000000070000720c */ /* 0x000fda0003f06270 */
[----:B----4-:R-:W-:Y:S05]  /*0130*/  @P0 BRA `(.L_x_223) ;  /* 0x0000000000280947 */ /* 0x010fea0003800000 */
[----:B------:R-:W0:Y:S02]  /*0140*/  LDCU.64 UR4, c[0x0][0x3a0] ;  /* 0x00007400ff0477ac */ /* 0x000e240008000a00 */
[----:B0-----:R-:W-:-:S04]  /*0150*/  IADD3 R8, P0, PT, R4, UR4, RZ ;  /* 0x0000000404087c10 */ /* 0x001fc8000ff1e0ff */
[----:B------:R-:W-:-:S03]  /*0160*/  IADD3.X R9, PT, PT, R21, UR5, RZ, P0, !PT ;  /* 0x0000000515097c10 */ /* 0x000fc600087fe4ff */
[----:B------:R-:W-:-:S07]  /*0170*/  IMAD.WIDE.U32 R8, R22, 0x80, R8 ;  /* 0x0000008016087825 */ /* 0x000fce00078e0008 */
.L_x_224:
[----:B------:R-:W-:Y:S01]  /*0180*/  VIADD R0, R0, 0x4000 ;  /* 0x0000400000007836 */ /* 0x000fe20000000000 */
[----:B------:R0:W-:Y:S04]  /*0190*/  CCTL.E.PF2 [R8] ;  /* 0x000000000800798f */ /* 0x0001e80000800100 */
[----:B------:R-:W-:Y:S02]  /*01a0*/  ISETP.GE.AND P0, PT, R0, R7, PT ;  /* 0x000000070000720c */ /* 0x000fe40003f06270 */
[----:B0-----:R-:W-:-:S04]  /*01b0*/  IADD3 R8, P1, PT, R8, 0x4000, RZ ;  /* 0x0000400008087810 */ /* 0x001fc80007f3e0ff */
[----:B------:R-:W-:-:S07]  /*01c0*/  IADD3.X R9, PT, PT, RZ, R9, RZ, P1, !PT ;  /* 0x00000009ff097210 */ /* 0x000fce0000ffe4ff */
[----:B------:R-:W-:Y:S05]  /*01d0*/  @!P0 BRA `(.L_x_224) ;  /* 0xfffffffc00e88947 */ /* 0x000fea000383ffff */
.L_x_223:
[----:B------:R-:W-:Y:S05]  /*01e0*/  BSYNC.RECONVERGENT B0 ;  /* 0x0000000000007941 */ /* 0x000fea0003800200 */
.L_x_222:
[----:B------:R-:W0:Y:S01]  /*01f0*/  LDCU.64 UR4, c[0x0][0x3a0] ;  /* 0x00007400ff0477ac */ /* 0x000e220008000a00 */
[----:B------:R-:W1:Y:S01]  /*0200*/  LDC R0, c[0x0][0x390] ;  /* 0x0000e400ff007b82 */ /* 0x000e620000000800 */
[----:B------:R-:W-:Y:S02]  /*0210*/  ISETP.NE.AND P0, PT, R6, R7, PT ;  /* 0x000000070600720c */ /* 0x000fe40003f05270 */
[C---:B------:R-:W-:Y:S01]  /*0220*/  LEA R12, P1, R4.reuse, R12, 0x2 ;  /* 0x0000000c040c7211 */ /* 0x040fe200078210ff */
[----:B------:R-:W2:Y:S01]  /*0230*/  LDCU.64 UR6, c[0x0][0x358] ;  /* 0x00006b00ff0677ac */ /* 0x000ea20008000a00 */
[----:B------:R-:W-:-:S05]  /*0240*/  SHF.L.U64.HI R6, R4, 0x2, R21 ;  /* 0x0000000204067819 */ /* 0x000fca0000010215 */
[----:B------:R-:W-:Y:S01]  /*0250*/  IMAD.X R13, R6, 0x1, R13, P1 ;  /* 0x00000001060d7824 */ /* 0x000fe200008e060d */
[----:B0-----:R-:W-:-:S04]  /*0260*/  IADD3 R23, P2, PT, R4, UR4, RZ ;  /* 0x0000000404177c10 */ /* 0x001fc8000ff5e0ff */
[----:B------:R-:W-:Y:S01]  /*0270*/  IADD3.X R21, PT, PT, R21, UR5, RZ, P2, !PT ;  /* 0x0000000515157c10 */ /* 0x000fe200097fe4ff */
[----:B--2---:R-:W-:Y:S08]  /*0280*/  @!P0 BRA `(.L_x_225) ;  /* 0x0000001c00dc8947 */ /* 0x004ff00003800000 */
[----:B------:R-:W-:-:S13]  /*0290*/  ISETP.GE.AND P0, PT, R2, 0x1, PT ;  /* 0x000000010200780c */ /* 0x000fda0003f06270 */
[----:B------:R-:W-:Y:S05]  /*02a0*/  @!P0 EXIT ;  /* 0x000000000000894d */ /* 0x000fea0003800000 */
[C---:B------:R-:W-:Y:S01]  /*02b0*/  ISETP.GE.U32.AND P0, PT, R2.reuse, 0x8, PT ;  /* 0x000000080200780c */ /* 0x040fe20003f06070 */
[----:B------:R-:W-:Y:S01]  /*02c0*/  IMAD.MOV.U32 R11, RZ, RZ, RZ ;  /* 0x000000ffff0b7224 */ /* 0x000fe200078e00ff */
[----:B------:R-:W-:-:S11]  /*02d0*/  LOP3.LUT R8, R2, 0x7, RZ, 0xc0, !PT ;  /* 0x0000000702087812 */ /* 0x000fd600078ec0ff */
[----:B------:R-:W-:Y:S05]  /*02e0*/  @!P0 BRA `(.L_x_226) ;  /* 0x0000000c00d08947 */ /* 0x000fea0003800000 */
[----:B------:R-:W0:Y:S01]  /*02f0*/  LDC R5, c[0x0][0x390] ;  /* 0x0000e400ff057b82 */ /* 0x000e220000000800 */
[----:B------:R-:W-:Y:S01]  /*0300*/  LOP3.LUT R11, R2, 0x7ffffff8, RZ, 0xc0, !PT ;  /* 0x7ffffff8020b7812 */ /* 0x000fe200078ec0ff */
[----:B------:R-:W-:Y:S01]  /*0310*/  IMAD.MOV.U32 R9, RZ, RZ, RZ ;  /* 0x000000ffff097224 */ /* 0x000fe200078e00ff */
[----:B------:R-:W2:Y:S06]  /*0320*/  LDCU UR4, c[0x0][0x38c] ;  /* 0x00007180ff0477ac */ /* 0x000eac0008000800 */
.L_x_259:
[----:B------:R-:W-:Y:S01]  /*0330*/  IMAD R6, R9, 0x80, R22 ;  /* 0x0000008009067824 */ /* 0x000fe200078e0216 */
[----:B------:R-:W-:Y:S04]  /*0340*/  BSSY.RECONVERGENT B2, `(.L_x_227) ;  /* 0x000001d000027945 */ /* 0x000fe80003800200 */
[----:B------:R-:W-:-:S13]  /*0350*/  ISETP.GE.AND P0, PT, R6, R7, PT ;  /* 0x000000070600720c */ /* 0x000fda0003f06270 */
[----:B0-234-:R-:W-:Y:S05]  /*0360*/  @P0 BRA `(.L_x_228) ;  /* 0x0000000000680947 */ /* 0x01dfea0003800000 */
[----:B------:R-:W-:-:S04]  /*0370*/  IADD3 R14, P0, PT, R6, R23, RZ ;  /* 0x00000017060e7210 */ /* 0x000fc80007f1e0ff */
[----:B------:R-:W-:-:S05]  /*0380*/  IADD3.X R15, PT, PT, RZ, R21, RZ, P0, !PT ;  /* 0x00000015ff0f7210 */ /* 0x000fca00007fe4ff */
[----:B------:R-:W2:Y:S01]  /*0390*/  LDG.E.U8 R14, desc[UR6][R14.64] ;  /* 0x000000060e0e7981 */ /* 0x000ea2000c1e1100 */
[----:B0-----:R-:W0:Y:S01]  /*03a0*/  MUFU.RCP R2, R5 ;  /* 0x0000000500027308 */ /* 0x001e220000001000 */
[----:B------:R-:W-:Y:S01]  /*03b0*/  BSSY.RECONVERGENT B3, `(.L_x_229) ;  /* 0x000000c000037945 */ /* 0x000fe20003800200 */
[----:B0-----:R-:W-:-:S04]  /*03c0*/  FFMA R17, R2, -R5, 1 ;  /* 0x3f80000002117423 */ /* 0x001fc80000000805 */
[----:B------:R-:W-:Y:S01]  /*03d0*/  FFMA R2, R2, R17, R2 ;  /* 0x0000001102027223 */ /* 0x000fe20000000002 */
[----:B--2---:R-:W-:-:S05]  /*03e0*/  VIADD R3, R14, -UR4 ;  /* 0x800000040e037c36 */ /* 0x004fca0008000000 */
[----:B------:R-:W-:-:S04]  /*03f0*/  I2FP.F32.S32 R3, R3 ;  /* 0x0000000300037245 */ /* 0x000fc80000201400 */
[----:B------:R-:W0:Y:S01]  /*0400*/  FCHK P0, R3, R5 ;  /* 0x0000000503007302 */ /* 0x000e220000000000 */
[----:B------:R-:W-:-:S04]  /*0410*/  FFMA R4, R3, R2, RZ ;  /* 0x0000000203047223 */ /* 0x000fc800000000ff */
[----:B------:R-:W-:-:S04]  /*0420*/  FFMA R17, R4, -R5, R3 ;  /* 0x8000000504117223 */ /* 0x000fc80000000003 */
[----:B------:R-:W-:Y:S01]  /*0430*/  FFMA R2, R2, R17, R4 ;  /* 0x0000001102027223 */ /* 0x000fe20000000004 */
[----:B0-----:R-:W-:Y:S06]  /*0440*/  @!P0 BRA `(.L_x_230) ;  /* 0x0000000000088947 */ /* 0x001fec0003800000 */
[----:B------:R-:W-:-:S07]  /*0450*/  MOV R24, 0x470 ;  /* 0x0000047000187802 */ /* 0x000fce0000000f00 */
[----:B-1----:R-:W-:Y:S05]  /*0460*/  CALL.REL.NOINC `($__internal_0_$__cuda_sm3x_div_rn_noftz_f32_slowpath) ;  /* 0x0000003800407944 */ /* 0x002fea0003c00000 */
.L_x_230:
[----:B------:R-:W-:Y:S05]  /*0470*/  BSYNC.RECONVERGENT B3 ;  /* 0x0000000000037941 */ /* 0x000fea0003800200 */
.L_x_229:
[----:B------:R-:W-:Y:S01]  /*0480*/  FMUL R4, R2, 255 ;  /* 0x437f000002047820 */ /* 0x000fe20000400000 */
[----:B------:R-:W-:Y:S02]  /*0490*/  UMOV UR5, 0x3340 ;  /* 0x0000334000057882 */ /* 0x000fe40000000000 */
[----:B------:R-:W-:-:S03]  /*04a0*/  IMAD.U32 R3, RZ, RZ, UR5 ;  /* 0x00000005ff037e24 */ /* 0x000fc6000f8e00ff */
[----:B------:R-:W0:Y:S02]  /*04b0*/  F2I.U32.TRUNC.NTZ R4, R4 ;  /* 0x0000000400047305 */ /* 0x000e24000020f000 */
[----:B0-----:R-:W-:Y:S01]  /*04c0*/  PRMT R10, R4, R3, 0x1 ;  /* 0x00000001040a7416 */ /* 0x001fe20000000003 */
[----:B------:R-:W-:Y:S01]  /*04d0*/  IMAD.WIDE.U32 R2, R6, 0x4, R12 ;  /* 0x0000000406027825 */ /* 0x000fe200078e000c */
[----:B------:R-:W-:-:S04]  /*04e0*/  PRMT R15, R4, 0x3340, R4 ;  /* 0x00003340040f7816 */ /* 0x000fc80000000004 */
[----:B------:R-:W-:-:S05]  /*04f0*/  PRMT R15, R15, 0x5410, R10 ;  /* 0x000054100f0f7816 */ /* 0x000fca000000000a */
[----:B------:R3:W-:Y:S02]  /*0500*/  STG.E desc[UR6][R2.64], R15 ;  /* 0x0000000f02007986 */ /* 0x0007e4000c101906 */
.L_x_228:
[----:B--2---:R-:W-:Y:S05]  /*0510*/  BSYNC.RECONVERGENT B2 ;  /* 0x0000000000027941 */ /* 0x004fea0003800200 */
.L_x_227:
[----:B------:R-:W-:Y:S01]  /*0520*/  VIADD R14, R6, 0x80 ;  /* 0x00000080060e7836 */ /* 0x000fe20000000000 */
[----:B------:R-:W-:Y:S04]  /*0530*/  BSSY.RECONVERGENT B2, `(.L_x_231) ;  /* 0x000001e000027945 */ /* 0x000fe80003800200 */
[C---:B------:R-:W-:Y:S02]  /*0540*/  ISETP.GE.AND P0, PT, R14.reuse, R7, PT ;  /* 0x000000070e00720c */ /* 0x040fe40003f06270 */
[----:B------:R-:W-:-:S04]  /*0550*/  IADD3 R16, P1, PT, R14, R23, RZ ;  /* 0x000000170e107210 */ /* 0x000fc80007f3e0ff */
[C---:B------:R-:W-:Y:S01]  /*0560*/  LEA.HI.X.SX32 R17, R14.reuse, R21, 0x1, P1 ;  /* 0x000000150e117211 */ /* 0x040fe200008f0eff */
[----:B---3--:R-:W-:-:S06]  /*0570*/  IMAD.WIDE R14, R14, 0x4, R12 ;  /* 0x000000040e0e7825 */ /* 0x008fcc00078e020c */
[----:B------:R-:W-:Y:S05]  /*0580*/  @P0 BRA `(.L_x_232) ;  /* 0x0000000000600947 */ /* 0x000fea0003800000 */
[----:B------:R-:W2:Y:S01]  /*0590*/  LDG.E.U8 R2, desc[UR6][R16.64] ;  /* 0x0000000610027981 */ /* 0x000ea2000c1e1100 */
[----:B0-----:R-:W0:Y:S01]  /*05a0*/  MUFU.RCP R4, R5 ;  /* 0x0000000500047308 */ /* 0x001e220000001000 */
[----:B------:R-:W-:Y:S01]  /*05b0*/  BSSY.RECONVERGENT B3, `(.L_x_233) ;  /* 0x000000d000037945 */ /* 0x000fe20003800200 */
[----:B0-----:R-:W-:Y:S01]  /*05c0*/  FFMA R3, R4, -R5, 1 ;  /* 0x3f80000004037423 */ /* 0x001fe20000000805 */
[----:B--2---:R-:W-:-:S05]  /*05d0*/  VIADD R2, R2, -UR4 ;  /* 0x8000000402027c36 */ /* 0x004fca0008000000 */
[----:B------:R-:W-:Y:S01]  /*05e0*/  I2FP.F32.S32 R10, R2 ;  /* 0x00000002000a7245 */ /* 0x000fe20000201400 */
[----:B------:R-:W-:-:S03]  /*05f0*/  FFMA R2, R4, R3, R4 ;  /* 0x0000000304027223 */ /* 0x000fc60000000004 */
[----:B------:R-:W0:Y:S01]  /*0600*/  FCHK P0, R10, R5 ;  /* 0x000000050a007302 */ /* 0x000e220000000000 */
[----:B------:R-:W-:-:S04]  /*0610*/  FFMA R3, R2, R10, RZ ;  /* 0x0000000a02037223 */ /* 0x000fc800000000ff */
[----:B------:R-:W-:-:S04]  /*0620*/  FFMA R4, R3, -R5, R10 ;  /* 0x8000000503047223 */ /* 0x000fc8000000000a */
[----:B------:R-:W-:Y:S01]  /*0630*/  FFMA R2, R2, R4, R3 ;  /* 0x0000000402027223 */ /* 0x000fe20000000003 */
[----:B0-----:R-:W-:Y:S06]  /*0640*/  @!P0 BRA `(.L_x_234) ;  /* 0x00000000000c8947 */ /* 0x001fec0003800000 */
[----:B------:R-:W-:Y:S02]  /*0650*/  MOV R3, R10 ;  /* 0x0000000a00037202 */ /* 0x000fe40000000f00 */
[----:B------:R-:W-:-:S07]  /*0660*/  MOV R24, 0x680 ;  /* 0x0000068000187802 */ /* 0x000fce0000000f00 */
[----:B-1----:R-:W-:Y:S05]  /*0670*/  CALL.REL.NOINC `($__internal_0_$__cuda_sm3x_div_rn_noftz_f32_slowpath) ;  /* 0x0000003400bc7944 */ /* 0x002fea0003c00000 */
.L_x_234:
[----:B------:R-:W-:Y:S05]  /*0680*/  BSYNC.RECONVERGENT B3 ;  /* 0x0000000000037941 */ /* 0x000fea0003800200 */
.L_x_233:
[----:B------:R-:W-:Y:S01]  /*0690*/  FMUL R2, R2, 255 ;  /* 0x437f000002027820 */ /* 0x000fe20000400000 */
[----:B------:R-:W-:Y:S02]  /*06a0*/  UMOV UR5, 0x3340 ;  /* 0x0000334000057882 */ /* 0x000fe40000000000 */
[----:B------:R-:W-:-:S03]  /*06b0*/  IMAD.U32 R3, RZ, RZ, UR5 ;  /* 0x00000005ff037e24 */ /* 0x000fc6000f8e00ff */
[----:B------:R-:W0:Y:S02]  /*06c0*/  F2I.U32.TRUNC.NTZ R2, R2 ;  /* 0x0000000200027305 */ /* 0x000e24000020f000 */
[C---:B0-----:R-:W-:Y:S02]  /*06d0*/  PRMT R3, R2.reuse, R3, 0x1 ;  /* 0x0000000102037416 */ /* 0x041fe40000000003 */
[----:B------:R-:W-:-:S04]  /*06e0*/  PRMT R4, R2, 0x3340, R2 ;  /* 0x0000334002047816 */ /* 0x000fc80000000002 */
[----:B------:R-:W-:-:S05]  /*06f0*/  PRMT R3, R4, 0x5410, R3 ;  /* 0x0000541004037816 */ /* 0x000fca0000000003 */
[----:B------:R2:W-:Y:S02]  /*0700*/  STG.E desc[UR6][R14.64], R3 ;  /* 0x000000030e007986 */ /* 0x0005e4000c101906 */
.L_x_232:
[----:B------:R-:W-:Y:S05]  /*0710*/  BSYNC.RECONVERGENT B2 ;  /* 0x0000000000027941 */ /* 0x000fea0003800200 */
.L_x_231:
[----:B------:R-:W-:Y:S01]  /*0720*/  VIADD R2, R6, 0x100 ;  /* 0x0000010006027836 */ /* 0x000fe20000000000 */
[----:B------:R-:W-:Y:S04]  /*0730*/  BSSY.RECONVERGENT B2, `(.L_x_235) ;  /* 0x000001b000027945 */ /* 0x000fe80003800200 */
[----:B------:R-:W-:-:S13]  /*0740*/  ISETP.GE.AND P0, PT, R2, R7, PT ;  /* 0x000000070200720c */ /* 0x000fda0003f06270 */
[----:B------:R-:W-:Y:S05]  /*0750*/  @P0 BRA `(.L_x_236) ;  /* 0x0000000000600947 */ /* 0x000fea0003800000 */
[----:B------:R-:W3:Y:S01]  /*0760*/  LDG.E.U8 R2, desc[UR6][R16.64+0x80] ;  /* 0x0000800610027981 */ /* 0x000ee2000c1e1100 */
[----:B0-----:R-:W2:Y:S01]  /*0770*/  MUFU.RCP R4, R5 ;  /* 0x0000000500047308 */ /* 0x001ea20000001000 */
[----:B------:R-:W-:Y:S01]  /*0780*/  BSSY.RECONVERGENT B3, `(.L_x_237) ;  /* 0x000000d000037945 */ /* 0x000fe20003800200 */
[----:B--2---:R-:W-:Y:S01]  /*0790*/  FFMA R3, R4, -R5, 1 ;  /* 0x3f80000004037423 */ /* 0x004fe20000000805 */
[----:B---3--:R-:W-:-:S05]  /*07a0*/  VIADD R2, R2, -UR4 ;  /* 0x8000000402027c36 */ /* 0x008fca0008000000 */
        /* <DEDUP_REMOVED lines=10> */
.L_x_238:
[----:B------:R-:W-:Y:S05]  /*0850*/  BSYNC.RECONVERGENT B3 ;  /* 0x0000000000037941 */ /* 0x000fea0003800200 */
.L_x_237:
        /* <DEDUP_REMOVED lines=8> */
.L_x_236:
[----:B------:R-:W-:Y:S05]  /*08e0*/  BSYNC.RECONVERGENT B2 ;  /* 0x0000000000027941 */ /* 0x000fea0003800200 */
.L_x_235:
[----:B------:R-:W-:Y:S01]  /*08f0*/  VIADD R2, R6, 0x180 ;  /* 0x0000018006027836 */ /* 0x000fe20000000000 */
[----:B------:R-:W-:Y:S04]  /*0900*/  BSSY.RECONVERGENT B2, `(.L_x_239) ;  /* 0x000001b000027945 */ /* 0x000fe80003800200 */
[----:B------:R-:W-:-:S13]  /*0910*/  ISETP.GE.AND P0, PT, R2, R7, PT ;  /* 0x000000070200720c */ /* 0x000fda0003f06270 */
[----:B------:R-:W-:Y:S05]  /*0920*/  @P0 BRA `(.L_x_240) ;  /* 0x0000000000600947 */ /* 0x000fea0003800000 */
[----:B------:R-:W4:Y:S01]  /*0930*/  LDG.E.U8 R2, desc[UR6][R16.64+0x100] ;  /* 0x0001000610027981 */ /* 0x000f22000c1e1100 */
[----:B0-----:R-:W2:Y:S01]  /*0940*/  MUFU.RCP R4, R5 ;  /* 0x0000000500047308 */ /* 0x001ea20000001000 */
[----:B------:R-:W-:Y:S01]  /*0950*/  BSSY.RECONVERGENT B3, `(.L_x_241) ;  /* 0x000000d000037945 */ /* 0x000fe20003800200 */
[----:B--23--:R-:W-:Y:S01]  /*0960*/  FFMA R3, R4, -R5, 1 ;  /* 0x3f80000004037423 */ /* 0x00cfe20000000805 */
[----:B----4-:R-:W-:-:S05]  /*0970*/  VIADD R2, R2, -UR4 ;  /* 0x8000000402027c36 */ /* 0x010fca0008000000 */
        /* <DEDUP_REMOVED lines=10> */
.L_x_242:
[----:B------:R-:W-:Y:S05]  /*0a20*/  BSYNC.RECONVERGENT B3 ;  /* 0x0000000000037941 */ /* 0x000fea0003800200 */
.L_x_241:
        /* <DEDUP_REMOVED lines=8> */
.L_x_240:
[----:B------:R-:W-:Y:S05]  /*0ab0*/  BSYNC.RECONVERGENT B2 ;  /* 0x0000000000027941 */ /* 0x000fea0003800200 */
.L_x_239:
[----:B------:R-:W-:Y:S01]  /*0ac0*/  VIADD R2, R6, 0x200 ;  /* 0x0000020006027836 */ /* 0x000fe20000000000 */
[----:B------:R-:W-:Y:S04]  /*0ad0*/  BSSY.RECONVERGENT B2, `(.L_x_243) ;  /* 0x000001b000027945 */ /* 0x000fe80003800200 */
[----:B------:R-:W-:-:S13]  /*0ae0*/  ISETP.GE.AND P0, PT, R2, R7, PT ;  /* 0x000000070200720c */ /* 0x000fda0003f06270 */
[----:B------:R-:W-:Y:S05]  /*0af0*/  @P0 BRA `(.L_x_244) ;  /* 0x0000000000600947 */ /* 0x000fea0003800000 */
[----:B------:R-:W5:Y:S01]  /*0b00*/  LDG.E.U8 R2, desc[UR6][R16.64+0x180] ;  /* 0x0001800610027981 */ /* 0x000f62000c1e1100 */
[----:B0-----:R-:W2:Y:S01]  /*0b10*/  MUFU.RCP R4, R5 ;  /* 0x0000000500047308 */ /* 0x001ea20000001000 */
[----:B------:R-:W-:Y:S01]  /*0b20*/  BSSY.RECONVERGENT B3, `(.L_x_245) ;  /* 0x000000d000037945 */ /* 0x000fe20003800200 */
[----:B--234-:R-:W-:Y:S01]  /*0b30*/  FFMA R3, R4, -R5, 1 ;  /* 0x3f80000004037423 */ /* 0x01cfe20000000805 */
[----:B-----5:R-:W-:-:S05]  /*0b40*/  VIADD R2, R2, -UR4 ;  /* 0x8000000402027c36 */ /* 0x020fca0008000000 */
        /* <DEDUP_REMOVED lines=10> */
.L_x_246:
[----:B------:R-:W-:Y:S05]  /*0bf0*/  BSYNC.RECONVERGENT B3 ;  /* 0x0000000000037941 */ /* 0x000fea0003800200 */
.L_x_245:
        /* <DEDUP_REMOVED lines=8> */
.L_x_244:
[----:B------:R-:W-:Y:S05]  /*0c80*/  BSYNC.RECONVERGENT B2 ;  /* 0x0000000000027941 */ /* 0x000fea0003800200 */
.L_x_243:
        /* <DEDUP_REMOVED lines=19> */
.L_x_250:
[----:B------:R-:W-:Y:S05]  /*0dc0*/  BSYNC.RECONVERGENT B3 ;  /* 0x0000000000037941 */ /* 0x000fea0003800200 */
.L_x_249:
        /* <DEDUP_REMOVED lines=8> */
.L_x_248:
[----:B------:R-:W-:Y:S05]  /*0e50*/  BSYNC.RECONVERGENT B2 ;  /* 0x0000000000027941 */ /* 0x000fea0003800200 */
.L_x_247:
        /* <DEDUP_REMOVED lines=19> */
.L_x_254:
[----:B------:R-:W-:Y:S05]  /*0f90*/  BSYNC.RECONVERGENT B3 ;  /* 0x0000000000037941 */ /* 0x000fea0003800200 */
.L_x_253:
        /* <DEDUP_REMOVED lines=8> */
.L_x_252:
[----:B------:R-:W-:Y:S05]  /*1020*/  BSYNC.RECONVERGENT B2 ;  /* 0x0000000000027941 */ /* 0x000fea0003800200 */
.L_x_251:
        /* <DEDUP_REMOVED lines=19> */
.L_x_258:
[----:B------:R-:W-:Y:S05]  /*1160*/  BSYNC.RECONVERGENT B3 ;  /* 0x0000000000037941 */ /* 0x000fea0003800200 */
.L_x_257:
        /* <DEDUP_REMOVED lines=8> */
.L_x_256:
[----:B------:R-:W-:Y:S05]  /*11f0*/  BSYNC.RECONVERGENT B2 ;  /* 0x0000000000027941 */ /* 0x000fea0003800200 */
.L_x_255:
[----:B------:R-:W-:-:S05]  /*1200*/  VIADD R9, R9, 0x8 ;  /* 0x0000000809097836 */ /* 0x000fca0000000000 */
[----:B------:R-:W-:-:S13]  /*1210*/  ISETP.NE.AND P0, PT, R9, R11, PT ;  /* 0x0000000b0900720c */ /* 0x000fda0003f05270 */
[----:B------:R-:W-:Y:S05]  /*1220*/  @P0 BRA `(.L_x_259) ;  /* 0xfffffff000400947 */ /* 0x000fea000383ffff */
.L_x_226:
[----:B------:R-:W-:-:S13]  /*1230*/  ISETP.NE.AND P0, PT, R8, RZ, PT ;  /* 0x000000ff0800720c */ /* 0x000fda0003f05270 */
[----:B------:R-:W-:Y:S05]  /*1240*/  @!P0 EXIT ;  /* 0x000000000000894d */ /* 0x000fea0003800000 */
[----:B------:R-:W5:Y:S01]  /*1250*/  LDCU UR4, c[0x0][0x388] ;  /* 0x00007100ff0477ac */ /* 0x000f620008000800 */
[----:B------:R-:W-:Y:S01]  /*1260*/  ISETP.GE.U32.AND P0, PT, R8, 0x4, PT ;  /* 0x000000040800780c */ /* 0x000fe20003f06070 */
[----:B-----5:R-:W-:-:S12]  /*1270*/  ULOP3.LUT UR4, UR4, 0x3, URZ, 0xc0, !UPT ;  /* 0x0000000304047892 */ /* 0x020fd8000f8ec0ff */
[----:B------:R-:W-:Y:S05]  /*1280*/  @!P0 BRA `(.L_x_260) ;  /* 0x0000000800248947 */ /* 0x000fea0003800000 */
[----:B------:R-:W-:Y:S01]  /*1290*/  IMAD R8, R11, 0x80, R22 ;  /* 0x000000800b087824 */ /* 0x000fe200078e0216 */
[----:B------:R-:W-:Y:S04]  /*12a0*/  BSSY.RECONVERGENT B2, `(.L_x_261) ;  /* 0x0000020000027945 */ /* 0x000fe80003800200 */
[----:B------:R-:W-:-:S13]  /*12b0*/  ISETP.GE.AND P0, PT, R8, R7, PT ;  /* 0x000000070800720c */ /* 0x000fda0003f06270 */
[----:B------:R-:W-:Y:S05]  /*12c0*/  @P0 BRA `(.L_x_262) ;  /* 0x0000000000740947 */ /* 0x000fea0003800000 */
[C---:B------:R-:W-:Y:S01]  /*12d0*/  IADD3 R4, P0, PT, R8.reuse, R23, RZ ;  /* 0x0000001708047210 */ /* 0x040fe20007f1e0ff */
[----:B------:R-:W5:Y:S01]  /*12e0*/  LDC R9, c[0x0][0x390] ;  /* 0x0000e400ff097b82 */ /* 0x000f620000000800 */
[----:B------:R-:W1:Y:S02]  /*12f0*/  LDCU UR5, c[0x0][0x38c] ;  /* 0x00007180ff0577ac */ /* 0x000e640008000800 */
[----:B0-----:R-:W-:-:S05]  /*1300*/  LEA.HI.X.SX32 R5, R8, R21, 0x1, P0 ;  /* 0x0000001508057211 */ /* 0x001fca00000f0eff */
[----:B------:R-:W1:Y:S01]  /*1310*/  LDG.E.U8 R4, desc[UR6][R4.64] ;  /* 0x0000000604047981 */ /* 0x000e62000c1e1100 */
[----:B------:R-:W-:Y:S01]  /*1320*/  BSSY.RECONVERGENT B3, `(.L_x_263) ;  /* 0x000000e000037945 */ /* 0x000fe20003800200 */
[----:B-----5:R-:W2:Y:S02]  /*1330*/  MUFU.RCP R6, R9 ;  /* 0x0000000900067308 */ /* 0x020ea40000001000 */
[----:B--234-:R-:W-:Y:S01]  /*1340*/  FFMA R3, R6, -R9, 1 ;  /* 0x3f80000006037423 */ /* 0x01cfe20000000809 */
[----:B-1----:R-:W-:-:S04]  /*1350*/  IADD3 R2, PT, PT, R4, -UR5, RZ ;  /* 0x8000000504027c10 */ /* 0x002fc8000fffe0ff */
[----:B------:R-:W-:Y:S01]  /*1360*/  I2FP.F32.S32 R10, R2 ;  /* 0x00000002000a7245 */ /* 0x000fe20000201400 */
[----:B------:R-:W-:-:S03]  /*1370*/  FFMA R2, R6, R3, R6 ;  /* 0x0000000306027223 */ /* 0x000fc60000000006 */
[----:B------:R-:W0:Y:S01]  /*1380*/  FCHK P0, R10, R9 ;  /* 0x000000090a007302 */ /* 0x000e220000000000 */
[----:B------:R-:W-:-:S04]  /*1390*/  FFMA R3, R2, R10, RZ ;  /* 0x0000000a02037223 */ /* 0x000fc800000000ff */
[----:B------:R-:W-:-:S04]  /*13a0*/  FFMA R6, R3, -R9, R10 ;  /* 0x8000000903067223 */ /* 0x000fc8000000000a */
[----:B------:R-:W-:Y:S01]  /*13b0*/  FFMA R2, R2, R6, R3 ;  /* 0x0000000602027223 */ /* 0x000fe20000000003 */
[----:B0-----:R-:W-:Y:S06]  /*13c0*/  @!P0 BRA `(.L_x_264) ;  /* 0x00000000000c8947 */ /* 0x001fec0003800000 */
[----:B------:R-:W-:Y:S01]  /*13d0*/  IMAD.MOV.U32 R3, RZ, RZ, R10 ;  /* 0x000000ffff037224 */ /* 0x000fe200078e000a */
[----:B------:R-:W-:-:S07]  /*13e0*/  MOV R24, 0x1400 ;  /* 0x0000140000187802 */ /* 0x000fce0000000f00 */
[----:B------:R-:W-:Y:S05]  /*13f0*/  CALL.REL.NOINC `($__internal_0_$__cuda_sm3x_div_rn_noftz_f32_slowpath) ;  /* 0x00000028005c7944 */ /* 0x000fea0003c00000 */
.L_x_264:
[----:B------:R-:W-:Y:S05]  /*1400*/  BSYNC.RECONVERGENT B3 ;  /* 0x0000000000037941 */ /* 0x000fea0003800200 */
.L_x_263:
[----:B------:R-:W-:Y:S01]  /*1410*/  FMUL R4, R2, 255 ;  /* 0x437f000002047820 */ /* 0x000fe20000400000 */
[----:B------:R-:W-:Y:S01]  /*1420*/  UMOV UR5, 0x3340 ;  /* 0x0000334000057882 */ /* 0x000fe20000000000 */
[----:B------:R-:W-:-:S04]  /*1430*/  IMAD.WIDE R2, R8, 0x4, R12 ;  /* 0x0000000408027825 */ /* 0x000fc800078e020c */
[----:B------:R-:W0:Y:S01]  /*1440*/  F2I.U32.TRUNC.NTZ R4, R4 ;  /* 0x0000000400047305 */ /* 0x000e22000020f000 */
[----:B------:R-:W-:-:S05]  /*1450*/  IMAD.U32 R5, RZ, RZ, UR5 ;  /* 0x00000005ff057e24 */ /* 0x000fca000f8e00ff */
[C---:B0-----:R-:W-:Y:S02]  /*1460*/  PRMT R5, R4.reuse, R5, 0x1 ;  /* 0x0000000104057416 */ /* 0x041fe40000000005 */
[----:B------:R-:W-:-:S04]  /*1470*/  PRMT R6, R4, 0x3340, R4 ;  /* 0x0000334004067816 */ /* 0x000fc80000000004 */
[----:B------:R-:W-:-:S05]  /*1480*/  PRMT R5, R6, 0x5410, R5 ;  /* 0x0000541006057816 */ /* 0x000fca0000000005 */
[----:B------:R0:W-:Y:S02]  /*1490*/  STG.E desc[UR6][R2.64], R5 ;  /* 0x0000000502007986 */ /* 0x0001e4000c101906 */
.L_x_262:
[----:B------:R-:W-:Y:S05]  /*14a0*/  BSYNC.RECONVERGENT B2 ;  /* 0x0000000000027941 */ /* 0x000fea0003800200 */
.L_x_261:
[----:B------:R-:W-:Y:S01]  /*14b0*/  VIADD R6, R8, 0x80 ;  /* 0x0000008008067836 */ /* 0x000fe20000000000 */
        /* <DEDUP_REMOVED lines=22> */
.L_x_268:
[----:B------:R-:W-:Y:S05]  /*1620*/  BSYNC.RECONVERGENT B3 ;  /* 0x0000000000037941 */ /* 0x000fea0003800200 */
.L_x_267:
        /* <DEDUP_REMOVED lines=9> */
.L_x_266:
[----:B------:R-:W-:Y:S05]  /*16c0*/  BSYNC.RECONVERGENT B2 ;  /* 0x0000000000027941 */ /* 0x000fea0003800200 */
.L_x_265:
        /* <DEDUP_REMOVED lines=23> */
.L_x_272:
[----:B------:R-:W-:Y:S05]  /*1840*/  BSYNC.RECONVERGENT B3 ;  /* 0x0000000000037941 */ /* 0x000fea0003800200 */
.L_x_271:
        /* <DEDUP_REMOVED lines=9> */
.L_x_270:
[----:B------:R-:W-:Y:S05]  /*18e0*/  BSYNC.RECONVERGENT B2 ;  /* 0x0000000000027941 */ /* 0x000fea0003800200 */
.L_x_269:
        /* <DEDUP_REMOVED lines=23> */
.L_x_276:
[----:B------:R-:W-:Y:S05]  /*1a60*/  BSYNC.RECONVERGENT B3 ;  /* 0x0000000000037941 */ /* 0x000fea0003800200 */
.L_x_275:
        /* <DEDUP_REMOVED lines=9> */
.L_x_274:
[----:B------:R-:W-:Y:S05]  /*1b00*/  BSYNC.RECONVERGENT B2 ;  /* 0x0000000000027941 */ /* 0x000fea0003800200 */
.L_x_273:
[----:B------:R-:W-:-:S07]  /*1b10*/  VIADD R11, R11, 0x4 ;  /* 0x000000040b0b7836 */ /* 0x000fce0000000000 */
.L_x_260:
[----:B------:R-:W-:-:S13]  /*1b20*/  ISETP.NE.AND P0, PT, RZ, UR4, PT ;  /* 0x00000004ff007c0c */ /* 0x000fda000bf05270 */
[----:B------:R-:W-:Y:S05]  /*1b30*/  @!P0 EXIT ;  /* 0x000000000000894d */ /* 0x000fea0003800000 */
[----:B------:R-:W-:-:S09]  /*1b40*/  UISETP.NE.AND UP0, UPT, UR4, 0x1, UPT ;  /* 0x000000010400788c */ /* 0x000fd2000bf05270 */
[----:B------:R-:W-:Y:S05]  /*1b50*/  BRA.U !UP0, `(.L_x_277) ;  /* 0x0000000508147547 */ /* 0x000fea000b800000 */
[----:B------:R-:W-:Y:S01]  /*1b60*/  LEA R6, R11, R22, 0x7 ;  /* 0x000000160b067211 */ /* 0x000fe200078e38ff */
[----:B------:R-:W-:Y:S03]  /*1b70*/  BSSY.RECONVERGENT B2, `(.L_x_278) ;  /* 0x0000020000027945 */ /* 0x000fe60003800200 */
[----:B------:R-:W-:-:S13]  /*1b80*/  ISETP.GE.AND P0, PT, R6, R7, PT ;  /* 0x000000070600720c */ /* 0x000fda0003f06270 */
[----:B------:R-:W-:Y:S05]  /*1b90*/  @P0 BRA `(.L_x_279) ;  /* 0x0000000000740947 */ /* 0x000fea0003800000 */
[C---:B------:R-:W-:Y:S01]  /*1ba0*/  IADD3 R4, P0, PT, R6.reuse, R23, RZ ;  /* 0x0000001706047210 */ /* 0x040fe20007f1e0ff */
[----:B0-----:R-:W0:Y:S01]  /*1bb0*/  LDC R9, c[0x0][0x390] ;  /* 0x0000e400ff097b82 */ /* 0x001e220000000800 */
[----:B------:R-:W5:Y:S02]  /*1bc0*/  LDCU UR4, c[0x0][0x38c] ;  /* 0x00007180ff0477ac */ /* 0x000f640008000800 */
[----:B------:R-:W-:-:S05]  /*1bd0*/  LEA.HI.X.SX32 R5, R6, R21, 0x1, P0 ;  /* 0x0000001506057211 */ /* 0x000fca00000f0eff */
[----:B------:R-:W5:Y:S01]  /*1be0*/  LDG.E.U8 R4, desc[UR6][R4.64] ;  /* 0x0000000604047981 */ /* 0x000f62000c1e1100 */
[----:B------:R-:W-:Y:S01]  /*1bf0*/  BSSY.RECONVERGENT B3, `(.L_x_280) ;  /* 0x000000e000037945 */ /* 0x000fe20003800200 */
[----:B0-----:R-:W2:Y:S02]  /*1c00*/  MUFU.RCP R8, R9 ;  /* 0x0000000900087308 */ /* 0x001ea40000001000 */
        /* <DEDUP_REMOVED lines=11> */
[----:B-1----:R-:W-:Y:S05]  /*1cc0*/  CALL.REL.NOINC `($__internal_0_$__cuda_sm3x_div_rn_noftz_f32_slowpath) ;  /* 0x0000002000287944 */ /* 0x002fea0003c00000 */
.L_x_281:
[----:B------:R-:W-:Y:S05]  /*1cd0*/  BSYNC.RECONVERGENT B3 ;  /* 0x0000000000037941 */ /* 0x000fea0003800200 */
.L_x_280:
        /* <DEDUP_REMOVED lines=9> */
.L_x_279:
[----:B------:R-:W-:Y:S05]  /*1d70*/  BSYNC.RECONVERGENT B2 ;  /* 0x0000000000027941 */ /* 0x000fea0003800200 */
.L_x_278:
[----:B------:R-:W-:Y:S01]  /*1d80*/  IADD3 R6, PT, PT, R6, 0x80, RZ ;  /* 0x0000008006067810 */ /* 0x000fe20007ffe0ff */
        /* <DEDUP_REMOVED lines=22> */
.L_x_285:
[----:B------:R-:W-:Y:S05]  /*1ef0*/  BSYNC.RECONVERGENT B3 ;  /* 0x0000000000037941 */ /* 0x000fea0003800200 */
.L_x_284:
        /* <DEDUP_REMOVED lines=9> */
.L_x_283:
[----:B------:R-:W-:Y:S05]  /*1f90*/  BSYNC.RECONVERGENT B2 ;  /* 0x0000000000027941 */ /* 0x000fea0003800200 */
.L_x_282:
[----:B------:R-:W-:-:S07]  /*1fa0*/  IADD3 R11, PT, PT, R11, 0x2, RZ ;  /* 0x000000020b0b7810 */ /* 0x000fce0007ffe0ff */
.L_x_277:
[----:B0-----:R-:W0:Y:S02]  /*1fb0*/  LDC R2, c[0x0][0x388] ;  /* 0x0000e200ff027b82 */ /* 0x001e240000000800 */
[----:B0-----:R-:W-:-:S04]  /*1fc0*/  LOP3.LUT R2, R2, 0x1, RZ, 0xc0, !PT ;  /* 0x0000000102027812 */ /* 0x001fc800078ec0ff */
[----:B------:R-:W-:-:S13]  /*1fd0*/  ISETP.NE.U32.AND P0, PT, R2, 0x1, PT ;  /* 0x000000010200780c */ /* 0x000fda0003f05070 */
[----:B------:R-:W-:Y:S05]  /*1fe0*/  @P0 EXIT ;  /* 0x000000000000094d */ /* 0x000fea0003800000 */
[----:B------:R-:W-:-:S05]  /*1ff0*/  IMAD R22, R11, 0x80, R22 ;  /* 0x000000800b167824 */ /* 0x000fca00078e0216 */
[----:B------:R-:W-:-:S13]  /*2000*/  ISETP.GE.AND P0, PT, R22, R7, PT ;  /* 0x000000071600720c */ /* 0x000fda0003f06270 */
[----:B------:R-:W-:Y:S05]  /*2010*/  @P0 EXIT ;  /* 0x000000000000094d */ /* 0x000fea0003800000 */
[C---:B------:R-:W-:Y:S01]  /*2020*/  IADD3 R4, P0, PT, R22.reuse, R23, RZ ;  /* 0x0000001716047210 */ /* 0x040fe20007f1e0ff */
[----:B------:R-:W0:Y:S01]  /*2030*/  LDC R7, c[0x0][0x390] ;  /* 0x0000e400ff077b82 */ /* 0x000e220000000800 */
        /* <DEDUP_REMOVED lines=17> */
.L_x_287:
[----:B------:R-:W-:Y:S05]  /*2150*/  BSYNC.RECONVERGENT B2 ;  /* 0x0000000000027941 */ /* 0x000fea0003800200 */
.L_x_286:
[----:B------:R-:W-:Y:S01]  /*2160*/  FMUL R2, R2, 255 ;  /* 0x437f000002027820 */ /* 0x000fe20000400000 */
[----:B------:R-:W-:Y:S01]  /*2170*/  UMOV UR4, 0x3340 ;  /* 0x0000334000047882 */ /* 0x000fe20000000000 */
[----:B------:R-:W-:Y:S01]  /*2180*/  IMAD.WIDE R12, R22, 0x4, R12 ;  /* 0x00000004160c7825 */ /* 0x000fe200078e020c */
[----:B------:R-:W-:-:S03]  /*2190*/  MOV R3, UR4 ;  /* 0x0000000400037c02 */ /* 0x000fc60008000f00 */
[----:B------:R-:W1:Y:S02]  /*21a0*/  F2I.U32.TRUNC.NTZ R2, R2 ;  /* 0x0000000200027305 */ /* 0x000e64000020f000 */
[C---:B-1----:R-:W-:Y:S02]  /*21b0*/  PRMT R0, R2.reuse, R3, 0x1 ;  /* 0x0000000102007416 */ /* 0x042fe40000000003 */
[----:B------:R-:W-:-:S04]  /*21c0*/  PRMT R3, R2, 0x3340, R2 ;  /* 0x0000334002037816 */ /* 0x000fc80000000002 */
[----:B------:R-:W-:-:S05]  /*21d0*/  PRMT R3, R3, 0x5410, R0 ;  /* 0x0000541003037816 */ /* 0x000fca0000000000 */
[----:B------:R-:W-:Y:S01]  /*21e0*/  STG.E desc[UR6][R12.64], R3 ;  /* 0x000000030c007986 */ /* 0x000fe2000c101906 */
[----:B------:R-:W-:Y:S05]  /*21f0*/  EXIT ;  /* 0x000000000000794d */ /* 0x000fea0003800000 */
.L_x_225:
[----:B------:R-:W-:-:S13]  /*2200*/  ISETP.GE.AND P0, PT, R2, 0x1, PT ;  /* 0x000000010200780c */ /* 0x000fda0003f06270 */
[----:B------:R-:W-:Y:S05]  /*2210*/  @!P0 EXIT ;  /* 0x000000000000894d */ /* 0x000fea0003800000 */
[C---:B------:R-:W-:Y:S01]  /*2220*/  ISETP.GE.U32.AND P0, PT, R2.reuse, 0x8, PT ;  /* 0x000000080200780c */ /* 0x040fe20003f06070 */
[----:B------:R-:W-:Y:S01]  /*2230*/  IMAD.MOV.U32 R11, RZ, RZ, RZ ;  /* 0x000000ffff0b7224 */ /* 0x000fe200078e00ff */
[----:B------:R-:W-:-:S11]  /*2240*/  LOP3.LUT R20, R2, 0x7, RZ, 0xc0, !PT ;  /* 0x0000000702147812 */ /* 0x000fd600078ec0ff */
[----:B------:R-:W-:Y:S05]  /*2250*/  @!P0 BRA `(.L_x_288) ;  /* 0x0000000c00788947 */ /* 0x000fea0003800000 */
[----:B------:R-:W-:Y:S01]  /*2260*/  IADD3 R14, P1, PT, R12, 0x600, RZ ;  /* 0x000006000c0e7810 */ /* 0x000fe20007f3e0ff */
[----:B------:R-:W-:Y:S01]  /*2270*/  IMAD.WIDE.U32 R8, R22, 0x4, R12 ;  /* 0x0000000416087825 */ /* 0x000fe200078e000c */
[----:B------:R-:W-:Y:S01]  /*2280*/  LOP3.LUT R11, R2, 0x7ffffff8, RZ, 0xc0, !PT ;  /* 0x7ffffff8020b7812 */ /* 0x000fe200078ec0ff */
[----:B------:R-:W0:Y:S01]  /*2290*/  LDCU UR4, c[0x0][0x38c] ;  /* 0x00007180ff0477ac */ /* 0x000e220008000800 */
[C---:B------:R-:W-:Y:S01]  /*22a0*/  IADD3 R10, P0, PT, R22.reuse, R23, RZ ;  /* 0x00000017160a7210 */ /* 0x040fe20007f1e0ff */
[----:B------:R-:W-:Y:S02]  /*22b0*/  VIADD R6, R22, 0x80 ;  /* 0x0000008016067836 */ /* 0x000fe40000000000 */
[----:B------:R-:W-:Y:S01]  /*22c0*/  IMAD.X R15, RZ, RZ, R13, P1 ;  /* 0x000000ffff0f7224 */ /* 0x000fe200008e060d */
[----:B------:R-:W-:Y:S01]  /*22d0*/  IADD3.X R7, PT, PT, RZ, R21, RZ, P0, !PT ;  /* 0x00000015ff077210 */ /* 0x000fe200007fe4ff */
[----:B------:R-:W-:-:S08]  /*22e0*/  IMAD.MOV R5, RZ, RZ, -R11 ;  /* 0x000000ffff057224 */ /* 0x000fd000078e0a0b */
.L_x_305:
[----:B------:R-:W-:Y:S01]  /*22f0*/  IMAD.MOV.U32 R2, RZ, RZ, R10 ;  /* 0x000000ffff027224 */ /* 0x000fe200078e000a */
[----:B--2---:R-:W2:Y:S01]  /*2300*/  LDC R25, c[0x0][0x390] ;  /* 0x0000e400ff197b82 */ /* 0x004ea20000000800 */
[----:B------:R-:W-:-:S05]  /*2310*/  IMAD.MOV.U32 R3, RZ, RZ, R7 ;  /* 0x000000ffff037224 */ /* 0x000fca00078e0007 */
[----:B------:R-:W0:Y:S01]  /*2320*/  LDG.E.U8 R2, desc[UR6][R2.64] ;  /* 0x0000000602027981 */ /* 0x000e22000c1e1100 */
[----:B------:R-:W-:Y:S01]  /*2330*/  BSSY.RECONVERGENT B2, `(.L_x_289) ;  /* 0x0000011000027945 */ /* 0x000fe20003800200 */
[----:B--2---:R-:W2:Y:S02]  /*2340*/  MUFU.RCP R16, R25 ;  /* 0x0000001900107308 */ /* 0x004ea40000001000 */
[----:B--2---:R-:W-:Y:S01]  /*2350*/  FFMA R17, R16, -R25, 1 ;  /* 0x3f80000010117423 */ /* 0x004fe20000000819 */
[----:B0-----:R-:W-:-:S04]  /*2360*/  IADD3 R4, PT, PT, R2, -UR4, RZ ;  /* 0x8000000402047c10 */ /* 0x001fc8000fffe0ff */
[----:B------:R-:W-:Y:S01]  /*2370*/  I2FP.F32.S32 R24, R4 ;  /* 0x0000000400187245 */ /* 0x000fe20000201400 */
[----:B------:R-:W-:Y:S01]  /*2380*/  FFMA R4, R16, R17, R16 ;  /* 0x0000001110047223 */ /* 0x000fe20000000010 */
[----:B------:R-:W-:Y:S02]  /*2390*/  IADD3 R16, P1, PT, R6, R23, RZ ;  /* 0x0000001706107210 */ /* 0x000fe40007f3e0ff */
[----:B------:R-:W0:Y:S01]  /*23a0*/  FCHK P0, R24, R25 ;  /* 0x0000001918007302 */ /* 0x000e220000000000 */
[----:B------:R-:W-:Y:S01]  /*23b0*/  FFMA R19, R4, R24, RZ ;  /* 0x0000001804137223 */ /* 0x000fe200000000ff */
[----:B------:R-:W-:-:S03]  /*23c0*/  LEA.HI.X.SX32 R17, R6, R21, 0x1, P1 ;  /* 0x0000001506117211 */ /* 0x000fc600008f0eff */
[----:B------:R-:W-:-:S04]  /*23d0*/  FFMA R18, R19, -R25, R24 ;  /* 0x8000001913127223 */ /* 0x000fc80000000018 */
[----:B------:R-:W-:Y:S01]  /*23e0*/  FFMA R2, R4, R18, R19 ;  /* 0x0000001204027223 */ /* 0x000fe20000000013 */
[----:B------:R-:W-:Y:S01]  /*23f0*/  IMAD.WIDE R18, R6, 0x4, R14 ;  /* 0x0000000406127825 */ /* 0x000fe200078e020e */
[----:B0-----:R-:W-:Y:S06]  /*2400*/  @!P0 BRA `(.L_x_290) ;  /* 0x00000000000c8947 */ /* 0x001fec0003800000 */
[----:B------:R-:W-:Y:S01]  /*2410*/  IMAD.MOV.U32 R3, RZ, RZ, R24 ;  /* 0x000000ffff037224 */ /* 0x000fe200078e0018 */
[----:B------:R-:W-:-:S07]  /*2420*/  MOV R24, 0x2440 ;  /* 0x0000244000187802 */ /* 0x000fce0000000f00 */
[----:B-1----:R-:W-:Y:S05]  /*2430*/  CALL.REL.NOINC `($__internal_0_$__cuda_sm3x_div_rn_noftz_f32_slowpath) ;  /* 0x00000018004c7944 */ /* 0x002fea0003c00000 */
.L_x_290:
[----:B------:R-:W-:Y:S05]  /*2440*/  BSYNC.RECONVERGENT B2 ;  /* 0x0000000000027941 */ /* 0x000fea0003800200 */
.L_x_289:
[----:B------:R-:W-:Y:S01]  /*2450*/  FMUL R2, R2, 255 ;  /* 0x437f000002027820 */ /* 0x000fe20000400000 */
[----:B------:R-:W-:Y:S01]  /*2460*/  IMAD.MOV.U32 R4, RZ, RZ, 0x1000000 ;  /* 0x01000000ff047424 */ /* 0x000fe200078e00ff */
[----:B------:R-:W0:Y:S04]  /*2470*/  LDC R27, c[0x0][0x390] ;  /* 0x0000e400ff1b7b82 */ /* 0x000e280000000800 */
[----:B------:R-:W2:Y:S02]  /*2480*/  F2I.U32.TRUNC.NTZ R2, R2 ;  /* 0x0000000200027305 */ /* 0x000ea4000020f000 */
[----:B--2---:R-:W-:-:S04]  /*2490*/  LOP3.LUT R3, R2, 0xffff, RZ, 0xc0, !PT ;  /* 0x0000ffff02037812 */ /* 0x004fc800078ec0ff */
[----:B------:R-:W-:-:S04]  /*24a0*/  PRMT R4, R3, 0x7650, R4 ;  /* 0x0000765003047816 */ /* 0x000fc80000000004 */
[----:B------:R-:W-:-:S04]  /*24b0*/  PRMT R4, R3, 0x7604, R4 ;  /* 0x0000760403047816 */ /* 0x000fc80000000004 */
[----:B------:R-:W-:-:S05]  /*24c0*/  PRMT R3, R3, 0x7054, R4 ;  /* 0x0000705403037816 */ /* 0x000fca0000000004 */
[----:B------:R2:W-:Y:S04]  /*24d0*/  STG.E desc[UR6][R8.64], R3 ;  /* 0x0000000308007986 */ /* 0x0005e8000c101906 */
[----:B------:R-:W3:Y:S01]  /*24e0*/  LDG.E.U8 R4, desc[UR6][R16.64] ;  /* 0x0000000610047981 */ /* 0x000ee2000c1e1100 */
[----:B0-----:R-:W0:Y:S01]  /*24f0*/  MUFU.RCP R26, R27 ;  /* 0x0000001b001a7308 */ /* 0x001e220000001000 */
[----:B------:R-:W-:Y:S01]  /*2500*/  BSSY.RECONVERGENT B2, `(.L_x_291) ;  /* 0x000000d000027945 */ /* 0x000fe20003800200 */
[----:B0-----:R-:W-:-:S04]  /*2510*/  FFMA R25, R26, -R27, 1 ;  /* 0x3f8000001a197423 */ /* 0x001fc8000000081b */
[----:B------:R-:W-:Y:S01]  /*2520*/  FFMA R2, R26, R25, R26 ;  /* 0x000000191a027223 */ /* 0x000fe2000000001a */
[----:B---3--:R-:W-:-:S05]  /*2530*/  VIADD R4, R4, -UR4 ;  /* 0x8000000404047c36 */ /* 0x008fca0008000000 */
[----:B------:R-:W-:-:S04]  /*2540*/  I2FP.F32.S32 R24, R4 ;  /* 0x0000000400187245 */ /* 0x000fc80000201400 */
[----:B------:R-:W0:Y:S01]  /*2550*/  FCHK P0, R24, R27 ;  /* 0x0000001b18007302 */ /* 0x000e220000000000 */
[----:B------:R-:W-:-:S04]  /*2560*/  FFMA R25, R2, R24, RZ ;  /* 0x0000001802197223 */ /* 0x000fc800000000ff */
[----:B------:R-:W-:-:S04]  /*2570*/  FFMA R4, R25, -R27, R24 ;  /* 0x8000001b19047223 */ /* 0x000fc80000000018 */
[----:B------:R-:W-:Y:S01]  /*2580*/  FFMA R2, R2, R4, R25 ;  /* 0x0000000402027223 */ /* 0x000fe20000000019 */
[----:B0-2---:R-:W-:Y:S06]  /*2590*/  @!P0 BRA `(.L_x_292) ;  /* 0x00000000000c8947 */ /* 0x005fec0003800000 */
[----:B------:R-:W-:Y:S02]  /*25a0*/  MOV R3, R24 ;  /* 0x0000001800037202 */ /* 0x000fe40000000f00 */
[----:B------:R-:W-:-:S07]  /*25b0*/  MOV R24, 0x25d0 ;  /* 0x000025d000187802 */ /* 0x000fce0000000f00 */
[----:B-1----:R-:W-:Y:S05]  /*25c0*/  CALL.REL.NOINC `($__internal_0_$__cuda_sm3x_div_rn_noftz_f32_slowpath) ;  /* 0x0000001400e87944 */ /* 0x002fea0003c00000 */
.L_x_292:
[----:B------:R-:W-:Y:S05]  /*25d0*/  BSYNC.RECONVERGENT B2 ;  /* 0x0000000000027941 */ /* 0x000fea0003800200 */
.L_x_291:
        /* <DEDUP_REMOVED lines=21> */
[----:B------:R-:W-:Y:S01]  /*2730*/  IMAD.MOV.U32 R3, RZ, RZ, R24 ;  /* 0x000000ffff037224 */ /* 0x000fe200078e0018 */
[----:B------:R-:W-:-:S07]  /*2740*/  MOV R24, 0x2760 ;  /* 0x0000276000187802 */ /* 0x000fce0000000f00 */
[----:B-1----:R-:W-:Y:S05]  /*2750*/  CALL.REL.NOINC `($__internal_0_$__cuda_sm3x_div_rn_noftz_f32_slowpath) ;  /* 0x0000001400847944 */ /* 0x002fea0003c00000 */
.L_x_294:
[----:B------:R-:W-:Y:S05]  /*2760*/  BSYNC.RECONVERGENT B2 ;  /* 0x0000000000027941 */ /* 0x000fea0003800200 */
.L_x_293:
[----:B------:R-:W-:Y:S01]  /*2770*/  FMUL R2, R2, 255 ;  /* 0x437f000002027820 */ /* 0x000fe20000400000 */
[----:B------:R-:W-:Y:S01]  /*2780*/  HFMA2 R4, -RZ, RZ, 1.52587890625e-05, 0 ;  /* 0x01000000ff047431 */ /* 0x000fe200000001ff */
        /* <DEDUP_REMOVED lines=22> */
.L_x_296:
[----:B------:R-:W-:Y:S05]  /*28f0*/  BSYNC.RECONVERGENT B2 ;  /* 0x0000000000027941 */ /* 0x000fea0003800200 */
.L_x_295:
        /* <DEDUP_REMOVED lines=14> */
[----:B---3--:R-:W-:-:S04]  /*29e0*/  IADD3 R4, PT, PT, R4, -UR4, RZ ;  /* 0x8000000404047c10 */ /* 0x008fc8000fffe0ff */
        /* <DEDUP_REMOVED lines=9> */
.L_x_298:
[----:B------:R-:W-:Y:S05]  /*2a80*/  BSYNC.RECONVERGENT B2 ;  /* 0x0000000000027941 */ /* 0x000fea0003800200 */
.L_x_297:
        /* <DEDUP_REMOVED lines=24> */
.L_x_300:
[----:B------:R-:W-:Y:S05]  /*2c10*/  BSYNC.RECONVERGENT B2 ;  /* 0x0000000000027941 */ /* 0x000fea0003800200 */
.L_x_299:
        /* <DEDUP_REMOVED lines=24> */
.L_x_302:
[----:B------:R-:W-:Y:S05]  /*2da0*/  BSYNC.RECONVERGENT B2 ;  /* 0x0000000000027941 */ /* 0x000fea0003800200 */
.L_x_301:
        /* <DEDUP_REMOVED lines=24> */
.L_x_304:
[----:B------:R-:W-:Y:S05]  /*2f30*/  BSYNC.RECONVERGENT B2 ;  /* 0x0000000000027941 */ /* 0x000fea0003800200 */
.L_x_303:
[----:B------:R-:W-:Y:S01]  /*2f40*/  FMUL R2, R2, 255 ;  /* 0x437f000002027820 */ /* 0x000fe20000400000 */
[----:B------:R-:W-:Y:S01]  /*2f50*/  IMAD.MOV.U32 R4, RZ, RZ, 0x1000000 ;  /* 0x01000000ff047424 */ /* 0x000fe200078e00ff */
[----:B------:R-:W-:Y:S01]  /*2f60*/  IADD3 R5, PT, PT, R5, 0x8, RZ ;  /* 0x0000000805057810 */ /* 0x000fe20007ffe0ff */
[----:B------:R-:W-:Y:S01]  /*2f70*/  VIADD R6, R6, 0x400 ;  /* 0x0000040006067836 */ /* 0x000fe20000000000 */
[----:B------:R-:W-:Y:S02]  /*2f80*/  IADD3 R8, P1, PT, R8, 0x1000, RZ ;  /* 0x0000100008087810 */ /* 0x000fe40007f3e0ff */
[----:B------:R-:W0:Y:S01]  /*2f90*/  F2I.U32.TRUNC.NTZ R2, R2 ;  /* 0x0000000200027305 */ /* 0x000e22000020f000 */
[----:B------:R-:W-:Y:S02]  /*2fa0*/  ISETP.NE.AND P0, PT, R5, RZ, PT ;  /* 0x000000ff0500720c */ /* 0x000fe40003f05270 */
[----:B------:R-:W-:Y:S01]  /*2fb0*/  IADD3 R10, P2, PT, R10, 0x400, RZ ;  /* 0x000004000a0a7810 */ /* 0x000fe20007f5e0ff */
[----:B------:R-:W-:-:S04]  /*2fc0*/  IMAD.X R9, RZ, RZ, R9, P1 ;  /* 0x000000ffff097224 */ /* 0x000fc800008e0609 */
[----:B------:R-:W-:Y:S01]  /*2fd0*/  IMAD.X R7, RZ, RZ, R7, P2 ;  /* 0x000000ffff077224 */ /* 0x000fe200010e0607 */
[----:B0-----:R-:W-:-:S04]  /*2fe0*/  LOP3.LUT R3, R2, 0xffff, RZ, 0xc0, !PT ;  /* 0x0000ffff02037812 */ /* 0x001fc800078ec0ff */
[----:B------:R-:W-:-:S04]  /*2ff0*/  PRMT R4, R3, 0x7650, R4 ;  /* 0x0000765003047816 */ /* 0x000fc80000000004 */
[----:B------:R-:W-:-:S04]  /*3000*/  PRMT R4, R3, 0x7604, R4 ;  /* 0x0000760403047816 */ /* 0x000fc80000000004 */
[----:B------:R-:W-:-:S05]  /*3010*/  PRMT R3, R3, 0x7054, R4 ;  /* 0x0000705403037816 */ /* 0x000fca0000000004 */
[----:B------:R2:W-:Y:S01]  /*3020*/  STG.E desc[UR6][R18.64+0x600], R3 ;  /* 0x0006000312007986 */ /* 0x0005e2000c101906 */
[----:B------:R-:W-:Y:S05]  /*3030*/  @P0 BRA `(.L_x_305) ;  /* 0xfffffff000ac0947 */ /* 0x000fea000383ffff */
.L_x_288:
[----:B------:R-:W-:-:S13]  /*3040*/  ISETP.NE.AND P0, PT, R20, RZ, PT ;  /* 0x000000ff1400720c */ /* 0x000fda0003f05270 */
[----:B------:R-:W-:Y:S05]  /*3050*/  @!P0 EXIT ;  /* 0x000000000000894d */ /* 0x000fea0003800000 */
[----:B------:R-:W0:Y:S01]  /*3060*/  LDCU UR4, c[0x0][0x388] ;  /* 0x00007100ff0477ac */ /* 0x000e220008000800 */
[----:B------:R-:W-:Y:S01]  /*3070*/  ISETP.GE.U32.AND P0, PT, R20, 0x4, PT ;  /* 0x000000041400780c */ /* 0x000fe20003f06070 */
[----:B0-----:R-:W-:-:S12]  /*3080*/  ULOP3.LUT UR4, UR4, 0x3, URZ, 0xc0, !UPT ;  /* 0x0000000304047892 */ /* 0x001fd8000f8ec0ff */
[----:B------:R-:W-:Y:S05]  /*3090*/  @!P0 BRA `(.L_x_306) ;  /* 0x0000000400b48947 */ /* 0x000fea0003800000 */
[----:B------:R-:W-:Y:S01]  /*30a0*/  LEA R6, R11, R22, 0x7 ;  /* 0x000000160b067211 */ /* 0x000fe200078e38ff */
[----:B------:R-:W0:Y:S01]  /*30b0*/  LDC R5, c[0x0][0x390] ;  /* 0x0000e400ff057b82 */ /* 0x000e220000000800 */
[----:B------:R-:W3:Y:S02]  /*30c0*/  LDCU UR5, c[0x0][0x38c] ;  /* 0x00007180ff0577ac */ /* 0x000ee40008000800 */
[----:B------:R-:W-:-:S04]  /*30d0*/  IADD3 R8, P0, PT, R6, R23, RZ ;  /* 0x0000001706087210 */ /* 0x000fc80007f1e0ff */
[----:B------:R-:W-:-:S05]  /*30e0*/  LEA.HI.X.SX32 R9, R6, R21, 0x1, P0 ;  /* 0x0000001506097211 */ /* 0x000fca00000f0eff */
[----:B------:R-:W3:Y:S01]  /*30f0*/  LDG.E.U8 R2, desc[UR6][R8.64] ;  /* 0x0000000608027981 */ /* 0x000ee2000c1e1100 */
[----:B------:R-:W-:Y:S01]  /*3100*/  BSSY.RECONVERGENT B2, `(.L_x_307) ;  /* 0x000000e000027945 */ /* 0x000fe20003800200 */
[----:B0-----:R-:W2:Y:S02]  /*3110*/  MUFU.RCP R4, R5 ;  /* 0x0000000500047308 */ /* 0x001ea40000001000 */
        /* <DEDUP_REMOVED lines=12> */
.L_x_308:
[----:B------:R-:W-:Y:S05]  /*31e0*/  BSYNC.RECONVERGENT B2 ;  /* 0x0000000000027941 */ /* 0x000fea0003800200 */
.L_x_307:
[----:B------:R-:W-:Y:S01]  /*31f0*/  FMUL R2, R2, 255 ;  /* 0x437f000002027820 */ /* 0x000fe20000400000 */
[----:B------:R-:W-:Y:S01]  /*3200*/  IMAD.MOV.U32 R4, RZ, RZ, 0x1000000 ;  /* 0x01000000ff047424 */ /* 0x000fe200078e00ff */
[----:B------:R-:W0:Y:S01]  /*3210*/  LDC R15, c[0x0][0x390] ;  /* 0x0000e400ff0f7b82 */ /* 0x000e220000000800 */
[----:B------:R-:W-:Y:S01]  /*3220*/  IMAD.WIDE R6, R6, 0x4, R12 ;  /* 0x0000000406067825 */ /* 0x000fe200078e020c */
[----:B------:R-:W2:Y:S02]  /*3230*/  LDCU UR5, c[0x0][0x38c] ;  /* 0x00007180ff0577ac */ /* 0x000ea40008000800 */
[----:B------:R-:W3:Y:S02]  /*3240*/  F2I.U32.TRUNC.NTZ R2, R2 ;  /* 0x0000000200027305 */ /* 0x000ee4000020f000 */
[----:B---3--:R-:W-:-:S04]  /*3250*/  LOP3.LUT R3, R2, 0xffff, RZ, 0xc0, !PT ;  /* 0x0000ffff02037812 */ /* 0x008fc800078ec0ff */
[----:B------:R-:W-:-:S04]  /*3260*/  PRMT R4, R3, 0x7650, R4 ;  /* 0x0000765003047816 */ /* 0x000fc80000000004 */
[----:B------:R-:W-:-:S04]  /*3270*/  PRMT R4, R3, 0x7604, R4 ;  /* 0x0000760403047816 */ /* 0x000fc80000000004 */
[----:B------:R-:W-:-:S05]  /*3280*/  PRMT R3, R3, 0x7054, R4 ;  /* 0x0000705403037816 */ /* 0x000fca0000000004 */
[----:B------:R3:W-:Y:S04]  /*3290*/  STG.E desc[UR6][R6.64], R3 ;  /* 0x0000000306007986 */ /* 0x0007e8000c101906 */
[----:B------:R-:W2:Y:S01]  /*32a0*/  LDG.E.U8 R4, desc[UR6][R8.64+0x80] ;  /* 0x0000800608047981 */ /* 0x000ea2000c1e1100 */
[----:B0-----:R-:W0:Y:S01]  /*32b0*/  MUFU.RCP R2, R15 ;  /* 0x0000000f00027308 */ /* 0x001e220000001000 */
[----:B------:R-:W-:Y:S01]  /*32c0*/  BSSY.RECONVERGENT B2, `(.L_x_309) ;  /* 0x000000d000027945 */ /* 0x000fe20003800200 */
[----:B0-----:R-:W-:-:S04]  /*32d0*/  FFMA R5, R2, -R15, 1 ;  /* 0x3f80000002057423 */ /* 0x001fc8000000080f */
[----:B------:R-:W-:Y:S01]  /*32e0*/  FFMA R2, R2, R5, R2 ;  /* 0x0000000502027223 */ /* 0x000fe20000000002 */
[----:B--2---:R-:W-:-:S04]  /*32f0*/  IADD3 R4, PT, PT, R4, -UR5, RZ ;  /* 0x8000000504047c10 */ /* 0x004fc8000fffe0ff */
[----:B------:R-:W-:-:S04]  /*3300*/  I2FP.F32.S32 R10, R4 ;  /* 0x00000004000a7245 */ /* 0x000fc80000201400 */
[----:B------:R-:W0:Y:S01]  /*3310*/  FCHK P0, R10, R15 ;  /* 0x0000000f0a007302 */ /* 0x000e220000000000 */
[----:B------:R-:W-:-:S04]  /*3320*/  FFMA R5, R2, R10, RZ ;  /* 0x0000000a02057223 */ /* 0x000fc800000000ff */
[----:B------:R-:W-:-:S04]  /*3330*/  FFMA R4, R5, -R15, R10 ;  /* 0x8000000f05047223 */ /* 0x000fc8000000000a */
[----:B------:R-:W-:Y:S01]  /*3340*/  FFMA R2, R2, R4, R5 ;  /* 0x0000000402027223 */ /* 0x000fe20000000005 */
[----:B0--3--:R-:W-:Y:S06]  /*3350*/  @!P0 BRA `(.L_x_310) ;  /* 0x00000000000c8947 */ /* 0x009fec0003800000 */
[----:B------:R-:W-:Y:S01]  /*3360*/  IMAD.MOV.U32 R3, RZ, RZ, R10 ;  /* 0x000000ffff037224 */ /* 0x000fe200078e000a */
[----:B------:R-:W-:-:S07]  /*3370*/  MOV R24, 0x3390 ;  /* 0x0000339000187802 */ /* 0x000fce0000000f00 */
[----:B-1----:R-:W-:Y:S05]  /*3380*/  CALL.REL.NOINC `($__internal_0_$__cuda_sm3x_div_rn_noftz_f32_slowpath) ;  /* 0x0000000800787944 */ /* 0x002fea0003c00000 */
.L_x_310:
[----:B------:R-:W-:Y:S05]  /*3390*/  BSYNC.RECONVERGENT B2 ;  /* 0x0000000000027941 */ /* 0x000fea0003800200 */
.L_x_309:
[----:B------:R-:W-:Y:S01]  /*33a0*/  FMUL R2, R2, 255 ;  /* 0x437f000002027820 */ /* 0x000fe20000400000 */
[----:B------:R-:W-:Y:S01]  /*33b0*/  IMAD.MOV.U32 R4, RZ, RZ, 0x1000000 ;  /* 0x01000000ff047424 */ /* 0x000fe200078e00ff */
[----:B------:R-:W0:Y:S01]  /*33c0*/  LDC R15, c[0x0][0x390] ;  /* 0x0000e400ff0f7b82 */ /* 0x000e220000000800 */
[----:B------:R-:W2:Y:S03]  /*33d0*/  LDCU UR5, c[0x0][0x38c] ;  /* 0x00007180ff0577ac */ /* 0x000ea60008000800 */
        /* <DEDUP_REMOVED lines=17> */
[----:B0--3--:R-:W-:Y:S06]  /*34f0*/  @!P0 BRA `(.L_x_312) ;  /* 0x00000000000c8947 */ /* 0x009fec0003800000 */
[----:B------:R-:W-:Y:S02]  /*3500*/  MOV R3, R10 ;  /* 0x0000000a00037202 */ /* 0x000fe40000000f00 */
[----:B------:R-:W-:-:S07]  /*3510*/  MOV R24, 0x3530 ;  /* 0x0000353000187802 */ /* 0x000fce0000000f00 */
[----:B-1----:R-:W-:Y:S05]  /*3520*/  CALL.REL.NOINC `($__internal_0_$__cuda_sm3x_div_rn_noftz_f32_slowpath) ;  /* 0x0000000800107944 */ /* 0x002fea0003c00000 */
.L_x_312:
[----:B------:R-:W-:Y:S05]  /*3530*/  BSYNC.RECONVERGENT B2 ;  /* 0x0000000000027941 */ /* 0x000fea0003800200 */
.L_x_311:
        /* <DEDUP_REMOVED lines=25> */
.L_x_314:
[----:B------:R-:W-:Y:S05]  /*36d0*/  BSYNC.RECONVERGENT B2 ;  /* 0x0000000000027941 */ /* 0x000fea0003800200 */
.L_x_313:
[----:B------:R-:W-:Y:S01]  /*36e0*/  FMUL R2, R2, 255 ;  /* 0x437f000002027820 */ /* 0x000fe20000400000 */
[----:B------:R-:W-:Y:S02]  /*36f0*/  HFMA2 R4, -RZ, RZ, 1.52587890625e-05, 0 ;  /* 0x01000000ff047431 */ /* 0x000fe400000001ff */
[----:B------:R-:W-:-:S03]  /*3700*/  VIADD R11, R11, 0x4 ;  /* 0x000000040b0b7836 */ /* 0x000fc60000000000 */
[----:B------:R-:W0:Y:S02]  /*3710*/  F2I.U32.TRUNC.NTZ R2, R2 ;  /* 0x0000000200027305 */ /* 0x000e24000020f000 */
[----:B0-----:R-:W-:-:S04]  /*3720*/  LOP3.LUT R3, R2, 0xffff, RZ, 0xc0, !PT ;  /* 0x0000ffff02037812 */ /* 0x001fc800078ec0ff */
[----:B------:R-:W-:-:S04]  /*3730*/  PRMT R4, R3, 0x7650, R4 ;  /* 0x0000765003047816 */ /* 0x000fc80000000004 */
[----:B------:R-:W-:-:S04]  /*3740*/  PRMT R4, R3, 0x7604, R4 ;  /* 0x0000760403047816 */ /* 0x000fc80000000004 */
[----:B------:R-:W-:-:S05]  /*3750*/  PRMT R3, R3, 0x7054, R4 ;  /* 0x0000705403037816 */ /* 0x000fca0000000004 */
[----:B------:R0:W-:Y:S02]  /*3760*/  STG.E desc[UR6][R6.64+0x600], R3 ;  /* 0x0006000306007986 */ /* 0x0001e4000c101906 */
.L_x_306:
[----:B------:R-:W-:-:S13]  /*3770*/  ISETP.NE.AND P0, PT, RZ, UR4, PT ;  /* 0x00000004ff007c0c */ /* 0x000fda000bf05270 */
[----:B------:R-:W-:Y:S05]  /*3780*/  @!P0 EXIT ;  /* 0x000000000000894d */ /* 0x000fea0003800000 */
[----:B------:R-:W-:-:S09]  /*3790*/  UISETP.NE.AND UP0, UPT, UR4, 0x1, UPT ;  /* 0x000000010400788c */ /* 0x000fd2000bf05270 */
[----:B------:R-:W-:Y:S05]  /*37a0*/  BRA.U !UP0, `(.L_x_315) ;  /* 0x0000000108e47547 */ /* 0x000fea000b800000 */
[----:B0-----:R-:W-:Y:S01]  /*37b0*/  IMAD R6, R11, 0x80, R22 ;  /* 0x000000800b067824 */ /* 0x001fe200078e0216 */
[----:B------:R-:W0:Y:S01]  /*37c0*/  LDC R5, c[0x0][0x390] ;  /* 0x0000e400ff057b82 */ /* 0x000e220000000800 */
[----:B------:R-:W3:Y:S03]  /*37d0*/  LDCU UR4, c[0x0][0x38c] ;  /* 0x00007180ff0477ac */ /* 0x000ee60008000800 */
        /* <DEDUP_REMOVED lines=17> */
.L_x_317:
[----:B------:R-:W-:Y:S05]  /*38f0*/  BSYNC.RECONVERGENT B2 ;  /* 0x0000000000027941 */ /* 0x000fea0003800200 */
.L_x_316:
        /* <DEDUP_REMOVED lines=26> */
.L_x_319:
[----:B------:R-:W-:Y:S05]  /*3aa0*/  BSYNC.RECONVERGENT B2 ;  /* 0x0000000000027941 */ /* 0x000fea0003800200 */
.L_x_318:
        /* <DEDUP_REMOVED lines=9> */
.L_x_315:
[----:B------:R-:W4:Y:S02]  /*3b40*/  LDC R2, c[0x0][0x388] ;  /* 0x0000e200ff027b82 */ /* 0x000f240000000800 */
[----:B----4-:R-:W-:-:S04]  /*3b50*/  LOP3.LUT R2, R2, 0x1, RZ, 0xc0, !PT ;  /* 0x0000000102027812 */ /* 0x010fc800078ec0ff */
[----:B------:R-:W-:-:S13]  /*3b60*/  ISETP.NE.U32.AND P0, PT, R2, 0x1, PT ;  /* 0x000000010200780c */ /* 0x000fda0003f05070 */
[----:B------:R-:W-:Y:S05]  /*3b70*/  @P0 EXIT ;  /* 0x000000000000094d */ /* 0x000fea0003800000 */
[----:B------:R-:W-:Y:S01]  /*3b80*/  IMAD R22, R11, 0x80, R22 ;  /* 0x000000800b167824 */ /* 0x000fe200078e0216 */
[----:B0--3--:R-:W0:Y:S01]  /*3b90*/  LDC R7, c[0x0][0x390] ;  /* 0x0000e400ff077b82 */ /* 0x009e220000000800 */
        /* <DEDUP_REMOVED lines=18> */
.L_x_321:
[----:B------:R-:W-:Y:S05]  /*3cc0*/  BSYNC.RECONVERGENT B2 ;  /* 0x0000000000027941 */ /* 0x000fea0003800200 */
.L_x_320:
[----:B------:R-:W-:Y:S01]  /*3cd0*/  FMUL R2, R2, 255 ;  /* 0x437f000002027820 */ /* 0x000fe20000400000 */
[----:B------:R-:W-:Y:S01]  /*3ce0*/  UMOV UR4, 0x3340 ;  /* 0x0000334000047882 */ /* 0x000fe20000000000 */
[----:B------:R-:W-:-:S04]  /*3cf0*/  IMAD.WIDE R12, R22, 0x4, R12 ;  /* 0x00000004160c7825 */ /* 0x000fc800078e020c */
[----:B------:R-:W1:Y:S01]  /*3d00*/  F2I.U32.TRUNC.NTZ R2, R2 ;  /* 0x0000000200027305 */ /* 0x000e62000020f000 */
[----:B------:R-:W-:-:S05]  /*3d10*/  IMAD.U32 R3, RZ, RZ, UR4 ;  /* 0x00000004ff037e24 */ /* 0x000fca000f8e00ff */
[C---:B-1----:R-:W-:Y:S02]  /*3d20*/  PRMT R0, R2.reuse, R3, 0x1 ;  /* 0x0000000102007416 */ /* 0x042fe40000000003 */
[----:B------:R-:W-:-:S04]  /*3d30*/  PRMT R3, R2, 0x3340, R2 ;  /* 0x0000334002037816 */ /* 0x000fc80000000002 */
[----:B------:R-:W-:-:S05]  /*3d40*/  PRMT R3, R3, 0x5410, R0 ;  /* 0x0000541003037816 */ /* 0x000fca0000000000 */
[----:B------:R-:W-:Y:S01]  /*3d50*/  STG.E desc[UR6][R12.64], R3 ;  /* 0x000000030c007986 */ /* 0x000fe2000c101906 */
[----:B------:R-:W-:Y:S05]  /*3d60*/  EXIT ;  /* 0x000000000000794d */ /* 0x000fea0003800000 */
        .weak           $__internal_0_$__cuda_sm3x_div_rn_noftz_f32_slowpath
        .type           $__internal_0_$__cuda_sm3x_div_rn_noftz_f32_slowpath,@function
        .size           $__internal_0_$__cuda_sm3x_div_rn_noftz_f32_slowpath,(.L_x_1769 - $__internal_0_$__cuda_sm3x_div_rn_noftz_f32_slowpath)
$__internal_0_$__cuda_sm3x_div_rn_noftz_f32_slowpath:
[----:B------:R-:W-:Y:S01]  /*3d70*/  SHF.R.U32.HI R4, RZ, 0x17, R0 ;  /* 0x00000017ff047819 */ /* 0x000fe20000011600 */
[----:B------:R-:W-:Y:S01]  /*3d80*/  BSSY.RECONVERGENT B0, `(.L_x_322) ;  /* 0x0000063000007945 */ /* 0x000fe20003800200 */
[----:B------:R-:W-:Y:S02]  /*3d90*/  SHF.R.U32.HI R2, RZ, 0x17, R3 ;  /* 0x00000017ff027819 */ /* 0x000fe40000011603 */
[----:B------:R-:W-:Y:S02]  /*3da0*/  LOP3.LUT R4, R4, 0xff, RZ, 0xc0, !PT ;  /* 0x000000ff04047812 */ /* 0x000fe400078ec0ff */
[----:B------:R-:W-:Y:S02]  /*3db0*/  LOP3.LUT R2, R2, 0xff, RZ, 0xc0, !PT ;  /* 0x000000ff02027812 */ /* 0x000fe400078ec0ff */
[----:B------:R-:W-:Y:S01]  /*3dc0*/  MOV R28, R0 ;  /* 0x00000000001c7202 */ /* 0x000fe20000000f00 */
[----:B------:R-:W-:Y:S02]  /*3dd0*/  VIADD R26, R4, 0xffffffff ;  /* 0xffffffff041a7836 */ /* 0x000fe40000000000 */
[----:B------:R-:W-:-:S03]  /*3de0*/  VIADD R27, R2, 0xffffffff ;  /* 0xffffffff021b7836 */ /* 0x000fc60000000000 */
[----:B------:R-:W-:-:S04]  /*3df0*/  ISETP.GT.U32.AND P0, PT, R26, 0xfd, PT ;  /* 0x000000fd1a00780c */ /* 0x000fc80003f04070 */
[----:B------:R-:W-:-:S13]  /*3e00*/  ISETP.GT.U32.OR P0, PT, R27, 0xfd, P0 ;  /* 0x000000fd1b00780c */ /* 0x000fda0000704470 */
[----:B------:R-:W-:Y:S01]  /*3e10*/  @!P0 IMAD.MOV.U32 R25, RZ, RZ, RZ ;  /* 0x000000ffff198224 */ /* 0x000fe200078e00ff */
[----:B------:R-:W-:Y:S06]  /*3e20*/  @!P0 BRA `(.L_x_323) ;  /* 0x00000000005c8947 */ /* 0x000fec0003800000 */
[----:B------:R-:W-:Y:S02]  /*3e30*/  FSETP.GTU.FTZ.AND P0, PT, |R3|, +INF , PT ;  /* 0x7f8000000300780b */ /* 0x000fe40003f1c200 */
[----:B------:R-:W-:-:S04]  /*3e40*/  FSETP.GTU.FTZ.AND P1, PT, |R0|, +INF , PT ;  /* 0x7f8000000000780b */ /* 0x000fc80003f3c200 */
[----:B------:R-:W-:-:S13]  /*3e50*/  PLOP3.LUT P0, PT, P0, P1, PT, 0xf8, 0x8f ;  /* 0x00000000008f781c */ /* 0x000fda0000703f70 */
[----:B------:R-:W-:Y:S05]  /*3e60*/  @P0 BRA `(.L_x_324) ;  /* 0x00000004004c0947 */ /* 0x000fea0003800000 */
[----:B------:R-:W-:-:S13]  /*3e70*/  LOP3.LUT P0, RZ, R28, 0x7fffffff, R3, 0xc8, !PT ;  /* 0x7fffffff1cff7812 */ /* 0x000fda000780c803 */
[----:B------:R-:W-:Y:S05]  /*3e80*/  @!P0 BRA `(.L_x_325) ;  /* 0x00000004003c8947 */ /* 0x000fea0003800000 */
[C---:B------:R-:W-:Y:S02]  /*3e90*/  FSETP.NEU.FTZ.AND P2, PT, |R3|.reuse, +INF , PT ;  /* 0x7f8000000300780b */ /* 0x040fe40003f5d200 */
[----:B------:R-:W-:Y:S02]  /*3ea0*/  FSETP.NEU.FTZ.AND P1, PT, |R0|, +INF , PT ;  /* 0x7f8000000000780b */ /* 0x000fe40003f3d200 */
[----:B------:R-:W-:-:S11]  /*3eb0*/  FSETP.NEU.FTZ.AND P0, PT, |R3|, +INF , PT ;  /* 0x7f8000000300780b */ /* 0x000fd60003f1d200 */
[----:B------:R-:W-:Y:S05]  /*3ec0*/  @!P1 BRA !P2, `(.L_x_325) ;  /* 0x00000004002c9947 */ /* 0x000fea0005000000 */
[----:B------:R-:W-:-:S04]  /*3ed0*/  LOP3.LUT P2, RZ, R3, 0x7fffffff, RZ, 0xc0, !PT ;  /* 0x7fffffff03ff7812 */ /* 0x000fc8000784c0ff */
[----:B------:R-:W-:-:S13]  /*3ee0*/  PLOP3.LUT P1, PT, P1, P2, PT, 0x2f, 0xf2 ;  /* 0x0000000000f2781c */ /* 0x000fda0000f24577 */
[----:B------:R-:W-:Y:S05]  /*3ef0*/  @P1 BRA `(.L_x_326) ;  /* 0x0000000400181947 */ /* 0x000fea0003800000 */
[----:B------:R-:W-:-:S04]  /*3f00*/  LOP3.LUT P1, RZ, R28, 0x7fffffff, RZ, 0xc0, !PT ;  /* 0x7fffffff1cff7812 */ /* 0x000fc8000782c0ff */
[----:B------:R-:W-:-:S13]  /*3f10*/  PLOP3.LUT P0, PT, P0, P1, PT, 0x2f, 0xf2 ;  /* 0x0000000000f2781c */ /* 0x000fda0000702577 */
[----:B------:R-:W-:Y:S05]  /*3f20*/  @P0 BRA `(.L_x_327) ;  /* 0x0000000400000947 */ /* 0x000fea0003800000 */
[----:B------:R-:W-:Y:S02]  /*3f30*/  ISETP.GE.AND P0, PT, R27, RZ, PT ;  /* 0x000000ff1b00720c */ /* 0x000fe40003f06270 */
[----:B------:R-:W-:-:S11]  /*3f40*/  ISETP.GE.AND P1, PT, R26, RZ, PT ;  /* 0x000000ff1a00720c */ /* 0x000fd60003f26270 */
[----:B------:R-:W-:Y:S02]  /*3f50*/  @P0 IMAD.MOV.U32 R25, RZ, RZ, RZ ;  /* 0x000000ffff190224 */ /* 0x000fe400078e00ff */
[----:B------:R-:W-:Y:S01]  /*3f60*/  @!P0 FFMA R3, R3, 1.84467440737095516160e+19, RZ ;  /* 0x5f80000003038823 */ /* 0x000fe200000000ff */
[----:B------:R-:W-:Y:S02]  /*3f70*/  @!P0 IMAD.MOV.U32 R25, RZ, RZ, -0x40 ;  /* 0xffffffc0ff198424 */ /* 0x000fe400078e00ff */
[----:B------:R-:W-:-:S03]  /*3f80*/  @!P1 FFMA R28, R0, 1.84467440737095516160e+19, RZ ;  /* 0x5f800000001c9823 */ /* 0x000fc600000000ff */
[----:B------:R-:W-:-:S07]  /*3f90*/  @!P1 IADD3 R25, PT, PT, R25, 0x40, RZ ;  /* 0x0000004019199810 */ /* 0x000fce0007ffe0ff */
.L_x_323:
[----:B------:R-:W-:Y:S01]  /*3fa0*/  LEA R29, R4, 0xc0800000, 0x17 ;  /* 0xc0800000041d7811 */ /* 0x000fe200078eb8ff */
[----:B------:R-:W-:Y:S04]  /*3fb0*/  BSSY.RECONVERGENT B1, `(.L_x_328) ;  /* 0x0000036000017945 */ /* 0x000fe80003800200 */
[----:B------:R-:W-:Y:S02]  /*3fc0*/  IMAD.IADD R29, R28, 0x1, -R29 ;  /* 0x000000011c1d7824 */ /* 0x000fe400078e0a1d */
[----:B------:R-:W-:Y:S02]  /*3fd0*/  VIADD R28, R2, 0xffffff81 ;  /* 0xffffff81021c7836 */ /* 0x000fe40000000000 */
[----:B------:R-:W0:Y:S01]  /*3fe0*/  MUFU.RCP R26, R29 ;  /* 0x0000001d001a7308 */ /* 0x000e220000001000 */
[----:B------:R-:W-:Y:S01]  /*3ff0*/  FADD.FTZ R27, -R29, -RZ ;  /* 0x800000ff1d1b7221 */ /* 0x000fe20000010100 */
[C---:B------:R-:W-:Y:S01]  /*4000*/  IMAD R2, R28.reuse, -0x800000, R3 ;  /* 0xff8000001c027824 */ /* 0x040fe200078e0203 */
[----:B------:R-:W-:-:S05]  /*4010*/  IADD3 R4, PT, PT, R28, 0x7f, -R4 ;  /* 0x0000007f1c047810 */ /* 0x000fca0007ffe804 */
[----:B------:R-:W-:Y:S02]  /*4020*/  IMAD.IADD R25, R4, 0x1, R25 ;  /* 0x0000000104197824 */ /* 0x000fe400078e0219 */
[----:B0-----:R-:W-:-:S04]  /*4030*/  FFMA R3, R26, R27, 1 ;  /* 0x3f8000001a037423 */ /* 0x001fc8000000001b */
[----:B------:R-:W-:-:S04]  /*4040*/  FFMA R3, R26, R3, R26 ;  /* 0x000000031a037223 */ /* 0x000fc8000000001a */
[----:B------:R-:W-:-:S04]  /*4050*/  FFMA R26, R2, R3, RZ ;  /* 0x00000003021a7223 */ /* 0x000fc800000000ff */
[----:B------:R-:W-:-:S04]  /*4060*/  FFMA R4, R27, R26, R2 ;  /* 0x0000001a1b047223 */ /* 0x000fc80000000002 */
[----:B------:R-:W-:-:S04]  /*4070*/  FFMA R4, R3, R4, R26 ;  /* 0x0000000403047223 */ /* 0x000fc8000000001a */
[----:B------:R-:W-:-:S04]  /*4080*/  FFMA R27, R27, R4, R2 ;  /* 0x000000041b1b7223 */ /* 0x000fc80000000002 */
[----:B------:R-:W-:-:S05]  /*4090*/  FFMA R2, R3, R27, R4 ;  /* 0x0000001b03027223 */ /* 0x000fca0000000004 */
[----:B------:R-:W-:-:S04]  /*40a0*/  SHF.R.U32.HI R26, RZ, 0x17, R2 ;  /* 0x00000017ff1a7819 */ /* 0x000fc80000011602 */
[----:B------:R-:W-:-:S04]  /*40b0*/  LOP3.LUT R26, R26, 0xff, RZ, 0xc0, !PT ;  /* 0x000000ff1a1a7812 */ /* 0x000fc800078ec0ff */
[----:B------:R-:W-:-:S05]  /*40c0*/  IADD3 R26, PT, PT, R26, R25, RZ ;  /* 0x000000191a1a7210 */ /* 0x000fca0007ffe0ff */
[----:B------:R-:W-:-:S05]  /*40d0*/  VIADD R28, R26, 0xffffffff ;  /* 0xffffffff1a1c7836 */ /* 0x000fca0000000000 */
[----:B------:R-:W-:-:S13]  /*40e0*/  ISETP.GE.U32.AND P0, PT, R28, 0xfe, PT ;  /* 0x000000fe1c00780c */ /* 0x000fda0003f06070 */
[----:B------:R-:W-:Y:S05]  /*40f0*/  @!P0 BRA `(.L_x_329) ;  /* 0x0000000000808947 */ /* 0x000fea0003800000 */
[----:B------:R-:W-:-:S13]  /*4100*/  ISETP.GT.AND P0, PT, R26, 0xfe, PT ;  /* 0x000000fe1a00780c */ /* 0x000fda0003f04270 */
[----:B------:R-:W-:Y:S05]  /*4110*/  @P0 BRA `(.L_x_330) ;  /* 0x00000000006c0947 */ /* 0x000fea0003800000 */
[----:B------:R-:W-:-:S13]  /*4120*/  ISETP.GE.AND P0, PT, R26, 0x1, PT ;  /* 0x000000011a00780c */ /* 0x000fda0003f06270 */
[----:B------:R-:W-:Y:S05]  /*4130*/  @P0 BRA `(.L_x_331) ;  /* 0x0000000000740947 */ /* 0x000fea0003800000 */
[----:B------:R-:W-:Y:S02]  /*4140*/  ISETP.GE.AND P0, PT, R26, -0x18, PT ;  /* 0xffffffe81a00780c */ /* 0x000fe40003f06270 */
[----:B------:R-:W-:-:S11]  /*4150*/  LOP3.LUT R2, R2, 0x80000000, RZ, 0xc0, !PT ;  /* 0x8000000002027812 */ /* 0x000fd600078ec0ff */
[----:B------:R-:W-:Y:S05]  /*4160*/  @!P0 BRA `(.L_x_331) ;  /* 0x0000000000688947 */ /* 0x000fea0003800000 */
[CCC-:B------:R-:W-:Y:S01]  /*4170*/  FFMA.RP R25, R3.reuse, R27.reuse, R4.reuse ;  /* 0x0000001b03197223 */ /* 0x1c0fe20000008004 */
[CCC-:B------:R-:W-:Y:S01]  /*4180*/  FFMA.RM R28, R3.reuse, R27.reuse, R4.reuse ;  /* 0x0000001b031c7223 */ /* 0x1c0fe20000004004 */
[----:B------:R-:W-:Y:S01]  /*4190*/  FFMA.RZ R3, R3, R27, R4 ;  /* 0x0000001b03037223 */ /* 0x000fe2000000c004 */
[C---:B------:R-:W-:Y:S01]  /*41a0*/  VIADD R4, R26.reuse, 0x20 ;  /* 0x000000201a047836 */ /* 0x040fe20000000000 */
[C---:B------:R-:W-:Y:S02]  /*41b0*/  ISETP.NE.AND P2, PT, R26.reuse, RZ, PT ;  /* 0x000000ff1a00720c */ /* 0x040fe40003f45270 */
[----:B------:R-:W-:Y:S01]  /*41c0*/  ISETP.NE.AND P1, PT, R26, RZ, PT ;  /* 0x000000ff1a00720c */ /* 0x000fe20003f25270 */
[----:B------:R-:W-:Y:S01]  /*41d0*/  IMAD.MOV R26, RZ, RZ, -R26 ;  /* 0x000000ffff1a7224 */ /* 0x000fe200078e0a1a */
[----:B------:R-:W-:Y:S02]  /*41e0*/  LOP3.LUT R3, R3, 0x7fffff, RZ, 0xc0, !PT ;  /* 0x007fffff03037812 */ /* 0x000fe400078ec0ff */
[----:B------:R-:W-:-:S02]  /*41f0*/  FSETP.NEU.FTZ.AND P0, PT, R25, R28, PT ;  /* 0x0000001c1900720b */ /* 0x000fc40003f1d000 */
[----:B------:R-:W-:Y:S02]  /*4200*/  LOP3.LUT R3, R3, 0x800000, RZ, 0xfc, !PT ;  /* 0x0080000003037812 */ /* 0x000fe400078efcff */
[----:B------:R-:W-:Y:S02]  /*4210*/  SEL R26, R26, RZ, P2 ;  /* 0x000000ff1a1a7207 */ /* 0x000fe40001000000 */
[----:B------:R-:W-:Y:S02]  /*4220*/  SHF.L.U32 R4, R3, R4, RZ ;  /* 0x0000000403047219 */ /* 0x000fe400000006ff */
[----:B------:R-:W-:Y:S02]  /*4230*/  SHF.R.U32.HI R26, RZ, R26, R3 ;  /* 0x0000001aff1a7219 */ /* 0x000fe40000011603 */
[----:B------:R-:W-:Y:S02]  /*4240*/  ISETP.NE.AND P1, PT, R4, RZ, P1 ;  /* 0x000000ff0400720c */ /* 0x000fe40000f25270 */
[----:B------:R-:W-:-:S02]  /*4250*/  SHF.R.U32.HI R4, RZ, 0x1, R26 ;  /* 0x00000001ff047819 */ /* 0x000fc4000001161a */
[----:B------:R-:W-:-:S04]  /*4260*/  PLOP3.LUT P0, PT, P0, P1, PT, 0xf8, 0x8f ;  /* 0x00000000008f781c */ /* 0x000fc80000703f70 */
[----:B------:R-:W-:-:S04]  /*4270*/  SEL R3, RZ, 0x1, !P0 ;  /* 0x00000001ff037807 */ /* 0x000fc80004000000 */
[----:B------:R-:W-:-:S04]  /*4280*/  LOP3.LUT R3, R3, 0x1, R4, 0xf8, !PT ;  /* 0x0000000103037812 */ /* 0x000fc800078ef804 */
[----:B------:R-:W-:-:S04]  /*4290*/  LOP3.LUT R3, R3, R26, RZ, 0xc0, !PT ;  /* 0x0000001a03037212 */ /* 0x000fc800078ec0ff */
[----:B------:R-:W-:-:S04]  /*42a0*/  IADD3 R3, PT, PT, R4, R3, RZ ;  /* 0x0000000304037210 */ /* 0x000fc80007ffe0ff */
[----:B------:R-:W-:Y:S01]  /*42b0*/  LOP3.LUT R2, R3, R2, RZ, 0xfc, !PT ;  /* 0x0000000203027212 */ /* 0x000fe200078efcff */
[----:B------:R-:W-:Y:S06]  /*42c0*/  BRA `(.L_x_331) ;  /* 0x0000000000107947 */ /* 0x000fec0003800000 */
.L_x_330:
[----:B------:R-:W-:-:S04]  /*42d0*/  LOP3.LUT R2, R2, 0x80000000, RZ, 0xc0, !PT ;  /* 0x8000000002027812 */ /* 0x000fc800078ec0ff */
[----:B------:R-:W-:Y:S01]  /*42e0*/  LOP3.LUT R2, R2, 0x7f800000, RZ, 0xfc, !PT ;  /* 0x7f80000002027812 */ /* 0x000fe200078efcff */
[----:B------:R-:W-:Y:S06]  /*42f0*/  BRA `(.L_x_331) ;  /* 0x0000000000047947 */ /* 0x000fec0003800000 */
.L_x_329:
[----:B------:R-:W-:-:S07]  /*4300*/  IMAD R2, R25, 0x800000, R2 ;  /* 0x0080000019027824 */ /* 0x000fce00078e0202 */
.L_x_331:
[----:B------:R-:W-:Y:S05]  /*4310*/  BSYNC.RECONVERGENT B1 ;  /* 0x0000000000017941 */ /* 0x000fea0003800200 */
.L_x_328:
[----:B------:R-:W-:Y:S05]  /*4320*/  BRA `(.L_x_332) ;  /* 0x0000000000207947 */ /* 0x000fea0003800000 */
.L_x_327:
[----:B------:R-:W-:-:S04]  /*4330*/  LOP3.LUT R3, R28, 0x80000000, R3, 0x48, !PT ;  /* 0x800000001c037812 */ /* 0x000fc800078e4803 */
[----:B------:R-:W-:Y:S01]  /*4340*/  LOP3.LUT R2, R3, 0x7f800000, RZ, 0xfc, !PT ;  /* 0x7f80000003027812 */ /* 0x000fe200078efcff */
[----:B------:R-:W-:Y:S06]  /*4350*/  BRA `(.L_x_332) ;  /* 0x0000000000147947 */ /* 0x000fec0003800000 */
.L_x_326:
[----:B------:R-:W-:Y:S01]  /*4360*/  LOP3.LUT R2, R28, 0x80000000, R3, 0x48, !PT ;  /* 0x800000001c027812 */ /* 0x000fe200078e4803 */
[----:B------:R-:W-:Y:S06]  /*4370*/  BRA `(.L_x_332) ;  /* 0x00000000000c7947 */ /* 0x000fec0003800000 */
.L_x_325:
[----:B------:R-:W0:Y:S01]  /*4380*/  MUFU.RSQ R2, -QNAN ;  /* 0xffc0000000027908 */ /* 0x000e220000001400 */
[----:B------:R-:W-:Y:S05]  /*4390*/  BRA `(.L_x_332) ;  /* 0x0000000000047947 */ /* 0x000fea0003800000 */
.L_x_324:
[----:B------:R-:W-:-:S07]  /*43a0*/  FADD.FTZ R2, R3, R0 ;  /* 0x0000000003027221 */ /* 0x000fce0000010000 */
.L_x_332:
[----:B------:R-:W-:Y:S05]  /*43b0*/  BSYNC.RECONVERGENT B0 ;  /* 0x0000000000007941 */ /* 0x000fea0003800200 */
.L_x_322:
[----:B------:R-:W-:-:S04]  /*43c0*/  IMAD.MOV.U32 R25, RZ, RZ, 0x0 ;  /* 0x00000000ff197424 */ /* 0x000fc800078e00ff */
[----:B0-----:R-:W-:Y:S05]  /*43d0*/  RET.REL.NODEC R24 `(_ZN3cub18CUB_300001_SM_10006detail9transform16transform_kernelINS2_10policy_hubILb1EN4cuda3std3__45tupleIJN6thrust24THRUST_300001_SM_1000_NS10device_ptrIhEEEEEE10policy1000El16contrast_functorNSB_I6uchar4EEJPhEEEvT0_iT1_T2_DpNS2_10kernel_argIT3_EE) ;  /* 0xffffffbc18087950 */ /* 0x001fea0003c3ffff */
.L_x_333:
        /* <DEDUP_REMOVED lines=10> */
.L_x_1769:


//--------------------- .text._ZN3cub18CUB_300001_SM_10006detail9transform16transform_kernelINS2_10policy_hubILb1EN4cuda3std3__45tupleIJN6thrust24THRUST_300001_SM_1000_NS10device_ptrIhEEEEEE10policy1000Ei16contrast_functorNSB_I6uchar4EEJPhEEEvT0_iT1_T2_DpNS2_10kernel_argIT3_EE --------------------------
	.section	.text._ZN3cub18CUB_300001_SM_10006detail9transform16transform_kernelINS2_10policy_hubILb1EN4cuda3std3__45tupleIJN6thrust24THRUST_300001_SM_1000_NS10device_ptrIhEEEEEE10policy1000Ei16contrast_functorNSB_I6uchar4EEJPhEEEvT0_iT1_T2_DpNS2_10kernel_argIT3_EE,"ax",@progbits
	.align	128
        .global         _ZN3cub18CUB_300001_SM_10006detail9transform16transform_kernelINS2_10policy_hubILb1EN4cuda3std3__45tupleIJN6thrust24THRUST_300001_SM_1000_NS10device_ptrIhEEEEEE10policy1000Ei16contrast_functorNSB_I6uchar4EEJPhEEEvT0_iT1_T2_DpNS2_10kernel_argIT3_EE
        .type           _ZN3cub18CUB_300001_SM_10006detail9transform16transform_kernelINS2_10policy_hubILb1EN4cuda3std3__45tupleIJN6thrust24THRUST_300001_SM_1000_NS10device_ptrIhEEEEEE10policy1000Ei16contrast_functorNSB_I6uchar4EEJPhEEEvT0_iT1_T2_DpNS2_10kernel_argIT3_EE,@function
        .size           _ZN3cub18CUB_300001_SM_10006detail9transform16transform_kernelINS2_10policy_hubILb1EN4cuda3std3__45tupleIJN6thrust24THRUST_300001_SM_1000_NS10device_ptrIhEEEEEE10policy1000Ei16contrast_functorNSB_I6uchar4EEJPhEEEvT0_iT1_T2_DpNS2_10kernel_argIT3_EE,(.L_x_1770 - _ZN3cub18CUB_300001_SM_10006detail9transform16transform_kernelINS2_10policy_hubILb1EN4cuda3std3__45tupleIJN6thrust24THRUST_300001_SM_1000_NS10device_ptrIhEEEEEE10policy1000Ei16contrast_functorNSB_I6uchar4EEJPhEEEvT0_iT1_T2_DpNS2_10kernel_argIT3_EE)
        .other          _ZN3cub18CUB_300001_SM_10006detail9transform16transform_kernelINS2_10policy_hubILb1EN4cuda3std3__45tupleIJN6thrust24THRUST_300001_SM_1000_NS10device_ptrIhEEEEEE10policy1000Ei16contrast_functorNSB_I6uchar4EEJPhEEEvT0_iT1_T2_DpNS2_10kernel_argIT3_EE,@"STO_CUDA_ENTRY STV_DEFAULT"
_ZN3cub18CUB_300001_SM_10006detail9transform16transform_kernelINS2_10policy_hubILb1EN4cuda3std3__45tupleIJN6thrust24THRUST_300001_SM_1000_NS10device_ptrIhEEEEEE10policy1000Ei16contrast_functorNSB_I6uchar4EEJPhEEEvT0_iT1_T2_DpNS2_10kernel_argIT3_EE:
.text._ZN3cub18CUB_300001_SM_10006detail9transform16transform_kernelINS2_10policy_hubILb1EN4cuda3std3__45tupleIJN6thrust24THRUST_300001_SM_1000_NS10device_ptrIhEEEEEE10policy1000Ei16contrast_functorNSB_I6uchar4EEJPhEEEvT0_iT1_T2_DpNS2_10kernel_argIT3_EE:
[----:B------:R-:W-:Y:S08]  /*0000*/  LDC R1, c[0x0][0x37c] ;  /* 0x0000df00ff017b82 */ /* 0x000ff00000000800 */
[----:B------:R-:W0:Y:S01]  /*0010*/  LDC.64 R10, c[0x0][0x380] ;  /* 0x0000e000ff0a7b82 */ /* 0x000e220000000a00 */
[----:B------:R-:W1:Y:S01]  /*0020*/  S2R R2, SR_TID.X ;  /* 0x0000000000027919 */ /* 0x000e620000002100 */
[----:B------:R-:W2:Y:S01]  /*0030*/  LDCU.64 UR6, c[0x0][0x358] ;  /* 0x00006b00ff0677ac */ /* 0x000ea20008000a00 */
[----:B------:R-:W-:Y:S05]  /*0040*/  BSSY.RECONVERGENT B0, `(.L_x_334) ;  /* 0x000001e000007945 */ /* 0x000fea0003800200 */
[----:B------:R-:W3:Y:S08]  /*0050*/  S2UR UR4, SR_CTAID.X ;  /* 0x00000000000479c3 */ /* 0x000ef00000002500 */
[----:B------:R-:W4:Y:S01]  /*0060*/  LDC.64 R4, c[0x0][0x398] ;  /* 0x0000e600ff047b82 */ /* 0x000f220000000a00 */
[----:B0-----:R-:W-:-:S07]  /*0070*/  IMAD.SHL.U32 R3, R11, 0x80, RZ ;  /* 0x000000800b037824 */ /* 0x001fce00078e00ff */
[----:B------:R-:W0:Y:S01]  /*0080*/  LDC.64 R18, c[0x0][0x390] ;  /* 0x0000e400ff127b82 */ /* 0x000e220000000a00 */
[----:B---3--:R-:W-:-:S07]  /*0090*/  IMAD R9, R3, UR4, RZ ;  /* 0x0000000403097c24 */ /* 0x008fce000f8e02ff */
[----:B------:R-:W3:Y:S01]  /*00a0*/  LDC R0, c[0x0][0x38c] ;  /* 0x0000e300ff007b82 */ /* 0x000ee20000000800 */
[----:B-1----:R-:W-:Y:S02]  /*00b0*/  IMAD.SHL.U32 R13, R2, 0x80, RZ ;  /* 0x00000080020d7824 */ /* 0x002fe400078e00ff */
[----:B------:R-:W-:-:S05]  /*00c0*/  IMAD.IADD R10, R10, 0x1, -R9 ;  /* 0x000000010a0a7824 */ /* 0x000fca00078e0a09 */
[CC--:B------:R-:W-:Y:S02]  /*00d0*/  VIMNMX R8, PT, PT, R3.reuse, R10.reuse, PT ;  /* 0x0000000a03087248 */ /* 0x0c0fe40003fe0100 */
[----:B------:R-:W-:Y:S02]  /*00e0*/  ISETP.GT.AND P0, PT, R3, R10, PT ;  /* 0x0000000a0300720c */ /* 0x000fe40003f04270 */
[----:B------:R-:W-:Y:S02]  /*00f0*/  ISETP.GE.AND P2, PT, R13, R8, PT ;  /* 0x000000080d00720c */ /* 0x000fe40003f46270 */
[----:B------:R-:W-:Y:S02]  /*0100*/  SHF.R.S32.HI R10, RZ, 0x1f, R9 ;  /* 0x0000001fff0a7819 */ /* 0x000fe40000011409 */
[C---:B----4-:R-:W-:Y:S02]  /*0110*/  IADD3 R3, P1, PT, R9.reuse, R4, RZ ;  /* 0x0000000409037210 */ /* 0x050fe40007f3e0ff */
[----:B0-----:R-:W-:-:S02]  /*0120*/  LEA R18, P3, R9, R18, 0x2 ;  /* 0x0000001209127211 */ /* 0x001fc400078610ff */
[----:B------:R-:W-:-:S04]  /*0130*/  SHF.L.U64.HI R4, R9, 0x2, R10 ;  /* 0x0000000209047819 */ /* 0x000fc8000001020a */
[----:B------:R-:W-:Y:S01]  /*0140*/  IADD3.X R19, PT, PT, R4, R19, RZ, P3, !PT ;  /* 0x0000001304137210 */ /* 0x000fe20001ffe4ff */
[----:B--2---:R-:W-:Y:S06]  /*0150*/  @P2 BRA `(.L_x_335) ;  /* 0x0000000000302947 */ /* 0x004fec0003800000 */
[----:B------:R-:W0:Y:S02]  /*0160*/  LDC.64 R6, c[0x0][0x398] ;  /* 0x0000e600ff067b82 */ /* 0x000e240000000a00 */
[----:B0-----:R-:W-:-:S03]  /*0170*/  IMAD.WIDE.U32 R6, R2, 0x80, R6 ;  /* 0x0000008002067825 */ /* 0x001fc600078e0006 */
[----:B------:R-:W-:-:S05]  /*0180*/  IADD3 R9, P2, PT, R9, R6, RZ ;  /* 0x0000000609097210 */ /* 0x000fca0007f5e0ff */
[----:B------:R-:W-:-:S08]  /*0190*/  IMAD.X R4, R7, 0x1, R10, P2 ;  /* 0x0000000107047824 */ /* 0x000fd000010e060a */
.L_x_336:
[----:B------:R-:W-:Y:S01]  /*01a0*/  IMAD.MOV.U32 R6, RZ, RZ, R9 ;  /* 0x000000ffff067224 */ /* 0x000fe200078e0009 */
[----:B------:R-:W-:Y:S01]  /*01b0*/  IADD3 R13, PT, PT, R13, 0x4000, RZ ;  /* 0x000040000d0d7810 */ /* 0x000fe20007ffe0ff */
[--C-:B------:R-:W-:Y:S01]  /*01c0*/  IMAD.MOV.U32 R7, RZ, RZ, R4.reuse ;  /* 0x000000ffff077224 */ /* 0x100fe200078e0004 */
[----:B------:R-:W-:Y:S02]  /*01d0*/  IADD3 R9, P3, PT, R9, 0x4000, RZ ;  /* 0x0000400009097810 */ /* 0x000fe40007f7e0ff */
[----:B------:R-:W-:Y:S02]  /*01e0*/  ISETP.GE.AND P2, PT, R13, R8, PT ;  /* 0x000000080d00720c */ /* 0x000fe40003f46270 */
[----:B------:R0:W-:Y:S01]  /*01f0*/  CCTL.E.PF2 [R6] ;  /* 0x000000000600798f */ /* 0x0001e20000800100 */
[----:B------:R-:W-:-:S10]  /*0200*/  IMAD.X R4, RZ, RZ, R4, P3 ;  /* 0x000000ffff047224 */ /* 0x000fd400018e0604 */
[----:B0-----:R-:W-:Y:S05]  /*0210*/  @!P2 BRA `(.L_x_336) ;  /* 0xfffffffc00e0a947 */ /* 0x001fea000383ffff */
.L_x_335:
[----:B------:R-:W-:Y:S05]  /*0220*/  BSYNC.RECONVERGENT B0 ;  /* 0x0000000000007941 */ /* 0x000fea0003800200 */
.L_x_334:
[----:B------:R-:W-:Y:S01]  /*0230*/  IMAD.X R4, R10, 0x1, R5, P1 ;  /* 0x000000010a047824 */ /* 0x000fe200008e0605 */
[----:B------:R-:W-:Y:S06]  /*0240*/  @P0 BRA `(.L_x_337) ;  /* 0x0000001800cc0947 */ /* 0x000fec0003800000 */
[----:B------:R-:W-:-:S13]  /*0250*/  ISETP.GE.AND P0, PT, R11, 0x1, PT ;  /* 0x000000010b00780c */ /* 0x000fda0003f06270 */
[----:B------:R-:W-:Y:S05]  /*0260*/  @!P0 EXIT ;  /* 0x000000000000894d */ /* 0x000fea0003800000 */
[C---:B------:R-:W-:Y:S01]  /*0270*/  ISETP.GE.U32.AND P0, PT, R11.reuse, 0x8, PT ;  /* 0x000000080b00780c */ /* 0x040fe20003f06070 */
[----:B------:R-:W-:Y:S01]  /*0280*/  IMAD.MOV.U32 R7, RZ, RZ, RZ ;  /* 0x000000ffff077224 */ /* 0x000fe200078e00ff */
[----:B------:R-:W-:-:S11]  /*0290*/  LOP3.LUT R5, R11, 0x7, RZ, 0xc0, !PT ;  /* 0x000000070b057812 */ /* 0x000fd600078ec0ff */
[----:B------:R-:W-:Y:S05]  /*02a0*/  @!P0 BRA `(.L_x_338) ;  /* 0x0000000c00748947 */ /* 0x000fea0003800000 */
[----:B------:R-:W-:Y:S01]  /*02b0*/  IADD3 R14, P1, PT, R18, 0x600, RZ ;  /* 0x00000600120e7810 */ /* 0x000fe20007f3e0ff */
[C---:B------:R-:W-:Y:S01]  /*02c0*/  IMAD.WIDE.U32 R8, R2.reuse, 0x4, R18 ;  /* 0x0000000402087825 */ /* 0x040fe200078e0012 */
[C---:B------:R-:W-:Y:S02]  /*02d0*/  IADD3 R6, P0, PT, R2.reuse, R3, RZ ;  /* 0x0000000302067210 */ /* 0x040fe40007f1e0ff */
[----:B------:R-:W-:Y:S01]  /*02e0*/  LOP3.LUT R7, R11, 0x7ffffff8, RZ, 0xc0, !PT ;  /* 0x7ffffff80b077812 */ /* 0x000fe200078ec0ff */
[----:B------:R-:W-:Y:S01]  /*02f0*/  IMAD.X R15, RZ, RZ, R19, P1 ;  /* 0x000000ffff0f7224 */ /* 0x000fe200008e0613 */
[----:B------:R-:W-:Y:S01]  /*0300*/  IADD3 R10, PT, PT, R2, 0x80, RZ ;  /* 0x00000080020a7810 */ /* 0x000fe20007ffe0ff */
[----:B------:R-:W-:Y:S02]  /*0310*/  IMAD.X R11, RZ, RZ, R4, P0 ;  /* 0x000000ffff0b7224 */ /* 0x000fe400000e0604 */
[----:B------:R-:W-:-:S07]  /*0320*/  IMAD.MOV R12, RZ, RZ, -R7 ;  /* 0x000000ffff0c7224 */ /* 0x000fce00078e0a07 */
.L_x_355:
[----:B0-----:R-:W-:Y:S01]  /*0330*/  MOV R20, R6 ;  /* 0x0000000600147202 */ /* 0x001fe20000000f00 */
[----:B------:R-:W-:Y:S01]  /*0340*/  IMAD.MOV.U32 R21, RZ, RZ, R11 ;  /* 0x000000ffff157224 */ /* 0x000fe200078e000b */
[----:B------:R-:W0:Y:S04]  /*0350*/  LDC.64 R16, c[0x0][0x388] ;  /* 0x0000e200ff107b82 */ /* 0x000e280000000a00 */
[----:B------:R1:W2:Y:S01]  /*0360*/  LDG.E.U8 R13, desc[UR6][R20.64] ;  /* 0x00000006140d7981 */ /* 0x0002a2000c1e1100 */
[----:B------:R-:W-:Y:S01]  /*0370*/  BSSY.RECONVERGENT B2, `(.L_x_339) ;  /* 0x0000011000027945 */ /* 0x000fe20003800200 */
[----:B-1----:R-:W-:Y:S01]  /*0380*/  IMAD.WIDE R20, R10, 0x4, R14 ;  /* 0x000000040a147825 */ /* 0x002fe200078e020e */
[----:B0-----:R-:W0:Y:S03]  /*0390*/  MUFU.RCP R22, R17 ;  /* 0x0000001100167308 */ /* 0x001e260000001000 */
[----:B0-----:R-:W-:Y:S01]  /*03a0*/  FFMA R23, R22, -R17, 1 ;  /* 0x3f80000016177423 */ /* 0x001fe20000000811 */
[----:B--2---:R-:W-:-:S03]  /*03b0*/  IMAD.IADD R13, R13, 0x1, -R16 ;  /* 0x000000010d0d7824 */ /* 0x004fc600078e0a10 */
[----:B------:R-:W-:Y:S01]  /*03c0*/  FFMA R16, R22, R23, R22 ;  /* 0x0000001716107223 */ /* 0x000fe20000000016 */
[C---:B------:R-:W-:Y:S02]  /*03d0*/  IADD3 R22, P1, PT, R10.reuse, R3, RZ ;  /* 0x000000030a167210 */ /* 0x040fe40007f3e0ff */
[----:B------:R-:W-:Y:S02]  /*03e0*/  I2FP.F32.S32 R13, R13 ;  /* 0x0000000d000d7245 */ /* 0x000fe40000201400 */
[----:B------:R-:W-:Y:S02]  /*03f0*/  LEA.HI.X.SX32 R23, R10, R4, 0x1, P1 ;  /* 0x000000040a177211 */ /* 0x000fe400008f0eff */
[----:B------:R-:W0:Y:S01]  /*0400*/  FCHK P0, R13, R17 ;  /* 0x000000110d007302 */ /* 0x000e220000000000 */
[----:B------:R-:W-:-:S04]  /*0410*/  FFMA R24, R13, R16, RZ ;  /* 0x000000100d187223 */ /* 0x000fc800000000ff */
[----:B------:R-:W-:-:S04]  /*0420*/  FFMA R25, R24, -R17, R13 ;  /* 0x8000001118197223 */ /* 0x000fc8000000000d */
[----:B------:R-:W-:Y:S01]  /*0430*/  FFMA R16, R16, R25, R24 ;  /* 0x0000001910107223 */ /* 0x000fe20000000018 */
[----:B0-----:R-:W-:Y:S06]  /*0440*/  @!P0 BRA `(.L_x_340) ;  /* 0x00000000000c8947 */ /* 0x001fec0003800000 */
[----:B------:R-:W-:-:S07]  /*0450*/  MOV R16, 0x470 ;  /* 0x0000047000107802 */ /* 0x000fce0000000f00 */
[----:B---3--:R-:W-:Y:S05]  /*0460*/  CALL.REL.NOINC `($__internal_1_$__cuda_sm3x_div_rn_noftz_f32_slowpath) ;  /* 0x00000038000c7944 */ /* 0x008fea0003c00000 */
[----:B------:R-:W-:-:S07]  /*0470*/  IMAD.MOV.U32 R16, RZ, RZ, R13 ;  /* 0x000000ffff107224 */ /* 0x000fce00078e000d */
.L_x_340:
[----:B------:R-:W-:Y:S05]  /*0480*/  BSYNC.RECONVERGENT B2 ;  /* 0x0000000000027941 */ /* 0x000fea0003800200 */
.L_x_339:
[----:B------:R-:W-:Y:S01]  /*0490*/  FMUL R13, R16, 255 ;  /* 0x437f0000100d7820 */ /* 0x000fe20000400000 */
[----:B------:R-:W-:-:S05]  /*04a0*/  HFMA2 R17, -RZ, RZ, 1.52587890625e-05, 0 ;  /* 0x01000000ff117431 */ /* 0x000fca00000001ff */
[----:B------:R-:W0:Y:S02]  /*04b0*/  F2I.U32.TRUNC.NTZ R13, R13 ;  /* 0x0000000d000d7305 */ /* 0x000e24000020f000 */
[----:B0-----:R-:W-:-:S04]  /*04c0*/  LOP3.LUT R16, R13, 0xffff, RZ, 0xc0, !PT ;  /* 0x0000ffff0d107812 */ /* 0x001fc800078ec0ff */
[----:B------:R-:W-:-:S04]  /*04d0*/  PRMT R17, R16, 0x7650, R17 ;  /* 0x0000765010117816 */ /* 0x000fc80000000011 */
[----:B------:R-:W-:-:S04]  /*04e0*/  PRMT R17, R16, 0x7604, R17 ;  /* 0x0000760410117816 */ /* 0x000fc80000000011 */
[----:B------:R-:W-:Y:S02]  /*04f0*/  PRMT R25, R16, 0x7054, R17 ;  /* 0x0000705410197816 */ /* 0x000fe40000000011 */
[----:B------:R-:W0:Y:S03]  /*0500*/  LDC.64 R16, c[0x0][0x388] ;  /* 0x0000e200ff107b82 */ /* 0x000e260000000a00 */
[----:B------:R1:W-:Y:S04]  /*0510*/  STG.E desc[UR6][R8.64], R25 ;  /* 0x0000001908007986 */ /* 0x0003e8000c101906 */
[----:B------:R-:W2:Y:S01]  /*0520*/  LDG.E.U8 R27, desc[UR6][R22.64] ;  /* 0x00000006161b7981 */ /* 0x000ea2000c1e1100 */
[----:B------:R-:W-:Y:S01]  /*0530*/  BSSY.RECONVERGENT B2, `(.L_x_341) ;  /* 0x000000e000027945 */ /* 0x000fe20003800200 */
[----:B0-----:R-:W0:Y:S02]  /*0540*/  MUFU.RCP R26, R17 ;  /* 0x00000011001a7308 */ /* 0x001e240000001000 */
[----:B0-----:R-:W-:-:S04]  /*0550*/  FFMA R13, R26, -R17, 1 ;  /* 0x3f8000001a0d7423 */ /* 0x001fc80000000811 */
[----:B------:R-:W-:Y:S01]  /*0560*/  FFMA R13, R26, R13, R26 ;  /* 0x0000000d1a0d7223 */ /* 0x000fe2000000001a */
[----:B--2---:R-:W-:-:S05]  /*0570*/  IMAD.IADD R16, R27, 0x1, -R16 ;  /* 0x000000011b107824 */ /* 0x004fca00078e0a10 */
[----:B------:R-:W-:-:S04]  /*0580*/  I2FP.F32.S32 R24, R16 ;  /* 0x0000001000187245 */ /* 0x000fc80000201400 */
[----:B------:R-:W0:Y:S01]  /*0590*/  FCHK P0, R24, R17 ;  /* 0x0000001118007302 */ /* 0x000e220000000000 */
[----:B------:R-:W-:-:S04]  /*05a0*/  FFMA R16, R13, R24, RZ ;  /* 0x000000180d107223 */ /* 0x000fc800000000ff */
[----:B------:R-:W-:-:S04]  /*05b0*/  FFMA R27, R16, -R17, R24 ;  /* 0x80000011101b7223 */ /* 0x000fc80000000018 */
[----:B------:R-:W-:Y:S01]  /*05c0*/  FFMA R13, R13, R27, R16 ;  /* 0x0000001b0d0d7223 */ /* 0x000fe20000000010 */
[----:B01----:R-:W-:Y:S06]  /*05d0*/  @!P0 BRA `(.L_x_342) ;  /* 0x00000000000c8947 */ /* 0x003fec0003800000 */
[----:B------:R-:W-:Y:S01]  /*05e0*/  IMAD.MOV.U32 R13, RZ, RZ, R24 ;  /* 0x000000ffff0d7224 */ /* 0x000fe200078e0018 */
[----:B------:R-:W-:-:S07]  /*05f0*/  MOV R16, 0x610 ;  /* 0x0000061000107802 */ /* 0x000fce0000000f00 */
[----:B---3--:R-:W-:Y:S05]  /*0600*/  CALL.REL.NOINC `($__internal_1_$__cuda_sm3x_div_rn_noftz_f32_slowpath) ;  /* 0x0000003400a47944 */ /* 0x008fea0003c00000 */
.L_x_342:
[----:B------:R-:W-:Y:S05]  /*0610*/  BSYNC.RECONVERGENT B2 ;  /* 0x0000000000027941 */ /* 0x000fea0003800200 */
.L_x_341:
[----:B------:R-:W-:Y:S01]  /*0620*/  FMUL R13, R13, 255 ;  /* 0x437f00000d0d7820 */ /* 0x000fe20000400000 */
[----:B------:R-:W-:-:S05]  /*0630*/  IMAD.MOV.U32 R17, RZ, RZ, 0x1000000 ;  /* 0x01000000ff117424 */ /* 0x000fca00078e00ff */
        /* <DEDUP_REMOVED lines=12> */
[----:B--2---:R-:W-:-:S04]  /*0700*/  IADD3 R16, PT, PT, R27, -R16, RZ ;  /* 0x800000101b107210 */ /* 0x004fc80007ffe0ff */
        /* <DEDUP_REMOVED lines=9> */
.L_x_344:
[----:B------:R-:W-:Y:S05]  /*07a0*/  BSYNC.RECONVERGENT B2 ;  /* 0x0000000000027941 */ /* 0x000fea0003800200 */
.L_x_343:
        /* <DEDUP_REMOVED lines=21> */
[----:B------:R-:W-:Y:S02]  /*0900*/  MOV R13, R24 ;  /* 0x00000018000d7202 */ /* 0x000fe40000000f00 */
[----:B------:R-:W-:-:S07]  /*0910*/  MOV R16, 0x930 ;  /* 0x0000093000107802 */ /* 0x000fce0000000f00 */
[----:B---3--:R-:W-:Y:S05]  /*0920*/  CALL.REL.NOINC `($__internal_1_$__cuda_sm3x_div_rn_noftz_f32_slowpath) ;  /* 0x0000003000dc7944 */ /* 0x008fea0003c00000 */
.L_x_346:
[----:B------:R-:W-:Y:S05]  /*0930*/  BSYNC.RECONVERGENT B2 ;  /* 0x0000000000027941 */ /* 0x000fea0003800200 */
.L_x_345:
        /* <DEDUP_REMOVED lines=24> */
.L_x_348:
[----:B------:R-:W-:Y:S05]  /*0ac0*/  BSYNC.RECONVERGENT B2 ;  /* 0x0000000000027941 */ /* 0x000fea0003800200 */
.L_x_347:
        /* <DEDUP_REMOVED lines=24> */
.L_x_350:
[----:B------:R-:W-:Y:S05]  /*0c50*/  BSYNC.RECONVERGENT B2 ;  /* 0x0000000000027941 */ /* 0x000fea0003800200 */
.L_x_349:
        /* <DEDUP_REMOVED lines=24> */
.L_x_352:
[----:B------:R-:W-:Y:S05]  /*0de0*/  BSYNC.RECONVERGENT B2 ;  /* 0x0000000000027941 */ /* 0x000fea0003800200 */
.L_x_351:
        /* <DEDUP_REMOVED lines=24> */
.L_x_354:
[----:B------:R-:W-:Y:S05]  /*0f70*/  BSYNC.RECONVERGENT B2 ;  /* 0x0000000000027941 */ /* 0x000fea0003800200 */
.L_x_353:
[----:B------:R-:W-:Y:S01]  /*0f80*/  FMUL R13, R13, 255 ;  /* 0x437f00000d0d7820 */ /* 0x000fe20000400000 */
[----:B------:R-:W-:Y:S01]  /*0f90*/  IMAD.MOV.U32 R17, RZ, RZ, 0x1000000 ;  /* 0x01000000ff117424 */ /* 0x000fe200078e00ff */
[----:B------:R-:W-:Y:S01]  /*0fa0*/  IADD3 R6, P2, PT, R6, 0x400, RZ ;  /* 0x0000040006067810 */ /* 0x000fe20007f5e0ff */
[----:B------:R-:W-:Y:S01]  /*0fb0*/  VIADD R12, R12, 0x8 ;  /* 0x000000080c0c7836 */ /* 0x000fe20000000000 */
[----:B------:R-:W-:Y:S01]  /*0fc0*/  IADD3 R8, P1, PT, R8, 0x1000, RZ ;  /* 0x0000100008087810 */ /* 0x000fe20007f3e0ff */
[----:B------:R-:W-:Y:S01]  /*0fd0*/  VIADD R10, R10, 0x400 ;  /* 0x000004000a0a7836 */ /* 0x000fe20000000000 */
[----:B------:R-:W0:Y:S01]  /*0fe0*/  F2I.U32.TRUNC.NTZ R13, R13 ;  /* 0x0000000d000d7305 */ /* 0x000e22000020f000 */
[----:B------:R-:W-:Y:S01]  /*0ff0*/  IMAD.X R11, RZ, RZ, R11, P2 ;  /* 0x000000ffff0b7224 */ /* 0x000fe200010e060b */
[----:B------:R-:W-:Y:S02]  /*1000*/  ISETP.NE.AND P0, PT, R12, RZ, PT ;  /* 0x000000ff0c00720c */ /* 0x000fe40003f05270 */
[----:B------:R-:W-:-:S02]  /*1010*/  IADD3.X R9, PT, PT, RZ, R9, RZ, P1, !PT ;  /* 0x00000009ff097210 */ /* 0x000fc40000ffe4ff */
[----:B0-----:R-:W-:-:S04]  /*1020*/  LOP3.LUT R16, R13, 0xffff, RZ, 0xc0, !PT ;  /* 0x0000ffff0d107812 */ /* 0x001fc800078ec0ff */
[----:B------:R-:W-:-:S04]  /*1030*/  PRMT R17, R16, 0x7650, R17 ;  /* 0x0000765010117816 */ /* 0x000fc80000000011 */
[----:B------:R-:W-:-:S04]  /*1040*/  PRMT R17, R16, 0x7604, R17 ;  /* 0x0000760410117816 */ /* 0x000fc80000000011 */
[----:B------:R-:W-:-:S05]  /*1050*/  PRMT R17, R16, 0x7054, R17 ;  /* 0x0000705410117816 */ /* 0x000fca0000000011 */
[----:B------:R0:W-:Y:S01]  /*1060*/  STG.E desc[UR6][R20.64+0x600], R17 ;  /* 0x0006001114007986 */ /* 0x0001e2000c101906 */
[----:B------:R-:W-:Y:S05]  /*1070*/  @P0 BRA `(.L_x_355) ;  /* 0xfffffff000ac0947 */ /* 0x000fea000383ffff */
.L_x_338:
[----:B------:R-:W-:-:S13]  /*1080*/  ISETP.NE.AND P0, PT, R5, RZ, PT ;  /* 0x000000ff0500720c */ /* 0x000fda0003f05270 */
[----:B------:R-:W-:Y:S05]  /*1090*/  @!P0 EXIT ;  /* 0x000000000000894d */ /* 0x000fea0003800000 */
[----:B------:R-:W1:Y:S01]  /*10a0*/  LDCU UR4, c[0x0][0x384] ;  /* 0x00007080ff0477ac */ /* 0x000e620008000800 */
[----:B------:R-:W-:Y:S01]  /*10b0*/  ISETP.GE.U32.AND P0, PT, R5, 0x4, PT ;  /* 0x000000040500780c */ /* 0x000fe20003f06070 */
[----:B-1----:R-:W-:-:S12]  /*10c0*/  ULOP3.LUT UR4, UR4, 0x3, URZ, 0xc0, !UPT ;  /* 0x0000000304047892 */ /* 0x002fd8000f8ec0ff */
[----:B------:R-:W-:Y:S05]  /*10d0*/  @!P0 BRA `(.L_x_356) ;  /* 0x0000000400b08947 */ /* 0x000fea0003800000 */
[----:B------:R-:W-:Y:S01]  /*10e0*/  IMAD R5, R7, 0x80, R2 ;  /* 0x0000008007057824 */ /* 0x000fe200078e0202 */
[----:B------:R-:W1:Y:S04]  /*10f0*/  LDC.64 R10, c[0x0][0x388] ;  /* 0x0000e200ff0a7b82 */ /* 0x000e680000000a00 */
[----:B------:R-:W-:-:S04]  /*1100*/  IADD3 R8, P0, PT, R5, R3, RZ ;  /* 0x0000000305087210 */ /* 0x000fc80007f1e0ff */
[----:B------:R-:W-:-:S05]  /*1110*/  LEA.HI.X.SX32 R9, R5, R4, 0x1, P0 ;  /* 0x0000000405097211 */ /* 0x000fca00000f0eff */
[----:B------:R-:W2:Y:S01]  /*1120*/  LDG.E.U8 R13, desc[UR6][R8.64] ;  /* 0x00000006080d7981 */ /* 0x000ea2000c1e1100 */
[----:B------:R-:W-:Y:S01]  /*1130*/  BSSY.RECONVERGENT B2, `(.L_x_357) ;  /* 0x000000e000027945 */ /* 0x000fe20003800200 */
[----:B-1----:R-:W1:Y:S01]  /*1140*/  MUFU.RCP R6, R11 ;  /* 0x0000000b00067308 */ /* 0x002e620000001000 */
[----:B--2---:R-:W-:Y:S02]  /*1150*/  IMAD.IADD R10, R13, 0x1, -R10 ;  /* 0x000000010d0a7824 */ /* 0x004fe400078e0a0a */
[----:B-1----:R-:W-:-:S03]  /*1160*/  FFMA R13, R6, -R11, 1 ;  /* 0x3f800000060d7423 */ /* 0x002fc6000000080b */
[----:B------:R-:W-:Y:S01]  /*1170*/  I2FP.F32.S32 R15, R10 ;  /* 0x0000000a000f7245 */ /* 0x000fe20000201400 */
[----:B------:R-:W-:-:S03]  /*1180*/  FFMA R6, R6, R13, R6 ;  /* 0x0000000d06067223 */ /* 0x000fc60000000006 */
[----:B------:R-:W1:Y:S01]  /*1190*/  FCHK P0, R15, R11 ;  /* 0x0000000b0f007302 */ /* 0x000e620000000000 */
[----:B------:R-:W-:-:S04]  /*11a0*/  FFMA R10, R6, R15, RZ ;  /* 0x0000000f060a7223 */ /* 0x000fc800000000ff */
[----:B------:R-:W-:-:S04]  /*11b0*/  FFMA R13, R10, -R11, R15 ;  /* 0x8000000b0a0d7223 */ /* 0x000fc8000000000f */
[----:B------:R-:W-:Y:S01]  /*11c0*/  FFMA R13, R6, R13, R10 ;  /* 0x0000000d060d7223 */ /* 0x000fe2000000000a */
[----:B-1----:R-:W-:Y:S06]  /*11d0*/  @!P0 BRA `(.L_x_358) ;  /* 0x00000000000c8947 */ /* 0x002fec0003800000 */
[----:B------:R-:W-:Y:S02]  /*11e0*/  MOV R13, R15 ;  /* 0x0000000f000d7202 */ /* 0x000fe40000000f00 */
[----:B------:R-:W-:-:S07]  /*11f0*/  MOV R16, 0x1210 ;  /* 0x0000121000107802 */ /* 0x000fce0000000f00 */
[----:B0--3--:R-:W-:Y:S05]  /*1200*/  CALL.REL.NOINC `($__internal_1_$__cuda_sm3x_div_rn_noftz_f32_slowpath) ;  /* 0x0000002800a47944 */ /* 0x009fea0003c00000 */
.L_x_358:
[----:B------:R-:W-:Y:S05]  /*1210*/  BSYNC.RECONVERGENT B2 ;  /* 0x0000000000027941 */ /* 0x000fea0003800200 */
.L_x_357:
[----:B------:R-:W-:Y:S01]  /*1220*/  FMUL R6, R13, 255 ;  /* 0x437f00000d067820 */ /* 0x000fe20000400000 */
[----:B------:R-:W-:-:S05]  /*1230*/  IMAD.MOV.U32 R11, RZ, RZ, 0x1000000 ;  /* 0x01000000ff0b7424 */ /* 0x000fca00078e00ff */
[----:B------:R-:W1:Y:S02]  /*1240*/  F2I.U32.TRUNC.NTZ R6, R6 ;  /* 0x0000000600067305 */ /* 0x000e64000020f000 */
[----:B-1----:R-:W-:-:S04]  /*1250*/  LOP3.LUT R12, R6, 0xffff, RZ, 0xc0, !PT ;  /* 0x0000ffff060c7812 */ /* 0x002fc800078ec0ff */
[----:B------:R-:W-:-:S04]  /*1260*/  PRMT R11, R12, 0x7650, R11 ;  /* 0x000076500c0b7816 */ /* 0x000fc8000000000b */
[----:B------:R-:W-:Y:S01]  /*1270*/  PRMT R13, R12, 0x7604, R11 ;  /* 0x000076040c0d7816 */ /* 0x000fe2000000000b */
[----:B------:R-:W-:-:S03]  /*1280*/  IMAD.WIDE R10, R5, 0x4, R18 ;  /* 0x00000004050a7825 */ /* 0x000fc600078e0212 */
[----:B------:R-:W-:Y:S02]  /*1290*/  PRMT R15, R12, 0x7054, R13 ;  /* 0x000070540c0f7816 */ /* 0x000fe4000000000d */
[----:B------:R-:W1:Y:S03]  /*12a0*/  LDC.64 R12, c[0x0][0x388] ;  /* 0x0000e200ff0c7b82 */ /* 0x000e660000000a00 */
[----:B------:R2:W-:Y:S04]  /*12b0*/  STG.E desc[UR6][R10.64], R15 ;  /* 0x0000000f0a007986 */ /* 0x0005e8000c101906 */
[----:B------:R-:W4:Y:S01]  /*12c0*/  LDG.E.U8 R5, desc[UR6][R8.64+0x80] ;  /* 0x0000800608057981 */ /* 0x000f22000c1e1100 */
[----:B------:R-:W-:Y:S01]  /*12d0*/  BSSY.RECONVERGENT B2, `(.L_x_359) ;  /* 0x000000f000027945 */ /* 0x000fe20003800200 */
[----:B-1----:R-:W0:Y:S02]  /*12e0*/  MUFU.RCP R14, R13 ;  /* 0x0000000d000e7308 */ /* 0x002e240000001000 */
[----:B0-----:R-:W-:Y:S01]  /*12f0*/  FFMA R17, R14, -R13, 1 ;  /* 0x3f8000000e117423 */ /* 0x001fe2000000080d */
[----:B----4-:R-:W-:-:S05]  /*1300*/  IMAD.IADD R5, R5, 0x1, -R12 ;  /* 0x0000000105057824 */ /* 0x010fca00078e0a0c */
[----:B------:R-:W-:Y:S01]  /*1310*/  I2FP.F32.S32 R12, R5 ;  /* 0x00000005000c7245 */ /* 0x000fe20000201400 */
[----:B------:R-:W-:-:S03]  /*1320*/  FFMA R5, R14, R17, R14 ;  /* 0x000000110e057223 */ /* 0x000fc6000000000e */
[----:B------:R-:W0:Y:S01]  /*1330*/  FCHK P0, R12, R13 ;  /* 0x0000000d0c007302 */ /* 0x000e220000000000 */
[----:B------:R-:W-:-:S04]  /*1340*/  FFMA R6, R5, R12, RZ ;  /* 0x0000000c05067223 */ /* 0x000fc800000000ff */
[----:B------:R-:W-:-:S04]  /*1350*/  FFMA R17, R6, -R13, R12 ;  /* 0x8000000d06117223 */ /* 0x000fc8000000000c */
[----:B------:R-:W-:Y:S01]  /*1360*/  FFMA R5, R5, R17, R6 ;  /* 0x0000001105057223 */ /* 0x000fe20000000006 */
[----:B0-2---:R-:W-:Y:S06]  /*1370*/  @!P0 BRA `(.L_x_360) ;  /* 0x0000000000108947 */ /* 0x005fec0003800000 */
[----:B------:R-:W-:Y:S01]  /*1380*/  IMAD.MOV.U32 R13, RZ, RZ, R12 ;  /* 0x000000ffff0d7224 */ /* 0x000fe200078e000c */
[----:B------:R-:W-:-:S07]  /*1390*/  MOV R16, 0x13b0 ;  /* 0x000013b000107802 */ /* 0x000fce0000000f00 */
[----:B---3--:R-:W-:Y:S05]  /*13a0*/  CALL.REL.NOINC `($__internal_1_$__cuda_sm3x_div_rn_noftz_f32_slowpath) ;  /* 0x00000028003c7944 */ /* 0x008fea0003c00000 */
[----:B------:R-:W-:-:S07]  /*13b0*/  MOV R5, R13 ;  /* 0x0000000d00057202 */ /* 0x000fce0000000f00 */
.L_x_360:
[----:B------:R-:W-:Y:S05]  /*13c0*/  BSYNC.RECONVERGENT B2 ;  /* 0x0000000000027941 */ /* 0x000fea0003800200 */
.L_x_359:
        /* <DEDUP_REMOVED lines=24> */
[----:B------:R-:W-:-:S07]  /*1550*/  MOV R5, R13 ;  /* 0x0000000d00057202 */ /* 0x000fce0000000f00 */
.L_x_362:
[----:B------:R-:W-:Y:S05]  /*1560*/  BSYNC.RECONVERGENT B2 ;  /* 0x0000000000027941 */ /* 0x000fea0003800200 */
.L_x_361:
        /* <DEDUP_REMOVED lines=25> */
.L_x_364:
[----:B------:R-:W-:Y:S05]  /*1700*/  BSYNC.RECONVERGENT B2 ;  /* 0x0000000000027941 */ /* 0x000fea0003800200 */
.L_x_363:
[----:B------:R-:W-:Y:S01]  /*1710*/  FMUL R5, R5, 255 ;  /* 0x437f000005057820 */ /* 0x000fe20000400000 */
[----:B------:R-:W-:Y:S02]  /*1720*/  IMAD.MOV.U32 R9, RZ, RZ, 0x1000000 ;  /* 0x01000000ff097424 */ /* 0x000fe400078e00ff */
[----:B------:R-:W-:-:S03]  /*1730*/  VIADD R7, R7, 0x4 ;  /* 0x0000000407077836 */ /* 0x000fc60000000000 */
[----:B------:R-:W0:Y:S02]  /*1740*/  F2I.U32.TRUNC.NTZ R5, R5 ;  /* 0x0000000500057305 */ /* 0x000e24000020f000 */
[----:B0-----:R-:W-:-:S04]  /*1750*/  LOP3.LUT R6, R5, 0xffff, RZ, 0xc0, !PT ;  /* 0x0000ffff05067812 */ /* 0x001fc800078ec0ff */
[----:B------:R-:W-:-:S04]  /*1760*/  PRMT R9, R6, 0x7650, R9 ;  /* 0x0000765006097816 */ /* 0x000fc80000000009 */
[----:B------:R-:W-:-:S04]  /*1770*/  PRMT R9, R6, 0x7604, R9 ;  /* 0x0000760406097816 */ /* 0x000fc80000000009 */
[----:B------:R-:W-:-:S05]  /*1780*/  PRMT R9, R6, 0x7054, R9 ;  /* 0x0000705406097816 */ /* 0x000fca0000000009 */
[----:B------:R1:W-:Y:S02]  /*1790*/  STG.E desc[UR6][R10.64+0x600], R9 ;  /* 0x000600090a007986 */ /* 0x0003e4000c101906 */
.L_x_356:
[----:B------:R-:W-:-:S13]  /*17a0*/  ISETP.NE.AND P0, PT, RZ, UR4, PT ;  /* 0x00000004ff007c0c */ /* 0x000fda000bf05270 */
[----:B------:R-:W-:Y:S05]  /*17b0*/  @!P0 EXIT ;  /* 0x000000000000894d */ /* 0x000fea0003800000 */
[----:B------:R-:W-:-:S09]  /*17c0*/  UISETP.NE.AND UP0, UPT, UR4, 0x1, UPT ;  /* 0x000000010400788c */ /* 0x000fd2000bf05270 */
[----:B------:R-:W-:Y:S05]  /*17d0*/  BRA.U !UP0, `(.L_x_365) ;  /* 0x0000000108e07547 */ /* 0x000fea000b800000 */
[----:B------:R-:W-:Y:S01]  /*17e0*/  IMAD R5, R7, 0x80, R2 ;  /* 0x0000008007057824 */ /* 0x000fe200078e0202 */
[----:B-1----:R-:W1:Y:S04]  /*17f0*/  LDC.64 R10, c[0x0][0x388] ;  /* 0x0000e200ff0a7b82 */ /* 0x002e680000000a00 */
[----:B------:R-:W-:-:S04]  /*1800*/  IADD3 R8, P0, PT, R5, R3, RZ ;  /* 0x0000000305087210 */ /* 0x000fc80007f1e0ff */
[----:B------:R-:W-:-:S05]  /*1810*/  LEA.HI.X.SX32 R9, R5, R4, 0x1, P0 ;  /* 0x0000000405097211 */ /* 0x000fca00000f0eff */
[----:B------:R-:W2:Y:S01]  /*1820*/  LDG.E.U8 R13, desc[UR6][R8.64] ;  /* 0x00000006080d7981 */ /* 0x000ea2000c1e1100 */
[----:B------:R-:W-:Y:S01]  /*1830*/  BSSY.RECONVERGENT B2, `(.L_x_366) ;  /* 0x000000e000027945 */ /* 0x000fe20003800200 */
[----:B-1----:R-:W1:Y:S01]  /*1840*/  MUFU.RCP R6, R11 ;  /* 0x0000000b00067308 */ /* 0x002e620000001000 */
[----:B--2---:R-:W-:Y:S01]  /*1850*/  IADD3 R10, PT, PT, R13, -R10, RZ ;  /* 0x8000000a0d0a7210 */ /* 0x004fe20007ffe0ff */
        /* <DEDUP_REMOVED lines=8> */
[----:B------:R-:W-:Y:S01]  /*18e0*/  IMAD.MOV.U32 R13, RZ, RZ, R15 ;  /* 0x000000ffff0d7224 */ /* 0x000fe200078e000f */
[----:B------:R-:W-:-:S07]  /*18f0*/  MOV R16, 0x1910 ;  /* 0x0000191000107802 */ /* 0x000fce0000000f00 */
[----:B0--3--:R-:W-:Y:S05]  /*1900*/  CALL.REL.NOINC `($__internal_1_$__cuda_sm3x_div_rn_noftz_f32_slowpath) ;  /* 0x0000002000e47944 */ /* 0x009fea0003c00000 */
.L_x_367:
[----:B------:R-:W-:Y:S05]  /*1910*/  BSYNC.RECONVERGENT B2 ;  /* 0x0000000000027941 */ /* 0x000fea0003800200 */
.L_x_366:
        /* <DEDUP_REMOVED lines=12> */
[----:B-1----:R-:W1:Y:S02]  /*19e0*/  MUFU.RCP R14, R13 ;  /* 0x0000000d000e7308 */ /* 0x002e640000001000 */
[----:B-1----:R-:W-:-:S04]  /*19f0*/  FFMA R5, R14, -R13, 1 ;  /* 0x3f8000000e057423 */ /* 0x002fc8000000080d */
[----:B------:R-:W-:Y:S01]  /*1a00*/  FFMA R5, R14, R5, R14 ;  /* 0x000000050e057223 */ /* 0x000fe2000000000e */
[----:B----4-:R-:W-:-:S05]  /*1a10*/  IMAD.IADD R12, R9, 0x1, -R12 ;  /* 0x00000001090c7824 */ /* 0x010fca00078e0a0c */
[----:B------:R-:W-:-:S04]  /*1a20*/  I2FP.F32.S32 R12, R12 ;  /* 0x0000000c000c7245 */ /* 0x000fc80000201400 */
[----:B------:R-:W1:Y:S01]  /*1a30*/  FCHK P0, R12, R13 ;  /* 0x0000000d0c007302 */ /* 0x000e620000000000 */
[----:B------:R-:W-:-:S04]  /*1a40*/  FFMA R6, R5, R12, RZ ;  /* 0x0000000c05067223 */ /* 0x000fc800000000ff */
[----:B0-----:R-:W-:-:S04]  /*1a50*/  FFMA R17, R6, -R13, R12 ;  /* 0x8000000d06117223 */ /* 0x001fc8000000000c */
[----:B------:R-:W-:Y:S01]  /*1a60*/  FFMA R5, R5, R17, R6 ;  /* 0x0000001105057223 */ /* 0x000fe20000000006 */
[----:B-12---:R-:W-:Y:S06]  /*1a70*/  @!P0 BRA `(.L_x_369) ;  /* 0x0000000000108947 */ /* 0x006fec0003800000 */
[----:B------:R-:W-:Y:S02]  /*1a80*/  MOV R13, R12 ;  /* 0x0000000c000d7202 */ /* 0x000fe40000000f00 */
[----:B------:R-:W-:-:S07]  /*1a90*/  MOV R16, 0x1ab0 ;  /* 0x00001ab000107802 */ /* 0x000fce0000000f00 */
[----:B---3--:R-:W-:Y:S05]  /*1aa0*/  CALL.REL.NOINC `($__internal_1_$__cuda_sm3x_div_rn_noftz_f32_slowpath) ;  /* 0x00000020007c7944 */ /* 0x008fea0003c00000 */
[----:B------:R-:W-:-:S07]  /*1ab0*/  IMAD.MOV.U32 R5, RZ, RZ, R13 ;  /* 0x000000ffff057224 */ /* 0x000fce00078e000d */
.L_x_369:
[----:B------:R-:W-:Y:S05]  /*1ac0*/  BSYNC.RECONVERGENT B2 ;  /* 0x0000000000027941 */ /* 0x000fea0003800200 */
.L_x_368:
        /* <DEDUP_REMOVED lines=9> */
.L_x_365:
[----:B------:R-:W4:Y:S02]  /*1b60*/  LDC R5, c[0x0][0x384] ;  /* 0x0000e100ff057b82 */ /* 0x000f240000000800 */
[----:B----4-:R-:W-:-:S04]  /*1b70*/  LOP3.LUT R5, R5, 0x1, RZ, 0xc0, !PT ;  /* 0x0000000105057812 */ /* 0x010fc800078ec0ff */
[----:B------:R-:W-:-:S13]  /*1b80*/  ISETP.NE.U32.AND P0, PT, R5, 0x1, PT ;  /* 0x000000010500780c */ /* 0x000fda0003f05070 */
[----:B------:R-:W-:Y:S05]  /*1b90*/  @P0 EXIT ;  /* 0x000000000000094d */ /* 0x000fea0003800000 */
[----:B------:R-:W-:-:S04]  /*1ba0*/  LEA R7, R7, R2, 0x7 ;  /* 0x0000000207077211 */ /* 0x000fc800078e38ff */
[----:B------:R-:W-:-:S04]  /*1bb0*/  IADD3 R8, P0, PT, R7, R3, RZ ;  /* 0x0000000307087210 */ /* 0x000fc80007f1e0ff */
[----:B-12---:R-:W-:Y:S02]  /*1bc0*/  LEA.HI.X.SX32 R9, R7, R4, 0x1, P0 ;  /* 0x0000000407097211 */ /* 0x006fe400000f0eff */
[----:B------:R-:W1:Y:S04]  /*1bd0*/  LDC.64 R4, c[0x0][0x388] ;  /* 0x0000e200ff047b82 */ /* 0x000e680000000a00 */
[----:B------:R-:W2:Y:S01]  /*1be0*/  LDG.E.U8 R9, desc[UR6][R8.64] ;  /* 0x0000000608097981 */ /* 0x000ea2000c1e1100 */
[----:B------:R-:W-:Y:S01]  /*1bf0*/  BSSY.RECONVERGENT B2, `(.L_x_370) ;  /* 0x000000e000027945 */ /* 0x000fe20003800200 */
[----:B-1----:R-:W1:Y:S02]  /*1c00*/  MUFU.RCP R10, R5 ;  /* 0x00000005000a7308 */ /* 0x002e640000001000 */
[----:B-1----:R-:W-:Y:S01]  /*1c10*/  FFMA R3, R10, -R5, 1 ;  /* 0x3f8000000a037423 */ /* 0x002fe20000000805 */
[----:B--2---:R-:W-:-:S05]  /*1c20*/  IMAD.IADD R2, R9, 0x1, -R4 ;  /* 0x0000000109027824 */ /* 0x004fca00078e0a04 */
        /* <DEDUP_REMOVED lines=10> */
.L_x_371:
[----:B------:R-:W-:Y:S05]  /*1cd0*/  BSYNC.RECONVERGENT B2 ;  /* 0x0000000000027941 */ /* 0x000fea0003800200 */
.L_x_370:
[----:B------:R-:W-:Y:S01]  /*1ce0*/  FMUL R13, R13, 255 ;  /* 0x437f00000d0d7820 */ /* 0x000fe20000400000 */
[----:B------:R-:W-:Y:S01]  /*1cf0*/  UMOV UR4, 0x3340 ;  /* 0x0000334000047882 */ /* 0x000fe20000000000 */
[----:B------:R-:W-:-:S04]  /*1d00*/  IMAD.WIDE R18, R7, 0x4, R18 ;  /* 0x0000000407127825 */ /* 0x000fc800078e0212 */
[----:B------:R-:W1:Y:S01]  /*1d10*/  F2I.U32.TRUNC.NTZ R13, R13 ;  /* 0x0000000d000d7305 */ /* 0x000e62000020f000 */
[----:B---3--:R-:W-:-:S05]  /*1d20*/  IMAD.U32 R0, RZ, RZ, UR4 ;  /* 0x00000004ff007e24 */ /* 0x008fca000f8e00ff */
[C---:B-1----:R-:W-:Y:S02]  /*1d30*/  PRMT R0, R13.reuse, R0, 0x1 ;  /* 0x000000010d007416 */ /* 0x042fe40000000000 */
[----:B------:R-:W-:-:S04]  /*1d40*/  PRMT R3, R13, 0x3340, R13 ;  /* 0x000033400d037816 */ /* 0x000fc8000000000d */
[----:B------:R-:W-:-:S05]  /*1d50*/  PRMT R3, R3, 0x5410, R0 ;  /* 0x0000541003037816 */ /* 0x000fca0000000000 */
[----:B------:R-:W-:Y:S01]  /*1d60*/  STG.E desc[UR6][R18.64], R3 ;  /* 0x0000000312007986 */ /* 0x000fe2000c101906 */
[----:B------:R-:W-:Y:S05]  /*1d70*/  EXIT ;  /* 0x000000000000794d */ /* 0x000fea0003800000 */
.L_x_337:
[----:B------:R-:W-:-:S13]  /*1d80*/  ISETP.GE.AND P0, PT, R11, 0x1, PT ;  /* 0x000000010b00780c */ /* 0x000fda0003f06270 */
[----:B------:R-:W-:Y:S05]  /*1d90*/  @!P0 EXIT ;  /* 0x000000000000894d */ /* 0x000fea0003800000 */
[C---:B------:R-:W-:Y:S01]  /*1da0*/  ISETP.GE.U32.AND P0, PT, R11.reuse, 0x8, PT ;  /* 0x000000080b00780c */ /* 0x040fe20003f06070 */
[----:B------:R-:W-:Y:S01]  /*1db0*/  HFMA2 R9, -RZ, RZ, 0, 0 ;  /* 0x00000000ff097431 */ /* 0x000fe200000001ff */
[----:B------:R-:W-:-:S11]  /*1dc0*/  LOP3.LUT R5, R11, 0x7, RZ, 0xc0, !PT ;  /* 0x000000070b057812 */ /* 0x000fd600078ec0ff */
[----:B------:R-:W-:Y:S05]  /*1dd0*/  @!P0 BRA `(.L_x_372) ;  /* 0x0000000c00d08947 */ /* 0x000fea0003800000 */
[----:B------:R-:W0:Y:S01]  /*1de0*/  LDC.64 R6, c[0x0][0x388] ;  /* 0x0000e200ff067b82 */ /* 0x000e220000000a00 */
[----:B------:R-:W-:Y:S01]  /*1df0*/  LOP3.LUT R9, R11, 0x7ffffff8, RZ, 0xc0, !PT ;  /* 0x7ffffff80b097812 */ /* 0x000fe200078ec0ff */
[----:B------:R-:W-:-:S07]  /*1e00*/  IMAD.MOV.U32 R10, RZ, RZ, RZ ;  /* 0x000000ffff0a7224 */ /* 0x000fce00078e00ff */
.L_x_405:
[C---:B0-----:R-:W-:Y:S01]  /*1e10*/  IMAD R11, R10.reuse, 0x80, R2 ;  /* 0x000000800a0b7824 */ /* 0x041fe200078e0202 */
[----:B------:R-:W-:Y:S01]  /*1e20*/  BSSY.RECONVERGENT B2, `(.L_x_373) ;  /* 0x0000020000027945 */ /* 0x000fe20003800200 */
[----:B------:R-:W-:-:S03]  /*1e30*/  VIADD R10, R10, 0x8 ;  /* 0x000000080a0a7836 */ /* 0x000fc60000000000 */
[----:B------:R-:W-:Y:S02]  /*1e40*/  ISETP.GE.AND P0, PT, R11, R8, PT ;  /* 0x000000080b00720c */ /* 0x000fe40003f06270 */
[----:B------:R-:W-:-:S11]  /*1e50*/  ISETP.NE.AND P2, PT, R10, R9, PT ;  /* 0x000000090a00720c */ /* 0x000fd60003f45270 */
[----:B-12-4-:R-:W-:Y:S05]  /*1e60*/  @P0 BRA `(.L_x_374) ;  /* 0x00000000006c0947 */ /* 0x016fea0003800000 */
[----:B------:R-:W-:-:S04]  /*1e70*/  IADD3 R14, P0, PT, R11, R3, RZ ;  /* 0x000000030b0e7210 */ /* 0x000fc80007f1e0ff */
[----:B------:R-:W-:-:S06]  /*1e80*/  IADD3.X R15, PT, PT, RZ, R4, RZ, P0, !PT ;  /* 0x00000004ff0f7210 */ /* 0x000fcc00007fe4ff */
[----:B------:R-:W2:Y:S01]  /*1e90*/  LDG.E.U8 R15, desc[UR6][R14.64] ;  /* 0x000000060e0f7981 */ /* 0x000ea2000c1e1100 */
[----:B0-----:R-:W0:Y:S01]  /*1ea0*/  MUFU.RCP R16, R7 ;  /* 0x0000000700107308 */ /* 0x001e220000001000 */
[----:B------:R-:W-:Y:S01]  /*1eb0*/  BSSY.RECONVERGENT B3, `(.L_x_375) ;  /* 0x000000d000037945 */ /* 0x000fe20003800200 */
[----:B0-----:R-:W-:Y:S01]  /*1ec0*/  FFMA R13, R16, -R7, 1 ;  /* 0x3f800000100d7423 */ /* 0x001fe20000000807 */
[----:B--2---:R-:W-:-:S05]  /*1ed0*/  IMAD.IADD R12, R15, 0x1, -R6 ;  /* 0x000000010f0c7824 */ /* 0x004fca00078e0a06 */
        /* <DEDUP_REMOVED lines=9> */
[----:B---3--:R-:W-:Y:S05]  /*1f70*/  CALL.REL.NOINC `($__internal_1_$__cuda_sm3x_div_rn_noftz_f32_slowpath) ;  /* 0x0000001c00487944 */ /* 0x008fea0003c00000 */
.L_x_376:
[----:B------:R-:W-:Y:S05]  /*1f80*/  BSYNC.RECONVERGENT B3 ;  /* 0x0000000000037941 */ /* 0x000fea0003800200 */
.L_x_375:
[----:B------:R-:W-:Y:S01]  /*1f90*/  FMUL R14, R13, 255 ;  /* 0x437f00000d0e7820 */ /* 0x000fe20000400000 */
[----:B------:R-:W-:Y:S01]  /*1fa0*/  UMOV UR4, 0x3340 ;  /* 0x0000334000047882 */ /* 0x000fe20000000000 */
[----:B------:R-:W-:-:S04]  /*1fb0*/  IMAD.WIDE.U32 R12, R11, 0x4, R18 ;  /* 0x000000040b0c7825 */ /* 0x000fc800078e0012 */
[----:B------:R-:W0:Y:S01]  /*1fc0*/  F2I.U32.TRUNC.NTZ R14, R14 ;  /* 0x0000000e000e7305 */ /* 0x000e22000020f000 */
[----:B------:R-:W-:-:S05]  /*1fd0*/  IMAD.U32 R15, RZ, RZ, UR4 ;  /* 0x00000004ff0f7e24 */ /* 0x000fca000f8e00ff */
[C---:B0-----:R-:W-:Y:S02]  /*1fe0*/  PRMT R15, R14.reuse, R15, 0x1 ;  /* 0x000000010e0f7416 */ /* 0x041fe4000000000f */
[----:B------:R-:W-:-:S04]  /*1ff0*/  PRMT R16, R14, 0x3340, R14 ;  /* 0x000033400e107816 */ /* 0x000fc8000000000e */
[----:B------:R-:W-:-:S05]  /*2000*/  PRMT R15, R16, 0x5410, R15 ;  /* 0x00005410100f7816 */ /* 0x000fca000000000f */
[----:B------:R1:W-:Y:S02]  /*2010*/  STG.E desc[UR6][R12.64], R15 ;  /* 0x0000000f0c007986 */ /* 0x0003e4000c101906 */
.L_x_374:
[----:B------:R-:W-:Y:S05]  /*2020*/  BSYNC.RECONVERGENT B2 ;  /* 0x0000000000027941 */ /* 0x000fea0003800200 */
.L_x_373:
[----:B-1----:R-:W-:Y:S01]  /*2030*/  IADD3 R15, PT, PT, R11, 0x80, RZ ;  /* 0x000000800b0f7810 */ /* 0x002fe20007ffe0ff */
[----:B------:R-:W-:Y:S03]  /*2040*/  BSSY.RECONVERGENT B2, `(.L_x_377) ;  /* 0x000001e000027945 */ /* 0x000fe60003800200 */
[C---:B------:R-:W-:Y:S02]  /*2050*/  ISETP.GE.AND P0, PT, R15.reuse, R8, PT ;  /* 0x000000080f00720c */ /* 0x040fe40003f06270 */
[----:B------:R-:W-:-:S04]  /*2060*/  IADD3 R20, P1, PT, R15, R3, RZ ;  /* 0x000000030f147210 */ /* 0x000fc80007f3e0ff */
[C---:B------:R-:W-:Y:S01]  /*2070*/  LEA.HI.X.SX32 R21, R15.reuse, R4, 0x1, P1 ;  /* 0x000000040f157211 */ /* 0x040fe200008f0eff */
[----:B------:R-:W-:-:S06]  /*2080*/  IMAD.WIDE R14, R15, 0x4, R18 ;  /* 0x000000040f0e7825 */ /* 0x000fcc00078e0212 */
[----:B------:R-:W-:Y:S05]  /*2090*/  @P0 BRA `(.L_x_378) ;  /* 0x0000000000600947 */ /* 0x000fea0003800000 */
[----:B------:R-:W2:Y:S01]  /*20a0*/  LDG.E.U8 R13, desc[UR6][R20.64] ;  /* 0x00000006140d7981 */ /* 0x000ea2000c1e1100 */
[----:B0-----:R-:W0:Y:S01]  /*20b0*/  MUFU.RCP R12, R7 ;  /* 0x00000007000c7308 */ /* 0x001e220000001000 */
[----:B------:R-:W-:Y:S01]  /*20c0*/  BSSY.RECONVERGENT B3, `(.L_x_379) ;  /* 0x000000d000037945 */ /* 0x000fe20003800200 */
        /* <DEDUP_REMOVED lines=12> */
.L_x_380:
[----:B------:R-:W-:Y:S05]  /*2190*/  BSYNC.RECONVERGENT B3 ;  /* 0x0000000000037941 */ /* 0x000fea0003800200 */
.L_x_379:
        /* <DEDUP_REMOVED lines=8> */
.L_x_378:
[----:B------:R-:W-:Y:S05]  /*2220*/  BSYNC.RECONVERGENT B2 ;  /* 0x0000000000027941 */ /* 0x000fea0003800200 */
.L_x_377:
[----:B------:R-:W-:Y:S01]  /*2230*/  IADD3 R13, PT, PT, R11, 0x100, RZ ;  /* 0x000001000b0d7810 */ /* 0x000fe20007ffe0ff */
[----:B------:R-:W-:Y:S03]  /*2240*/  BSSY.RECONVERGENT B2, `(.L_x_381) ;  /* 0x000001b000027945 */ /* 0x000fe60003800200 */
[----:B------:R-:W-:-:S13]  /*2250*/  ISETP.GE.AND P0, PT, R13, R8, PT ;  /* 0x000000080d00720c */ /* 0x000fda0003f06270 */
[----:B------:R-:W-:Y:S05]  /*2260*/  @P0 BRA `(.L_x_382) ;  /* 0x0000000000600947 */ /* 0x000fea0003800000 */
[----:B------:R-:W2:Y:S01]  /*2270*/  LDG.E.U8 R13, desc[UR6][R20.64+0x80] ;  /* 0x00008006140d7981 */ /* 0x000ea2000c1e1100 */
[----:B0-----:R-:W1:Y:S01]  /*2280*/  MUFU.RCP R12, R7 ;  /* 0x00000007000c7308 */ /* 0x001e620000001000 */
[----:B------:R-:W-:Y:S01]  /*2290*/  BSSY.RECONVERGENT B3, `(.L_x_383) ;  /* 0x000000d000037945 */ /* 0x000fe20003800200 */
[----:B-1----:R-:W-:-:S04]  /*22a0*/  FFMA R17, R12, -R7, 1 ;  /* 0x3f8000000c117423 */ /* 0x002fc80000000807 */
        /* <DEDUP_REMOVED lines=11> */
.L_x_384:
[----:B------:R-:W-:Y:S05]  /*2360*/  BSYNC.RECONVERGENT B3 ;  /* 0x0000000000037941 */ /* 0x000fea0003800200 */
.L_x_383:
        /* <DEDUP_REMOVED lines=8> */
.L_x_382:
[----:B------:R-:W-:Y:S05]  /*23f0*/  BSYNC.RECONVERGENT B2 ;  /* 0x0000000000027941 */ /* 0x000fea0003800200 */
.L_x_381:
[----:B------:R-:W-:Y:S01]  /*2400*/  IADD3 R13, PT, PT, R11, 0x180, RZ ;  /* 0x000001800b0d7810 */ /* 0x000fe20007ffe0ff */
[----:B------:R-:W-:Y:S03]  /*2410*/  BSSY.RECONVERGENT B2, `(.L_x_385) ;  /* 0x000001b000027945 */ /* 0x000fe60003800200 */
[----:B------:R-:W-:-:S13]  /*2420*/  ISETP.GE.AND P0, PT, R13, R8, PT ;  /* 0x000000080d00720c */ /* 0x000fda0003f06270 */
[----:B------:R-:W-:Y:S05]  /*2430*/  @P0 BRA `(.L_x_386) ;  /* 0x0000000000600947 */ /* 0x000fea0003800000 */
[----:B------:R-:W4:Y:S01]  /*2440*/  LDG.E.U8 R13, desc[UR6][R20.64+0x100] ;  /* 0x00010006140d7981 */ /* 0x000f22000c1e1100 */
[----:B0-----:R-:W1:Y:S01]  /*2450*/  MUFU.RCP R12, R7 ;  /* 0x00000007000c7308 */ /* 0x001e620000001000 */
[----:B------:R-:W-:Y:S01]  /*2460*/  BSSY.RECONVERGENT B3, `(.L_x_387) ;  /* 0x000000d000037945 */ /* 0x000fe20003800200 */
[----:B-12---:R-:W-:-:S04]  /*2470*/  FFMA R17, R12, -R7, 1 ;  /* 0x3f8000000c117423 */ /* 0x006fc80000000807 */
[----:B------:R-:W-:Y:S01]  /*2480*/  FFMA R12, R12, R17, R12 ;  /* 0x000000110c0c7223 */ /* 0x000fe2000000000c */
[----:B----4-:R-:W-:-:S05]  /*2490*/  IMAD.IADD R13, R13, 0x1, -R6 ;  /* 0x000000010d0d7824 */ /* 0x010fca00078e0a06 */
        /* <DEDUP_REMOVED lines=9> */
.L_x_388:
[----:B------:R-:W-:Y:S05]  /*2530*/  BSYNC.RECONVERGENT B3 ;  /* 0x0000000000037941 */ /* 0x000fea0003800200 */
.L_x_387:
        /* <DEDUP_REMOVED lines=8> */
.L_x_386:
[----:B------:R-:W-:Y:S05]  /*25c0*/  BSYNC.RECONVERGENT B2 ;  /* 0x0000000000027941 */ /* 0x000fea0003800200 */
.L_x_385:
[----:B------:R-:W-:Y:S01]  /*25d0*/  IADD3 R13, PT, PT, R11, 0x200, RZ ;  /* 0x000002000b0d7810 */ /* 0x000fe20007ffe0ff */
[----:B------:R-:W-:Y:S03]  /*25e0*/  BSSY.RECONVERGENT B2, `(.L_x_389) ;  /* 0x000001b000027945 */ /* 0x000fe60003800200 */
[----:B------:R-:W-:-:S13]  /*25f0*/  ISETP.GE.AND P0, PT, R13, R8, PT ;  /* 0x000000080d00720c */ /* 0x000fda0003f06270 */
[----:B------:R-:W-:Y:S05]  /*2600*/  @P0 BRA `(.L_x_390) ;  /* 0x0000000000600947 */ /* 0x000fea0003800000 */
[----:B------:R-:W5:Y:S01]  /*2610*/  LDG.E.U8 R13, desc[UR6][R20.64+0x180] ;  /* 0x00018006140d7981 */ /* 0x000f62000c1e1100 */
[----:B0-----:R-:W1:Y:S01]  /*2620*/  MUFU.RCP R12, R7 ;  /* 0x00000007000c7308 */ /* 0x001e620000001000 */
[----:B------:R-:W-:Y:S01]  /*2630*/  BSSY.RECONVERGENT B3, `(.L_x_391) ;  /* 0x000000d000037945 */ /* 0x000fe20003800200 */
[----:B-12-4-:R-:W-:-:S04]  /*2640*/  FFMA R17, R12, -R7, 1 ;  /* 0x3f8000000c117423 */ /* 0x016fc80000000807 */
[----:B------:R-:W-:Y:S01]  /*2650*/  FFMA R12, R12, R17, R12 ;  /* 0x000000110c0c7223 */ /* 0x000fe2000000000c */
[----:B-----5:R-:W-:-:S05]  /*2660*/  IMAD.IADD R13, R13, 0x1, -R6 ;  /* 0x000000010d0d7824 */ /* 0x020fca00078e0a06 */
        /* <DEDUP_REMOVED lines=9> */
.L_x_392:
[----:B------:R-:W-:Y:S05]  /*2700*/  BSYNC.RECONVERGENT B3 ;  /* 0x0000000000037941 */ /* 0x000fea0003800200 */
.L_x_391:
        /* <DEDUP_REMOVED lines=8> */
.L_x_390:
[----:B------:R-:W-:Y:S05]  /*2790*/  BSYNC.RECONVERGENT B2 ;  /* 0x0000000000027941 */ /* 0x000fea0003800200 */
.L_x_389:
        /* <DEDUP_REMOVED lines=19> */
.L_x_396:
[----:B------:R-:W-:Y:S05]  /*28d0*/  BSYNC.RECONVERGENT B3 ;  /* 0x0000000000037941 */ /* 0x000fea0003800200 */
.L_x_395:
        /* <DEDUP_REMOVED lines=8> */
.L_x_394:
[----:B------:R-:W-:Y:S05]  /*2960*/  BSYNC.RECONVERGENT B2 ;  /* 0x0000000000027941 */ /* 0x000fea0003800200 */
.L_x_393:
        /* <DEDUP_REMOVED lines=19> */
.L_x_400:
[----:B------:R-:W-:Y:S05]  /*2aa0*/  BSYNC.RECONVERGENT B3 ;  /* 0x0000000000037941 */ /* 0x000fea0003800200 */
.L_x_399:
        /* <DEDUP_REMOVED lines=8> */
.L_x_398:
[----:B------:R-:W-:Y:S05]  /*2b30*/  BSYNC.RECONVERGENT B2 ;  /* 0x0000000000027941 */ /* 0x000fea0003800200 */
.L_x_397:
[----:B------:R-:W-:Y:S01]  /*2b40*/  IADD3 R11, PT, PT, R11, 0x380, RZ ;  /* 0x000003800b0b7810 */ /* 0x000fe20007ffe0ff */
[----:B------:R-:W-:Y:S03]  /*2b50*/  BSSY.RECONVERGENT B2, `(.L_x_401) ;  /* 0x000001b000027945 */ /* 0x000fe60003800200 */
[----:B------:R-:W-:-:S13]  /*2b60*/  ISETP.GE.AND P0, PT, R11, R8, PT ;  /* 0x000000080b00720c */ /* 0x000fda0003f06270 */
[----:B------:R-:W-:Y:S05]  /*2b70*/  @P0 BRA `(.L_x_402) ;  /* 0x0000000000600947 */ /* 0x000fea0003800000 */
[----:B------:R-:W5:Y:S01]  /*2b80*/  LDG.E.U8 R21, desc[UR6][R20.64+0x300] ;  /* 0x0003000614157981 */ /* 0x000f62000c1e1100 */
[----:B0-----:R-:W0:Y:S01]  /*2b90*/  MUFU.RCP R12, R7 ;  /* 0x00000007000c7308 */ /* 0x001e220000001000 */
[----:B------:R-:W-:Y:S01]  /*2ba0*/  BSSY.RECONVERGENT B3, `(.L_x_403) ;  /* 0x000000d000037945 */ /* 0x000fe20003800200 */
[----:B0-----:R-:W-:Y:S01]  /*2bb0*/  FFMA R13, R12, -R7, 1 ;  /* 0x3f8000000c0d7423 */ /* 0x001fe20000000807 */
[----:B-----5:R-:W-:-:S05]  /*2bc0*/  IMAD.IADD R11, R21, 0x1, -R6 ;  /* 0x00000001150b7824 */ /* 0x020fca00078e0a06 */
        /* <DEDUP_REMOVED lines=9> */
[----:B-1234-:R-:W-:Y:S05]  /*2c60*/  CALL.REL.NOINC `($__internal_1_$__cuda_sm3x_div_rn_noftz_f32_slowpath) ;  /* 0x00000010000c7944 */ /* 0x01efea0003c00000 */
.L_x_404:
[----:B------:R-:W-:Y:S05]  /*2c70*/  BSYNC.RECONVERGENT B3 ;  /* 0x0000000000037941 */ /* 0x000fea0003800200 */
.L_x_403:
        /* <DEDUP_REMOVED lines=8> */
.L_x_402:
[----:B------:R-:W-:Y:S05]  /*2d00*/  BSYNC.RECONVERGENT B2 ;  /* 0x0000000000027941 */ /* 0x000fea0003800200 */
.L_x_401:
[----:B------:R-:W-:Y:S05]  /*2d10*/  @P2 BRA `(.L_x_405) ;  /* 0xfffffff0003c2947 */ /* 0x000fea000383ffff */
.L_x_372:
[----:B------:R-:W-:-:S13]  /*2d20*/  ISETP.NE.AND P0, PT, R5, RZ, PT ;  /* 0x000000ff0500720c */ /* 0x000fda0003f05270 */
[----:B------:R-:W-:Y:S05]  /*2d30*/  @!P0 EXIT ;  /* 0x000000000000894d */ /* 0x000fea0003800000 */
[----:B------:R-:W5:Y:S01]  /*2d40*/  LDCU UR4, c[0x0][0x384] ;  /* 0x00007080ff0477ac */ /* 0x000f620008000800 */
[----:B------:R-:W-:Y:S01]  /*2d50*/  ISETP.GE.U32.AND P0, PT, R5, 0x4, PT ;  /* 0x000000040500780c */ /* 0x000fe20003f06070 */
[----:B-----5:R-:W-:-:S12]  /*2d60*/  ULOP3.LUT UR4, UR4, 0x3, URZ, 0xc0, !UPT ;  /* 0x0000000304047892 */ /* 0x020fd8000f8ec0ff */
[----:B------:R-:W-:Y:S05]  /*2d70*/  @!P0 BRA `(.L_x_406) ;  /* 0x00000008001c8947 */ /* 0x000fea0003800000 */
[----:B0-----:R-:W-:Y:S01]  /*2d80*/  LEA R7, R9, R2, 0x7 ;  /* 0x0000000209077211 */ /* 0x001fe200078e38ff */
[----:B------:R-:W-:Y:S03]  /*2d90*/  BSSY.RECONVERGENT B2, `(.L_x_407) ;  /* 0x0000020000027945 */ /* 0x000fe60003800200 */
[----:B------:R-:W-:-:S13]  /*2da0*/  ISETP.GE.AND P0, PT, R7, R8, PT ;  /* 0x000000080700720c */ /* 0x000fda0003f06270 */
[----:B------:R-:W-:Y:S05]  /*2db0*/  @P0 BRA `(.L_x_408) ;  /* 0x0000000000740947 */ /* 0x000fea0003800000 */
[C---:B------:R-:W-:Y:S01]  /*2dc0*/  IADD3 R12, P0, PT, R7.reuse, R3, RZ ;  /* 0x00000003070c7210 */ /* 0x040fe20007f1e0ff */
[----:B------:R-:W0:Y:S03]  /*2dd0*/  LDC.64 R10, c[0x0][0x388] ;  /* 0x0000e200ff0a7b82 */ /* 0x000e260000000a00 */
[----:B------:R-:W-:-:S06]  /*2de0*/  LEA.HI.X.SX32 R13, R7, R4, 0x1, P0 ;  /* 0x00000004070d7211 */ /* 0x000fcc00000f0eff */
[----:B------:R-:W5:Y:S01]  /*2df0*/  LDG.E.U8 R13, desc[UR6][R12.64] ;  /* 0x000000060c0d7981 */ /* 0x000f62000c1e1100 */
[----:B------:R-:W-:Y:S01]  /*2e00*/  BSSY.RECONVERGENT B3, `(.L_x_409) ;  /* 0x000000f000037945 */ /* 0x000fe20003800200 */
[----:B0-----:R-:W0:Y:S02]  /*2e10*/  MUFU.RCP R6, R11 ;  /* 0x0000000b00067308 */ /* 0x001e240000001000 */
[----:B0-----:R-:W-:-:S04]  /*2e20*/  FFMA R5, R6, -R11, 1 ;  /* 0x3f80000006057423 */ /* 0x001fc8000000080b */
[----:B------:R-:W-:Y:S01]  /*2e30*/  FFMA R5, R6, R5, R6 ;  /* 0x0000000506057223 */ /* 0x000fe20000000006 */
[----:B-----5:R-:W-:-:S05]  /*2e40*/  IMAD.IADD R10, R13, 0x1, -R10 ;  /* 0x000000010d0a7824 */ /* 0x020fca00078e0a0a */
[----:B------:R-:W-:-:S04]  /*2e50*/  I2FP.F32.S32 R10, R10 ;  /* 0x0000000a000a7245 */ /* 0x000fc80000201400 */
[----:B------:R-:W0:Y:S01]  /*2e60*/  FCHK P0, R10, R11 ;  /* 0x0000000b0a007302 */ /* 0x000e220000000000 */
[----:B------:R-:W-:-:S04]  /*2e70*/  FFMA R6, R5, R10, RZ ;  /* 0x0000000a05067223 */ /* 0x000fc800000000ff */
[----:B-12-4-:R-:W-:-:S04]  /*2e80*/  FFMA R15, R6, -R11, R10 ;  /* 0x8000000b060f7223 */ /* 0x016fc8000000000a */
[----:B------:R-:W-:Y:S01]  /*2e90*/  FFMA R5, R5, R15, R6 ;  /* 0x0000000f05057223 */ /* 0x000fe20000000006 */
[----:B0-----:R-:W-:Y:S06]  /*2ea0*/  @!P0 BRA `(.L_x_410) ;  /* 0x0000000000108947 */ /* 0x001fec0003800000 */
[----:B------:R-:W-:Y:S01]  /*2eb0*/  IMAD.MOV.U32 R13, RZ, RZ, R10 ;  /* 0x000000ffff0d7224 */ /* 0x000fe200078e000a */
[----:B------:R-:W-:-:S07]  /*2ec0*/  MOV R16, 0x2ee0 ;  /* 0x00002ee000107802 */ /* 0x000fce0000000f00 */
[----:B---3--:R-:W-:Y:S05]  /*2ed0*/  CALL.REL.NOINC `($__internal_1_$__cuda_sm3x_div_rn_noftz_f32_slowpath) ;  /* 0x0000000c00707944 */ /* 0x008fea0003c00000 */
[----:B------:R-:W-:-:S07]  /*2ee0*/  MOV R5, R13 ;  /* 0x0000000d00057202 */ /* 0x000fce0000000f00 */
.L_x_410:
[----:B------:R-:W-:Y:S05]  /*2ef0*/  BSYNC.RECONVERGENT B3 ;  /* 0x0000000000037941 */ /* 0x000fea0003800200 */
.L_x_409:
        /* <DEDUP_REMOVED lines=9> */
.L_x_408:
[----:B------:R-:W-:Y:S05]  /*2f90*/  BSYNC.RECONVERGENT B2 ;  /* 0x0000000000027941 */ /* 0x000fea0003800200 */
.L_x_407:
[----:B------:R-:W-:Y:S01]  /*2fa0*/  VIADD R5, R7, 0x80 ;  /* 0x0000008007057836 */ /* 0x000fe20000000000 */
[----:B------:R-:W-:Y:S04]  /*2fb0*/  BSSY.RECONVERGENT B2, `(.L_x_411) ;  /* 0x000001f000027945 */ /* 0x000fe80003800200 */
[----:B------:R-:W-:-:S13]  /*2fc0*/  ISETP.GE.AND P0, PT, R5, R8, PT ;  /* 0x000000080500720c */ /* 0x000fda0003f06270 */
[----:B------:R-:W-:Y:S05]  /*2fd0*/  @P0 BRA `(.L_x_412) ;  /* 0x0000000000700947 */ /* 0x000fea0003800000 */
[C---:B------:R-:W-:Y:S01]  /*2fe0*/  IADD3 R12, P0, PT, R5.reuse, R3, RZ ;  /* 0x00000003050c7210 */ /* 0x040fe20007f1e0ff */
[----:B0-----:R-:W0:Y:S03]  /*2ff0*/  LDC.64 R10, c[0x0][0x388] ;  /* 0x0000e200ff0a7b82 */ /* 0x001e260000000a00 */
[----:B------:R-:W-:-:S06]  /*3000*/  LEA.HI.X.SX32 R13, R5, R4, 0x1, P0 ;  /* 0x00000004050d7211 */ /* 0x000fcc00000f0eff */
[----:B------:R-:W5:Y:S01]  /*3010*/  LDG.E.U8 R13, desc[UR6][R12.64] ;  /* 0x000000060c0d7981 */ /* 0x000f62000c1e1100 */
[----:B------:R-:W-:Y:S01]  /*3020*/  BSSY.RECONVERGENT B3, `(.L_x_413) ;  /* 0x000000e000037945 */ /* 0x000fe20003800200 */
[----:B0-----:R-:W1:Y:S02]  /*3030*/  MUFU.RCP R6, R11 ;  /* 0x0000000b00067308 */ /* 0x001e640000001000 */
[----:B-12-4-:R-:W-:-:S04]  /*3040*/  FFMA R15, R6, -R11, 1 ;  /* 0x3f800000060f7423 */ /* 0x016fc8000000080b */
[----:B------:R-:W-:Y:S01]  /*3050*/  FFMA R6, R6, R15, R6 ;  /* 0x0000000f06067223 */ /* 0x000fe20000000006 */
[----:B-----5:R-:W-:-:S04]  /*3060*/  IADD3 R10, PT, PT, R13, -R10, RZ ;  /* 0x8000000a0d0a7210 */ /* 0x020fc80007ffe0ff */
[----:B------:R-:W-:-:S04]  /*3070*/  I2FP.F32.S32 R13, R10 ;  /* 0x0000000a000d7245 */ /* 0x000fc80000201400 */
        /* <DEDUP_REMOVED lines=8> */
.L_x_414:
[----:B------:R-:W-:Y:S05]  /*3100*/  BSYNC.RECONVERGENT B3 ;  /* 0x0000000000037941 */ /* 0x000fea0003800200 */
.L_x_413:
[----:B------:R-:W-:Y:S01]  /*3110*/  FMUL R6, R6, 255 ;  /* 0x437f000006067820 */ /* 0x000fe20000400000 */
[----:B------:R-:W-:Y:S02]  /*3120*/  UMOV UR5, 0x3340 ;  /* 0x0000334000057882 */ /* 0x000fe40000000000 */
[----:B------:R-:W-:-:S03]  /*3130*/  IMAD.U32 R11, RZ, RZ, UR5 ;  /* 0x00000005ff0b7e24 */ /* 0x000fc6000f8e00ff */
[----:B------:R-:W0:Y:S02]  /*3140*/  F2I.U32.TRUNC.NTZ R6, R6 ;  /* 0x0000000600067305 */ /* 0x000e24000020f000 */
[C---:B0-----:R-:W-:Y:S01]  /*3150*/  PRMT R12, R6.reuse, R11, 0x1 ;  /* 0x00000001060c7416 */ /* 0x041fe2000000000b */
[----:B------:R-:W-:Y:S01]  /*3160*/  IMAD.WIDE R10, R5, 0x4, R18 ;  /* 0x00000004050a7825 */ /* 0x000fe200078e0212 */
[----:B------:R-:W-:-:S04]  /*3170*/  PRMT R13, R6, 0x3340, R6 ;  /* 0x00003340060d7816 */ /* 0x000fc80000000006 */
[----:B------:R-:W-:-:S05]  /*3180*/  PRMT R13, R13, 0x5410, R12 ;  /* 0x000054100d0d7816 */ /* 0x000fca000000000c */
[----:B------:R0:W-:Y:S02]  /*3190*/  STG.E desc[UR6][R10.64], R13 ;  /* 0x0000000d0a007986 */ /* 0x0001e4000c101906 */
.L_x_412:
[----:B------:R-:W-:Y:S05]  /*31a0*/  BSYNC.RECONVERGENT B2 ;  /* 0x0000000000027941 */ /* 0x000fea0003800200 */
.L_x_411:
[----:B------:R-:W-:Y:S01]  /*31b0*/  IADD3 R5, PT, PT, R7, 0x100, RZ ;  /* 0x0000010007057810 */ /* 0x000fe20007ffe0ff */
[----:B------:R-:W-:Y:S03]  /*31c0*/  BSSY.RECONVERGENT B2, `(.L_x_415) ;  /* 0x000001f000027945 */ /* 0x000fe60003800200 */
        /* <DEDUP_REMOVED lines=20> */
.L_x_418:
[----:B------:R-:W-:Y:S05]  /*3310*/  BSYNC.RECONVERGENT B3 ;  /* 0x0000000000037941 */ /* 0x000fea0003800200 */
.L_x_417:
[----:B------:R-:W-:Y:S01]  /*3320*/  FMUL R6, R6, 255 ;  /* 0x437f000006067820 */ /* 0x000fe20000400000 */
[----:B------:R-:W-:Y:S02]  /*3330*/  UMOV UR5, 0x3340 ;  /* 0x0000334000057882 */ /* 0x000fe40000000000 */
[----:B------:R-:W-:-:S03]  /*3340*/  MOV R11, UR5 ;  /* 0x00000005000b7c02 */ /* 0x000fc60008000f00 */
[----:B------:R-:W0:Y:S02]  /*3350*/  F2I.U32.TRUNC.NTZ R6, R6 ;  /* 0x0000000600067305 */ /* 0x000e24000020f000 */
[C---:B0-----:R-:W-:Y:S01]  /*3360*/  PRMT R12, R6.reuse, R11, 0x1 ;  /* 0x00000001060c7416 */ /* 0x041fe2000000000b */
[----:B------:R-:W-:Y:S01]  /*3370*/  IMAD.WIDE R10, R5, 0x4, R18 ;  /* 0x00000004050a7825 */ /* 0x000fe200078e0212 */
[----:B------:R-:W-:-:S04]  /*3380*/  PRMT R13, R6, 0x3340, R6 ;  /* 0x00003340060d7816 */ /* 0x000fc80000000006 */
[----:B------:R-:W-:-:S05]  /*3390*/  PRMT R13, R13, 0x5410, R12 ;  /* 0x000054100d0d7816 */ /* 0x000fca000000000c */
[----:B------:R0:W-:Y:S02]  /*33a0*/  STG.E desc[UR6][R10.64], R13 ;  /* 0x0000000d0a007986 */ /* 0x0001e4000c101906 */
.L_x_416:
[----:B------:R-:W-:Y:S05]  /*33b0*/  BSYNC.RECONVERGENT B2 ;  /* 0x0000000000027941 */ /* 0x000fea0003800200 */
.L_x_415:
        /* <DEDUP_REMOVED lines=19> */
[----:B------:R-:W-:Y:S02]  /*34f0*/  MOV R13, R10 ;  /* 0x0000000a000d7202 */ /* 0x000fe40000000f00 */
[----:B------:R-:W-:-:S07]  /*3500*/  MOV R16, 0x3520 ;  /* 0x0000352000107802 */ /* 0x000fce0000000f00 */
[----:B---3--:R-:W-:Y:S05]  /*3510*/  CALL.REL.NOINC `($__internal_1_$__cuda_sm3x_div_rn_noftz_f32_slowpath) ;  /* 0x0000000400e07944 */ /* 0x008fea0003c00000 */
[----:B------:R-:W-:-:S07]  /*3520*/  IMAD.MOV.U32 R5, RZ, RZ, R13 ;  /* 0x000000ffff057224 */ /* 0x000fce00078e000d */
.L_x_422:
[----:B------:R-:W-:Y:S05]  /*3530*/  BSYNC.RECONVERGENT B3 ;  /* 0x0000000000037941 */ /* 0x000fea0003800200 */
.L_x_421:
        /* <DEDUP_REMOVED lines=9> */
.L_x_420:
[----:B------:R-:W-:Y:S05]  /*35d0*/  BSYNC.RECONVERGENT B2 ;  /* 0x0000000000027941 */ /* 0x000fea0003800200 */
.L_x_419:
[----:B------:R-:W-:-:S07]  /*35e0*/  IADD3 R9, PT, PT, R9, 0x4, RZ ;  /* 0x0000000409097810 */ /* 0x000fce0007ffe0ff */
.L_x_406:
[----:B------:R-:W-:-:S13]  /*35f0*/  ISETP.NE.AND P0, PT, RZ, UR4, PT ;  /* 0x00000004ff007c0c */ /* 0x000fda000bf05270 */
[----:B------:R-:W-:Y:S05]  /*3600*/  @!P0 EXIT ;  /* 0x000000000000894d */ /* 0x000fea0003800000 */
[----:B------:R-:W-:-:S09]  /*3610*/  UISETP.NE.AND UP0, UPT, UR4, 0x1, UPT ;  /* 0x000000010400788c */ /* 0x000fd2000bf05270 */
[----:B------:R-:W-:Y:S05]  /*3620*/  BRA.U !UP0, `(.L_x_423) ;  /* 0x00000005080c7547 */ /* 0x000fea000b800000 */
[----:B------:R-:W-:Y:S01]  /*3630*/  IMAD R5, R9, 0x80, R2 ;  /* 0x0000008009057824 */ /* 0x000fe200078e0202 */
[----:B------:R-:W-:Y:S04]  /*3640*/  BSSY.RECONVERGENT B2, `(.L_x_424) ;  /* 0x000001f000027945 */ /* 0x000fe80003800200 */
[----:B------:R-:W-:-:S13]  /*3650*/  ISETP.GE.AND P0, PT, R5, R8, PT ;  /* 0x000000080500720c */ /* 0x000fda0003f06270 */
[----:B------:R-:W-:Y:S05]  /*3660*/  @P0 BRA `(.L_x_425) ;  /* 0x0000000000700947 */ /* 0x000fea0003800000 */
[C---:B0-----:R-:W-:Y:S01]  /*3670*/  IADD3 R10, P0, PT, R5.reuse, R3, RZ ;  /* 0x00000003050a7210 */ /* 0x041fe20007f1e0ff */
[----:B------:R-:W0:Y:S03]  /*3680*/  LDC.64 R6, c[0x0][0x388] ;  /* 0x0000e200ff067b82 */ /* 0x000e260000000a00 */
[----:B------:R-:W-:-:S06]  /*3690*/  LEA.HI.X.SX32 R11, R5, R4, 0x1, P0 ;  /* 0x00000004050b7211 */ /* 0x000fcc00000f0eff */
[----:B------:R-:W5:Y:S01]  /*36a0*/  LDG.E.U8 R11, desc[UR6][R10.64] ;  /* 0x000000060a0b7981 */ /* 0x000f62000c1e1100 */
[----:B------:R-:W-:Y:S01]  /*36b0*/  BSSY.RECONVERGENT B3, `(.L_x_426) ;  /* 0x000000e000037945 */ /* 0x000fe20003800200 */
[----:B0-----:R-:W0:Y:S02]  /*36c0*/  MUFU.RCP R12, R7 ;  /* 0x00000007000c7308 */ /* 0x001e240000001000 */
[----:B0-----:R-:W-:Y:S01]  /*36d0*/  FFMA R13, R12, -R7, 1 ;  /* 0x3f8000000c0d7423 */ /* 0x001fe20000000807 */
[----:B-----5:R-:W-:-:S05]  /*36e0*/  IMAD.IADD R6, R11, 0x1, -R6 ;  /* 0x000000010b067824 */ /* 0x020fca00078e0a06 */
[----:B-12-4-:R-:W-:Y:S01]  /*36f0*/  I2FP.F32.S32 R15, R6 ;  /* 0x00000006000f7245 */ /* 0x016fe20000201400 */
        /* <DEDUP_REMOVED lines=8> */
[----:B---3--:R-:W-:Y:S05]  /*3780*/  CALL.REL.NOINC `($__internal_1_$__cuda_sm3x_div_rn_noftz_f32_slowpath) ;  /* 0x0000000400447944 */ /* 0x008fea0003c00000 */
.L_x_427:
[----:B------:R-:W-:Y:S05]  /*3790*/  BSYNC.RECONVERGENT B3 ;  /* 0x0000000000037941 */ /* 0x000fea0003800200 */
.L_x_426:
        /* <DEDUP_REMOVED lines=9> */
.L_x_425:
[----:B------:R-:W-:Y:S05]  /*3830*/  BSYNC.RECONVERGENT B2 ;  /* 0x0000000000027941 */ /* 0x000fea0003800200 */
.L_x_424:
[----:B------:R-:W-:Y:S01]  /*3840*/  VIADD R5, R5, 0x80 ;  /* 0x0000008005057836 */ /* 0x000fe20000000000 */
        /* <DEDUP_REMOVED lines=10> */
[----:B-----5:R-:W-:-:S04]  /*38f0*/  IADD3 R6, PT, PT, R11, -R6, RZ ;  /* 0x800000060b067210 */ /* 0x020fc80007ffe0ff */
[----:B-12-4-:R-:W-:Y:S01]  /*3900*/  I2FP.F32.S32 R15, R6 ;  /* 0x00000006000f7245 */ /* 0x016fe20000201400 */
        /* <DEDUP_REMOVED lines=9> */
.L_x_431:
[----:B------:R-:W-:Y:S05]  /*39a0*/  BSYNC.RECONVERGENT B3 ;  /* 0x0000000000037941 */ /* 0x000fea0003800200 */
.L_x_430:
        /* <DEDUP_REMOVED lines=9> */
.L_x_429:
[----:B------:R-:W-:Y:S05]  /*3a40*/  BSYNC.RECONVERGENT B2 ;  /* 0x0000000000027941 */ /* 0x000fea0003800200 */
.L_x_428:
[----:B------:R-:W-:-:S07]  /*3a50*/  IADD3 R9, PT, PT, R9, 0x2, RZ ;  /* 0x0000000209097810 */ /* 0x000fce0007ffe0ff */
.L_x_423:
[----:B------:R-:W5:Y:S02]  /*3a60*/  LDC R5, c[0x0][0x384] ;  /* 0x0000e100ff057b82 */ /* 0x000f640000000800 */
[----:B-----5:R-:W-:-:S04]  /*3a70*/  LOP3.LUT R5, R5, 0x1, RZ, 0xc0, !PT ;  /* 0x0000000105057812 */ /* 0x020fc800078ec0ff */
[----:B------:R-:W-:-:S13]  /*3a80*/  ISETP.NE.U32.AND P0, PT, R5, 0x1, PT ;  /* 0x000000010500780c */ /* 0x000fda0003f05070 */
[----:B------:R-:W-:Y:S05]  /*3a90*/  @P0 EXIT ;  /* 0x000000000000094d */ /* 0x000fea0003800000 */
[----:B------:R-:W-:-:S05]  /*3aa0*/  IMAD R9, R9, 0x80, R2 ;  /* 0x0000008009097824 */ /* 0x000fca00078e0202 */
[----:B------:R-:W-:-:S13]  /*3ab0*/  ISETP.GE.AND P0, PT, R9, R8, PT ;  /* 0x000000080900720c */ /* 0x000fda0003f06270 */
[----:B------:R-:W-:Y:S05]  /*3ac0*/  @P0 EXIT ;  /* 0x000000000000094d */ /* 0x000fea0003800000 */
[----:B0-----:R-:W-:-:S04]  /*3ad0*/  IADD3 R6, P0, PT, R9, R3, RZ ;  /* 0x0000000309067210 */ /* 0x001fc80007f1e0ff */
[----:B------:R-:W-:Y:S02]  /*3ae0*/  LEA.HI.X.SX32 R7, R9, R4, 0x1, P0 ;  /* 0x0000000409077211 */ /* 0x000fe400000f0eff */
[----:B------:R-:W0:Y:S04]  /*3af0*/  LDC.64 R4, c[0x0][0x388] ;  /* 0x0000e200ff047b82 */ /* 0x000e280000000a00 */
[----:B------:R-:W5:Y:S01]  /*3b00*/  LDG.E.U8 R7, desc[UR6][R6.64] ;  /* 0x0000000606077981 */ /* 0x000f62000c1e1100 */
[----:B------:R-:W-:Y:S01]  /*3b10*/  BSSY.RECONVERGENT B2, `(.L_x_432) ;  /* 0x000000e000027945 */ /* 0x000fe20003800200 */
[----:B0-----:R-:W0:Y:S02]  /*3b20*/  MUFU.RCP R10, R5 ;  /* 0x00000005000a7308 */ /* 0x001e240000001000 */
        /* <DEDUP_REMOVED lines=11> */
[----:B-1234-:R-:W-:Y:S05]  /*3be0*/  CALL.REL.NOINC `($__internal_1_$__cuda_sm3x_div_rn_noftz_f32_slowpath) ;  /* 0x00000000002c7944 */ /* 0x01efea0003c00000 */
.L_x_433:
[----:B------:R-:W-:Y:S05]  /*3bf0*/  BSYNC.RECONVERGENT B2 ;  /* 0x0000000000027941 */ /* 0x000fea0003800200 */
.L_x_432:
[----:B------:R-:W-:Y:S01]  /*3c00*/  FMUL R13, R13, 255 ;  /* 0x437f00000d0d7820 */ /* 0x000fe20000400000 */
[----:B------:R-:W-:Y:S01]  /*3c10*/  UMOV UR4, 0x3340 ;  /* 0x0000334000047882 */ /* 0x000fe20000000000 */
[----:B------:R-:W-:-:S04]  /*3c20*/  IMAD.WIDE R18, R9, 0x4, R18 ;  /* 0x0000000409127825 */ /* 0x000fc800078e0212 */
[----:B------:R-:W0:Y:S01]  /*3c30*/  F2I.U32.TRUNC.NTZ R13, R13 ;  /* 0x0000000d000d7305 */ /* 0x000e22000020f000 */
[----:B---3--:R-:W-:-:S05]  /*3c40*/  IMAD.U32 R0, RZ, RZ, UR4 ;  /* 0x00000004ff007e24 */ /* 0x008fca000f8e00ff */
[C---:B0-----:R-:W-:Y:S02]  /*3c50*/  PRMT R0, R13.reuse, R0, 0x1 ;  /* 0x000000010d007416 */ /* 0x041fe40000000000 */
[----:B------:R-:W-:-:S04]  /*3c60*/  PRMT R3, R13, 0x3340, R13 ;  /* 0x000033400d037816 */ /* 0x000fc8000000000d */
[----:B------:R-:W-:-:S05]  /*3c70*/  PRMT R3, R3, 0x5410, R0 ;  /* 0x0000541003037816 */ /* 0x000fca0000000000 */
[----:B------:R-:W-:Y:S01]  /*3c80*/  STG.E desc[UR6][R18.64], R3 ;  /* 0x0000000312007986 */ /* 0x000fe2000c101906 */
[----:B------:R-:W-:Y:S05]  /*3c90*/  EXIT ;  /* 0x000000000000794d */ /* 0x000fea0003800000 */
        .weak           $__internal_1_$__cuda_sm3x_div_rn_noftz_f32_slowpath
        .type           $__internal_1_$__cuda_sm3x_div_rn_noftz_f32_slowpath,@function
        .size           $__internal_1_$__cuda_sm3x_div_rn_noftz_f32_slowpath,(.L_x_1770 - $__internal_1_$__cuda_sm3x_div_rn_noftz_f32_slowpath)
$__internal_1_$__cuda_sm3x_div_rn_noftz_f32_slowpath:
[--C-:B------:R-:W-:Y:S01]  /*3ca0*/  SHF.R.U32.HI R27, RZ, 0x17, R0.reuse ;  /* 0x00000017ff1b7819 */ /* 0x100fe20000011600 */
[----:B------:R-:W-:Y:S01]  /*3cb0*/  BSSY.RECONVERGENT B0, `(.L_x_434) ;  /* 0x0000064000007945 */ /* 0x000fe20003800200 */
[----:B------:R-:W-:Y:S01]  /*3cc0*/  SHF.R.U32.HI R24, RZ, 0x17, R13 ;  /* 0x00000017ff187819 */ /* 0x000fe2000001160d */
[----:B------:R-:W-:Y:S01]  /*3cd0*/  IMAD.MOV.U32 R26, RZ, RZ, R0 ;  /* 0x000000ffff1a7224 */ /* 0x000fe200078e0000 */
[----:B------:R-:W-:Y:S02]  /*3ce0*/  LOP3.LUT R27, R27, 0xff, RZ, 0xc0, !PT ;  /* 0x000000ff1b1b7812 */ /* 0x000fe400078ec0ff */
[----:B------:R-:W-:-:S03]  /*3cf0*/  LOP3.LUT R24, R24, 0xff, RZ, 0xc0, !PT ;  /* 0x000000ff18187812 */ /* 0x000fc600078ec0ff */
[----:B------:R-:W-:Y:S01]  /*3d00*/  VIADD R17, R27, 0xffffffff ;  /* 0xffffffff1b117836 */ /* 0x000fe20000000000 */
[----:B------:R-:W-:-:S04]  /*3d10*/  IADD3 R25, PT, PT, R24, -0x1, RZ ;  /* 0xffffffff18197810 */ /* 0x000fc80007ffe0ff */
        /* <DEDUP_REMOVED lines=22> */
[----:B------:R-:W-:Y:S01]  /*3e80*/  @P0 MOV R28, RZ ;  /* 0x000000ff001c0202 */ /* 0x000fe20000000f00 */
[----:B------:R-:W-:Y:S02]  /*3e90*/  @!P0 IMAD.MOV.U32 R28, RZ, RZ, -0x40 ;  /* 0xffffffc0ff1c8424 */ /* 0x000fe400078e00ff */
[----:B------:R-:W-:Y:S01]  /*3ea0*/  @!P0 FFMA R13, R13, 1.84467440737095516160e+19, RZ ;  /* 0x5f8000000d0d8823 */ /* 0x000fe200000000ff */
[----:B------:R-:W-:Y:S01]  /*3eb0*/  @!P1 FFMA R26, R0, 1.84467440737095516160e+19, RZ ;  /* 0x5f800000001a9823 */ /* 0x000fe200000000ff */
[----:B------:R-:W-:-:S07]  /*3ec0*/  @!P1 VIADD R28, R28, 0x40 ;  /* 0x000000401c1c9836 */ /* 0x000fce0000000000 */
.L_x_435:
[----:B------:R-:W-:Y:S01]  /*3ed0*/  LEA R29, R27, 0xc0800000, 0x17 ;  /* 0xc08000001b1d7811 */ /* 0x000fe200078eb8ff */
[----:B------:R-:W-:Y:S01]  /*3ee0*/  VIADD R24, R24, 0xffffff81 ;  /* 0xffffff8118187836 */ /* 0x000fe20000000000 */
[----:B------:R-:W-:Y:S02]  /*3ef0*/  BSSY.RECONVERGENT B1, `(.L_x_440) ;  /* 0x0000035000017945 */ /* 0x000fe40003800200 */
[----:B------:R-:W-:Y:S01]  /*3f00*/  IADD3 R29, PT, PT, -R29, R26, RZ ;  /* 0x0000001a1d1d7210 */ /* 0x000fe20007ffe1ff */
[C---:B------:R-:W-:Y:S01]  /*3f10*/  IMAD R26, R24.reuse, -0x800000, R13 ;  /* 0xff800000181a7824 */ /* 0x040fe200078e020d */
[----:B------:R-:W-:Y:S02]  /*3f20*/  IADD3 R27, PT, PT, R24, 0x7f, -R27 ;  /* 0x0000007f181b7810 */ /* 0x000fe40007ffe81b */
[----:B------:R-:W0:Y:S01]  /*3f30*/  MUFU.RCP R25, R29 ;  /* 0x0000001d00197308 */ /* 0x000e220000001000 */
[----:B------:R-:W-:Y:S02]  /*3f40*/  FADD.FTZ R17, -R29, -RZ ;  /* 0x800000ff1d117221 */ /* 0x000fe40000010100 */
[----:B------:R-:W-:-:S02]  /*3f50*/  IMAD.IADD R28, R27, 0x1, R28 ;  /* 0x000000011b1c7824 */ /* 0x000fc400078e021c */
        /* <DEDUP_REMOVED lines=25> */
[C---:B------:R-:W-:Y:S02]  /*40f0*/  ISETP.NE.AND P1, PT, R26.reuse, RZ, PT ;  /* 0x000000ff1a00720c */ /* 0x040fe40003f25270 */
[----:B------:R-:W-:Y:S02]  /*4100*/  LOP3.LUT R13, R13, 0x7fffff, RZ, 0xc0, !PT ;  /* 0x007fffff0d0d7812 */ /* 0x000fe400078ec0ff */
[----:B------:R-:W-:-:S02]  /*4110*/  IADD3 R26, PT, PT, -R26, RZ, RZ ;  /* 0x000000ff1a1a7210 */ /* 0x000fc40007ffe1ff */
[----:B------:R-:W-:Y:S02]  /*4120*/  LOP3.LUT R24, R13, 0x800000, RZ, 0xfc, !PT ;  /* 0x008000000d187812 */ /* 0x000fe400078efcff */
[----:B------:R-:W-:Y:S02]  /*4130*/  FSETP.NEU.FTZ.AND P0, PT, R27, R28, PT ;  /* 0x0000001c1b00720b */ /* 0x000fe40003f1d000 */
[----:B------:R-:W-:Y:S02]  /*4140*/  SHF.L.U32 R17, R24, R17, RZ ;  /* 0x0000001118117219 */ /* 0x000fe400000006ff */
[----:B------:R-:W-:Y:S02]  /*4150*/  SEL R13, R26, RZ, P3 ;  /* 0x000000ff1a0d7207 */ /* 0x000fe40001800000 */
[----:B------:R-:W-:Y:S02]  /*4160*/  ISETP.NE.AND P1, PT, R17, RZ, P1 ;  /* 0x000000ff1100720c */ /* 0x000fe40000f25270 */
[----:B------:R-:W-:-:S02]  /*4170*/  SHF.R.U32.HI R24, RZ, R13, R24 ;  /* 0x0000000dff187219 */ /* 0x000fc40000011618 */
[----:B------:R-:W-:Y:S02]  /*4180*/  PLOP3.LUT P0, PT, P0, P1, PT, 0xf8, 0x8f ;  /* 0x00000000008f781c */ /* 0x000fe40000703f70 */
[----:B------:R-:W-:Y:S02]  /*4190*/  SHF.R.U32.HI R17, RZ, 0x1, R24 ;  /* 0x00000001ff117819 */ /* 0x000fe40000011618 */
[----:B------:R-:W-:-:S04]  /*41a0*/  SEL R26, RZ, 0x1, !P0 ;  /* 0x00000001ff1a7807 */ /* 0x000fc80004000000 */
[----:B------:R-:W-:-:S04]  /*41b0*/  LOP3.LUT R13, R26, 0x1, R17, 0xf8, !PT ;  /* 0x000000011a0d7812 */ /* 0x000fc800078ef811 */
[----:B------:R-:W-:-:S05]  /*41c0*/  LOP3.LUT R24, R13, R24, RZ, 0xc0, !PT ;  /* 0x000000180d187212 */ /* 0x000fca00078ec0ff */
[----:B------:R-:W-:-:S05]  /*41d0*/  IMAD.IADD R24, R17, 0x1, R24 ;  /* 0x0000000111187824 */ /* 0x000fca00078e0218 */
[----:B------:R-:W-:Y:S01]  /*41e0*/  LOP3.LUT R25, R24, R25, RZ, 0xfc, !PT ;  /* 0x0000001918197212 */ /* 0x000fe200078efcff */
[----:B------:R-:W-:Y:S06]  /*41f0*/  BRA `(.L_x_443) ;  /* 0x0000000000107947 */ /* 0x000fec0003800000 */
.L_x_442:
[----:B------:R-:W-:-:S04]  /*4200*/  LOP3.LUT R25, R25, 0x80000000, RZ, 0xc0, !PT ;  /* 0x8000000019197812 */ /* 0x000fc800078ec0ff */
[----:B------:R-:W-:Y:S01]  /*4210*/  LOP3.LUT R25, R25, 0x7f800000, RZ, 0xfc, !PT ;  /* 0x7f80000019197812 */ /* 0x000fe200078efcff */
[----:B------:R-:W-:Y:S06]  /*4220*/  BRA `(.L_x_443) ;  /* 0x0000000000047947 */ /* 0x000fec0003800000 */
.L_x_441:
[----:B------:R-:W-:-:S07]  /*4230*/  IMAD R25, R28, 0x800000, R25 ;  /* 0x008000001c197824 */ /* 0x000fce00078e0219 */
.L_x_443:
[----:B------:R-:W-:Y:S05]  /*4240*/  BSYNC.RECONVERGENT B1 ;  /* 0x0000000000017941 */ /* 0x000fea0003800200 */
.L_x_440:
[----:B------:R-:W-:Y:S01]  /*4250*/  MOV R13, R25 ;  /* 0x00000019000d7202 */ /* 0x000fe20000000f00 */
[----:B------:R-:W-:Y:S06]  /*4260*/  BRA `(.L_x_444) ;  /* 0x0000000000207947 */ /* 0x000fec0003800000 */
.L_x_439:
[----:B------:R-:W-:-:S04]  /*4270*/  LOP3.LUT R13, R26, 0x80000000, R13, 0x48, !PT ;  /* 0x800000001a0d7812 */ /* 0x000fc800078e480d */
[----:B------:R-:W-:Y:S01]  /*4280*/  LOP3.LUT R13, R13, 0x7f800000, RZ, 0xfc, !PT ;  /* 0x7f8000000d0d7812 */ /* 0x000fe200078efcff */
[----:B------:R-:W-:Y:S06]  /*4290*/  BRA `(.L_x_444) ;  /* 0x0000000000147947 */ /* 0x000fec0003800000 */
.L_x_438:
[----:B------:R-:W-:Y:S01]  /*42a0*/  LOP3.LUT R13, R26, 0x80000000, R13, 0x48, !PT ;  /* 0x800000001a0d7812 */ /* 0x000fe200078e480d */
[----:B------:R-:W-:Y:S06]  /*42b0*/  BRA `(.L_x_444) ;  /* 0x00000000000c7947 */ /* 0x000fec0003800000 */
.L_x_437:
[----:B------:R-:W0:Y:S01]  /*42c0*/  MUFU.RSQ R13, -QNAN ;  /* 0xffc00000000d7908 */ /* 0x000e220000001400 */
[----:B------:R-:W-:Y:S05]  /*42d0*/  BRA `(.L_x_444) ;  /* 0x0000000000047947 */ /* 0x000fea0003800000 */
.L_x_436:
[----:B------:R-:W-:-:S07]  /*42e0*/  FADD.FTZ R13, R13, R0 ;  /* 0x000000000d0d7221 */ /* 0x000fce0000010000 */
.L_x_444:
[----:B------:R-:W-:Y:S05]  /*42f0*/  BSYNC.RECONVERGENT B0 ;  /* 0x0000000000007941 */ /* 0x000fea0003800200 */
.L_x_434:
[----:B------:R-:W-:-:S04]  /*4300*/  IMAD.MOV.U32 R17, RZ, RZ, 0x0 ;  /* 0x00000000ff117424 */ /* 0x000fc800078e00ff */
[----:B0-----:R-:W-:Y:S05]  /*4310*/  RET.REL.NODEC R16 `(_ZN3cub18CUB_300001_SM_10006detail9transform16transform_kernelINS2_10policy_hubILb1EN4cuda3std3__45tupleIJN6thrust24THRUST_300001_SM_1000_NS10device_ptrIhEEEEEE10policy1000Ei16contrast_functorNSB_I6uchar4EEJPhEEEvT0_iT1_T2_DpNS2_10kernel_argIT3_EE) ;  /* 0xffffffbc10387950 */ /* 0x001fea0003c3ffff */
.L_x_445:
        /* <DEDUP_REMOVED lines=14> */
.L_x_1770:


//--------------------- .text._ZN3cub18CUB_300001_SM_10006detail8for_each13static_kernelINS2_12policy_hub_t12policy_500_tElNS2_12op_wrapper_tIlN6thrust24THRUST_300001_SM_1000_NS6system6detail7generic6detail21binary_search_functorINS8_6detail15normal_iteratorINS8_10device_ptrIhEEEENSC_18binary_search_lessENSC_3ubfEEENS8_12zip_iteratorIN4cuda3std3__45tupleIJNS8_17counting_iteratorIiNS8_11use_defaultESS_SS_EENSF_INSG_IiEEEEEEEEEEEEEvT0_T1_ --------------------------
	.section	.text._ZN3cub18CUB_300001_SM_10006detail8for_each13static_kernelINS2_12policy_hub_t12policy_500_tElNS2_12op_wrapper_tIlN6thrust24THRUST_300001_SM_1000_NS6system6detail7generic6detail21binary_search_functorINS8_6detail15normal_iteratorINS8_10device_ptrIhEEEENSC_18binary_search_lessENSC_3ubfEEENS8_12zip_iteratorIN4cuda3std3__45tupleIJNS8_17counting_iteratorIiNS8_11use_defaultESS_SS_EENSF_INSG_IiEEEEEEEEEEEEEvT0_T1_,"ax",@progbits
	.align	128
        .global         _ZN3cub18CUB_300001_SM_10006detail8for_each13static_kernelINS2_12policy_hub_t12policy_500_tElNS2_12op_wrapper_tIlN6thrust24THRUST_300001_SM_1000_NS6system6detail7generic6detail21binary_search_functorINS8_6detail15normal_iteratorINS8_10device_ptrIhEEEENSC_18binary_search_lessENSC_3ubfEEENS8_12zip_iteratorIN4cuda3std3__45tupleIJNS8_17counting_iteratorIiNS8_11use_defaultESS_SS_EENSF_INSG_IiEEEEEEEEEEEEEvT0_T1_
        .type           _ZN3cub18CUB_300001_SM_10006detail8for_each13static_kernelINS2_12policy_hub_t12policy_500_tElNS2_12op_wrapper_tIlN6thrust24THRUST_300001_SM_1000_NS6system6detail7generic6detail21binary_search_functorINS8_6detail15normal_iteratorINS8_10device_ptrIhEEEENSC_18binary_search_lessENSC_3ubfEEENS8_12zip_iteratorIN4cuda3std3__45tupleIJNS8_17counting_iteratorIiNS8_11use_defaultESS_SS_EENSF_INSG_IiEEEEEEEEEEEEEvT0_T1_,@function
        .size           _ZN3cub18CUB_300001_SM_10006detail8for_each13static_kernelINS2_12policy_hub_t12policy_500_tElNS2_12op_wrapper_tIlN6thrust24THRUST_300001_SM_1000_NS6system6detail7generic6detail21binary_search_functorINS8_6detail15normal_iteratorINS8_10device_ptrIhEEEENSC_18binary_search_lessENSC_3ubfEEENS8_12zip_iteratorIN4cuda3std3__45tupleIJNS8_17counting_iteratorIiNS8_11use_defaultESS_SS_EENSF_INSG_IiEEEEEEEEEEEEEvT0_T1_,(.L_x_1778 - _ZN3cub18CUB_300001_SM_10006detail8for_each13static_kernelINS2_12policy_hub_t12policy_500_tElNS2_12op_wrapper_tIlN6thrust24THRUST_300001_SM_1000_NS6system6detail7generic6detail21binary_search_functorINS8_6detail15normal_iteratorINS8_10device_ptrIhEEEENSC_18binary_search_lessENSC_3ubfEEENS8_12zip_iteratorIN4cuda3std3__45tupleIJNS8_17counting_iteratorIiNS8_11use_defaultESS_SS_EENSF_INSG_IiEEEEEEEEEEEEEvT0_T1_)
        .other          _ZN3cub18CUB_300001_SM_10006detail8for_each13static_kernelINS2_12policy_hub_t12policy_500_tElNS2_12op_wrapper_tIlN6thrust24THRUST_300001_SM_1000_NS6system6detail7generic6detail21binary_search_functorINS8_6detail15normal_iteratorINS8_10device_ptrIhEEEENSC_18binary_search_lessENSC_3ubfEEENS8_12zip_iteratorIN4cuda3std3__45tupleIJNS8_17counting_iteratorIiNS8_11use_defaultESS_SS_EENSF_INSG_IiEEEEEEEEEEEEEvT0_T1_,@"STO_CUDA_ENTRY STV_DEFAULT"
_ZN3cub18CUB_300001_SM_10006detail8for_each13static_kernelINS2_12policy_hub_t12policy_500_tElNS2_12op_wrapper_tIlN6thrust24THRUST_300001_SM_1000_NS6system6detail7generic6detail21binary_search_functorINS8_6detail15normal_iteratorINS8_10device_ptrIhEEEENSC_18binary_search_lessENSC_3ubfEEENS8_12zip_iteratorIN4cuda3std3__45tupleIJNS8_17counting_iteratorIiNS8_11use_defaultESS_SS_EENSF_INSG_IiEEEEEEEEEEEEEvT0_T1_:
.text._ZN3cub18CUB_300001_SM_10006detail8for_each13static_kernelINS2_12policy_hub_t12policy_500_tElNS2_12op_wrapper_tIlN6thrust24THRUST_300001_SM_1000_NS6system6detail7generic6detail21binary_search_functorINS8_6detail15normal_iteratorINS8_10device_ptrIhEEEENSC_18binary_search_lessENSC_3ubfEEENS8_12zip_iteratorIN4cuda3std3__45tupleIJNS8_17counting_iteratorIiNS8_11use_defaultESS_SS_EENSF_INSG_IiEEEEEEEEEEEEEvT0_T1_:
[----:B------:R-:W-:Y:S08]  /*0000*/  LDC R1, c[0x0][0x37c] ;  /* 0x0000df00ff017b82 */ /* 0x000ff00000000800 */
[----:B------:R-:W0:Y:S01]  /*0010*/  S2UR UR4, SR_CTAID.X ;  /* 0x00000000000479c3 */ /* 0x000e220000002500 */
[----:B------:R-:W1:Y:S01]  /*0020*/  LDCU.64 UR6, c[0x0][0x380] ;  /* 0x00007000ff0677ac */ /* 0x000e620008000a00 */
[----:B------:R-:W2:Y:S01]  /*0030*/  LDCU.64 UR10, c[0x0][0x358] ;  /* 0x00006b00ff0a77ac */ /* 0x000ea20008000a00 */
[----:B0-----:R-:W-:-:S04]  /*0040*/  UIMAD.WIDE.U32 UR4, UR4, 0x200, URZ ;  /* 0x00000200040478a5 */ /* 0x001fc8000f8e00ff */
[----:B-1----:R-:W-:-:S04]  /*0050*/  UIADD3 UR6, UP0, UPT, -UR4, UR6, URZ ;  /* 0x0000000604067290 */ /* 0x002fc8000ff1e1ff */
[----:B------:R-:W-:Y:S02]  /*0060*/  UIADD3.X UR7, UPT, UPT, ~UR5, UR7, URZ, UP0, !UPT ;  /* 0x0000000705077290 */ /* 0x000fe400087fe5ff */
[----:B------:R-:W-:-:S04]  /*0070*/  UISETP.GE.U32.AND UP0, UPT, UR6, 0x200, UPT ;  /* 0x000002000600788c */ /* 0x000fc8000bf06070 */
[----:B------:R-:W-:-:S09]  /*0080*/  UISETP.GE.AND.EX UP0, UPT, UR7, URZ, UPT, UP0 ;  /* 0x000000ff0700728c */ /* 0x000fd2000bf06300 */
[----:B--2---:R-:W-:Y:S05]  /*0090*/  BRA.U !UP0, `(.L_x_446) ;  /* 0x0000000508447547 */ /* 0x004fea000b800000 */
[----:B------:R-:W0:Y:S01]  /*00a0*/  LDCU.64 UR6, c[0x0][0x3a0] ;  /* 0x00007400ff0677ac */ /* 0x000e220008000a00 */
[----:B------:R-:W1:Y:S01]  /*00b0*/  S2R R0, SR_TID.X ;  /* 0x0000000000007919 */ /* 0x000e620000002100 */
[----:B------:R-:W0:Y:S02]  /*00c0*/  LDCU.64 UR8, c[0x0][0x398] ;  /* 0x00007300ff0877ac */ /* 0x000e240008000a00 */
[----:B0-----:R-:W-:-:S04]  /*00d0*/  UIADD3 UR6, UP0, UPT, UR6, -UR8, URZ ;  /* 0x8000000806067290 */ /* 0x001fc8000ff1e0ff */
[----:B------:R-:W-:Y:S02]  /*00e0*/  UIADD3.X UR7, UPT, UPT, UR7, ~UR9, URZ, UP0, !UPT ;  /* 0x8000000907077290 */ /* 0x000fe400087fe4ff */
[----:B------:R-:W-:-:S04]  /*00f0*/  UISETP.GE.U32.AND UP0, UPT, UR6, 0x1, UPT ;  /* 0x000000010600788c */ /* 0x000fc8000bf06070 */
[----:B------:R-:W-:-:S09]  /*0100*/  UISETP.GE.AND.EX UP0, UPT, UR7, URZ, UPT, UP0 ;  /* 0x000000ff0700728c */ /* 0x000fd2000bf06300 */
[----:B-1----:R-:W-:Y:S05]  /*0110*/  BRA.U !UP0, `(.L_x_447) ;  /* 0x0000000508047547 */ /* 0x002fea000b800000 */
[----:B------:R-:W0:Y:S01]  /*0120*/  LDCU.64 UR14, c[0x0][0x390] ;  /* 0x00007200ff0e77ac */ /* 0x000e220008000a00 */
[----:B------:R-:W-:Y:S01]  /*0130*/  IADD3 R5, P0, PT, R0, UR4, RZ ;  /* 0x0000000400057c10 */ /* 0x000fe2000ff1e0ff */
[----:B------:R-:W-:Y:S01]  /*0140*/  IMAD.U32 R0, RZ, RZ, UR6 ;  /* 0x00000006ff007e24 */ /* 0x000fe2000f8e00ff */
[----:B------:R-:W-:Y:S01]  /*0150*/  BSSY.RECONVERGENT B0, `(.L_x_448) ;  /* 0x0000020000007945 */ /* 0x000fe20003800200 */
[----:B------:R-:W1:Y:S01]  /*0160*/  LDCU UR12, c[0x0][0x388] ;  /* 0x00007100ff0c77ac */ /* 0x000e620008000800 */
[----:B------:R-:W-:Y:S02]  /*0170*/  IMAD.MOV.U32 R17, RZ, RZ, RZ ;  /* 0x000000ffff117224 */ /* 0x000fe400078e00ff */
[----:B------:R-:W-:Y:S02]  /*0180*/  IMAD.X R4, RZ, RZ, UR5, P0 ;  /* 0x00000005ff047e24 */ /* 0x000fe400080e06ff */
[----:B------:R-:W-:Y:S02]  /*0190*/  IMAD.MOV.U32 R14, RZ, RZ, RZ ;  /* 0x000000ffff0e7224 */ /* 0x000fe400078e00ff */
[----:B------:R-:W-:Y:S01]  /*01a0*/  IMAD.MOV.U32 R13, RZ, RZ, R0 ;  /* 0x000000ffff0d7224 */ /* 0x000fe200078e0000 */
[----:B0-----:R-:W-:-:S04]  /*01b0*/  LEA R2, P0, R5, UR14, 0x2 ;  /* 0x0000000e05027c11 */ /* 0x001fc8000f8010ff */
[C---:B------:R-:W-:Y:S01]  /*01c0*/  LEA.HI.X R3, R5.reuse, UR15, R4, 0x2, P0 ;  /* 0x0000000f05037c11 */ /* 0x040fe200080f1404 */
[----:B------:R-:W-:Y:S02]  /*01d0*/  IMAD.U32 R4, RZ, RZ, UR7 ;  /* 0x00000007ff047e24 */ /* 0x000fe4000f8e00ff */
[----:B-1----:R-:W-:Y:S02]  /*01e0*/  VIADD R5, R5, UR12 ;  /* 0x0000000c05057c36 */ /* 0x002fe40008000000 */
[----:B------:R-:W-:-:S07]  /*01f0*/  IMAD.MOV.U32 R12, RZ, RZ, R4 ;  /* 0x000000ffff0c7224 */ /* 0x000fce00078e0004 */
.L_x_449:
[----:B------:R-:W-:-:S05]  /*0200*/  IADD3 R10, P0, PT, -R17, R13, RZ ;  /* 0x0000000d110a7210 */ /* 0x000fca0007f1e1ff */
[----:B------:R-:W-:-:S05]  /*0210*/  IMAD.X R11, R12, 0x1, ~R14, P0 ;  /* 0x000000010c0b7824 */ /* 0x000fca00000e0e0e */
[----:B------:R-:W-:-:S05]  /*0220*/  LEA.HI R10, P0, R11, R10, RZ, 0x1 ;  /* 0x0000000a0b0a7211 */ /* 0x000fca00078108ff */
[----:B------:R-:W-:-:S05]  /*0230*/  IMAD.X R11, RZ, RZ, R11, P0 ;  /* 0x000000ffff0b7224 */ /* 0x000fca00000e060b */
[--C-:B------:R-:W-:Y:S02]  /*0240*/  SHF.R.S64 R10, R10, 0x1, R11.reuse ;  /* 0x000000010a0a7819 */ /* 0x100fe4000000100b */
[----:B------:R-:W-:Y:S02]  /*0250*/  SHF.R.S32.HI R11, RZ, 0x1, R11 ;  /* 0x00000001ff0b7819 */ /* 0x000fe4000001140b */
[----:B------:R-:W-:-:S05]  /*0260*/  IADD3 R10, P0, PT, R17, R10, RZ ;  /* 0x0000000a110a7210 */ /* 0x000fca0007f1e0ff */
[----:B------:R-:W-:Y:S01]  /*0270*/  IMAD.X R11, R14, 0x1, R11, P0 ;  /* 0x000000010e0b7824 */ /* 0x000fe200000e060b */
[----:B------:R-:W-:-:S04]  /*0280*/  IADD3 R6, P0, PT, R10, UR8, RZ ;  /* 0x000000080a067c10 */ /* 0x000fc8000ff1e0ff */
[----:B------:R-:W-:-:S05]  /*0290*/  IADD3.X R7, PT, PT, R11, UR9, RZ, P0, !PT ;  /* 0x000000090b077c10 */ /* 0x000fca00087fe4ff */
[----:B------:R-:W2:Y:S01]  /*02a0*/  LDG.E.U8 R6, desc[UR10][R6.64] ;  /* 0x0000000a06067981 */ /* 0x000ea2000c1e1100 */
[----:B------:R-:W-:-:S05]  /*02b0*/  IADD3 R8, P1, PT, R10, 0x1, RZ ;  /* 0x000000010a087810 */ /* 0x000fca0007f3e0ff */
[----:B------:R-:W-:Y:S01]  /*02c0*/  IMAD.X R9, RZ, RZ, R11, P1 ;  /* 0x000000ffff097224 */ /* 0x000fe200008e060b */
[----:B--2---:R-:W-:-:S04]  /*02d0*/  ISETP.GE.AND P0, PT, R5, R6, PT ;  /* 0x000000060500720c */ /* 0x004fc80003f06270 */
[----:B------:R-:W-:Y:S02]  /*02e0*/  SEL R13, R10, R13, !P0 ;  /* 0x0000000d0a0d7207 */ /* 0x000fe40004000000 */
[----:B------:R-:W-:Y:S02]  /*02f0*/  SEL R17, R17, R8, !P0 ;  /* 0x0000000811117207 */ /* 0x000fe40004000000 */
[----:B------:R-:W-:Y:S02]  /*0300*/  SEL R12, R11, R12, !P0 ;  /* 0x0000000c0b0c7207 */ /* 0x000fe40004000000 */
[----:B------:R-:W-:Y:S02]  /*0310*/  SEL R14, R14, R9, !P0 ;  /* 0x000000090e0e7207 */ /* 0x000fe40004000000 */
[----:B------:R-:W-:-:S04]  /*0320*/  ISETP.GE.U32.AND P0, PT, R17, R13, PT ;  /* 0x0000000d1100720c */ /* 0x000fc80003f06070 */
[----:B------:R-:W-:-:S13]  /*0330*/  ISETP.GE.AND.EX P0, PT, R14, R12, PT, P0 ;  /* 0x0000000c0e00720c */ /* 0x000fda0003f06300 */
[----:B------:R-:W-:Y:S05]  /*0340*/  @!P0 BRA `(.L_x_449) ;  /* 0xfffffffc00ac8947 */ /* 0x000fea000383ffff */
[----:B------:R-:W-:Y:S05]  /*0350*/  BSYNC.RECONVERGENT B0 ;  /* 0x0000000000007941 */ /* 0x000fea0003800200 */
.L_x_448:
[----:B------:R0:W-:Y:S01]  /*0360*/  STG.E desc[UR10][R2.64], R17 ;  /* 0x0000001102007986 */ /* 0x0001e2000c10190a */
[----:B------:R-:W-:Y:S01]  /*0370*/  BSSY.RECONVERGENT B0, `(.L_x_450) ;  /* 0x0000019000007945 */ /* 0x000fe20003800200 */
[----:B------:R-:W-:Y:S02]  /*0380*/  VIADD R5, R5, 0x100 ;  /* 0x0000010005057836 */ /* 0x000fe40000000000 */
[----:B------:R-:W-:Y:S02]  /*0390*/  IMAD.MOV.U32 R15, RZ, RZ, RZ ;  /* 0x000000ffff0f7224 */ /* 0x000fe400078e00ff */
[----:B------:R-:W-:-:S07]  /*03a0*/  IMAD.MOV.U32 R10, RZ, RZ, RZ ;  /* 0x000000ffff0a7224 */ /* 0x000fce00078e00ff */
.L_x_451:
[----:B------:R-:W-:-:S05]  /*03b0*/  IADD3 R11, P0, PT, R0, -R15, RZ ;  /* 0x8000000f000b7210 */ /* 0x000fca0007f1e0ff */
        /* <DEDUP_REMOVED lines=21> */
.L_x_450:
[----:B------:R-:W-:Y:S01]  /*0510*/  STG.E desc[UR10][R2.64+0x400], R15 ;  /* 0x0004000f02007986 */ /* 0x000fe2000c10190a */
[----:B------:R-:W-:Y:S05]  /*0520*/  EXIT ;  /* 0x000000000000794d */ /* 0x000fea0003800000 */
.L_x_447:
[----:B------:R-:W0:Y:S01]  /*0530*/  LDCU.64 UR6, c[0x0][0x390] ;  /* 0x00007200ff0677ac */ /* 0x000e220008000a00 */
[----:B------:R-:W-:-:S05]  /*0540*/  IADD3 R0, P0, PT, R0, UR4, RZ ;  /* 0x0000000400007c10 */ /* 0x000fca000ff1e0ff */
[----:B------:R-:W-:Y:S01]  /*0550*/  IMAD.X R3, RZ, RZ, UR5, P0 ;  /* 0x00000005ff037e24 */ /* 0x000fe200080e06ff */
[----:B0-----:R-:W-:-:S04]  /*0560*/  LEA R2, P0, R0, UR6, 0x2 ;  /* 0x0000000600027c11 */ /* 0x001fc8000f8010ff */
[----:B------:R-:W-:-:S05]  /*0570*/  LEA.HI.X R3, R0, UR7, R3, 0x2, P0 ;  /* 0x0000000700037c11 */ /* 0x000fca00080f1403 */
[----:B------:R-:W-:Y:S04]  /*0580*/  STG.E desc[UR10][R2.64], RZ ;  /* 0x000000ff02007986 */ /* 0x000fe8000c10190a */
[----:B------:R-:W-:Y:S01]  /*0590*/  STG.E desc[UR10][R2.64+0x400], RZ ;  /* 0x000400ff02007986 */ /* 0x000fe2000c10190a */
[----:B------:R-:W-:Y:S05]  /*05a0*/  EXIT ;  /* 0x000000000000794d */ /* 0x000fea0003800000 */
.L_x_446:
[----:B------:R-:W0:Y:S01]  /*05b0*/  LDCU.64 UR8, c[0x0][0x3a0] ;  /* 0x00007400ff0877ac */ /* 0x000e220008000a00 */
[----:B------:R-:W1:Y:S01]  /*05c0*/  S2R R13, SR_TID.X ;  /* 0x00000000000d7919 */ /* 0x000e620000002100 */
[----:B------:R-:W0:Y:S01]  /*05d0*/  LDCU.64 UR12, c[0x0][0x398] ;  /* 0x00007300ff0c77ac */ /* 0x000e220008000a00 */
[----:B------:R-:W-:Y:S02]  /*05e0*/  USHF.R.S32.HI UR7, URZ, 0x1f, UR6 ;  /* 0x0000001fff077899 */ /* 0x000fe40008011406 */
[----:B0-----:R-:W-:-:S04]  /*05f0*/  UIADD3 UR8, UP0, UPT, UR8, -UR12, URZ ;  /* 0x8000000c08087290 */ /* 0x001fc8000ff1e0ff */
[----:B------:R-:W-:Y:S02]  /*0600*/  UIADD3.X UR9, UPT, UPT, UR9, ~UR13, URZ, UP0, !UPT ;  /* 0x8000000d09097290 */ /* 0x000fe400087fe4ff */
[----:B------:R-:W-:-:S04]  /*0610*/  UISETP.GE.U32.AND UP0, UPT, UR8, 0x1, UPT ;  /* 0x000000010800788c */ /* 0x000fc8000bf06070 */
[----:B------:R-:W-:-:S09]  /*0620*/  UISETP.GE.AND.EX UP0, UPT, UR9, URZ, UPT, UP0 ;  /* 0x000000ff0900728c */ /* 0x000fd2000bf06300 */
[----:B-1----:R-:W-:Y:S05]  /*0630*/  BRA.U !UP0, `(.L_x_452) ;  /* 0x0000000508487547 */ /* 0x002fea000b800000 */
[----:B------:R-:W-:Y:S01]  /*0640*/  IMAD.U32 R0, RZ, RZ, UR7 ;  /* 0x00000007ff007e24 */ /* 0x000fe2000f8e00ff */
[----:B------:R-:W-:Y:S01]  /*0650*/  ISETP.LT.U32.AND P0, PT, R13, UR6, PT ;  /* 0x000000060d007c0c */ /* 0x000fe2000bf01070 */
[----:B------:R-:W-:Y:S01]  /*0660*/  IMAD.U32 R4, RZ, RZ, UR9 ;  /* 0x00000009ff047e24 */ /* 0x000fe2000f8e00ff */
[----:B------:R-:W-:Y:S02]  /*0670*/  BSSY.RECONVERGENT B0, `(.L_x_453) ;  /* 0x0000027000007945 */ /* 0x000fe40003800200 */
[----:B------:R-:W-:Y:S01]  /*0680*/  ISETP.GT.AND.EX P0, PT, R0, RZ, PT, P0 ;  /* 0x000000ff0000720c */ /* 0x000fe20003f04300 */
[----:B------:R-:W-:-:S12]  /*0690*/  IMAD.U32 R0, RZ, RZ, UR8 ;  /* 0x00000008ff007e24 */ /* 0x000fd8000f8e00ff */
[----:B------:R-:W-:Y:S05]  /*06a0*/  @!P0 BRA `(.L_x_454) ;  /* 0x00000000008c8947 */ /* 0x000fea0003800000 */
[----:B------:R-:W0:Y:S01]  /*06b0*/  LDCU UR8, c[0x0][0x388] ;  /* 0x00007100ff0877ac */ /* 0x000e220008000800 */
[----:B------:R-:W-:Y:S01]  /*06c0*/  IADD3 R14, P0, PT, R13, UR4, RZ ;  /* 0x000000040d0e7c10 */ /* 0x000fe2000ff1e0ff */
[----:B------:R-:W-:Y:S01]  /*06d0*/  BSSY.RECONVERGENT B1, `(.L_x_455) ;  /* 0x000001c000017945 */ /* 0x000fe20003800200 */
[----:B------:R-:W-:Y:S02]  /*06e0*/  IMAD.MOV.U32 R11, RZ, RZ, RZ ;  /* 0x000000ffff0b7224 */ /* 0x000fe400078e00ff */
[----:B------:R-:W-:Y:S02]  /*06f0*/  IMAD.MOV.U32 R12, RZ, RZ, RZ ;  /* 0x000000ffff0c7224 */ /* 0x000fe400078e00ff */
[----:B------:R-:W-:Y:S02]  /*0700*/  IMAD.MOV.U32 R10, RZ, RZ, R0 ;  /* 0x000000ffff0a7224 */ /* 0x000fe400078e0000 */
[----:B------:R-:W-:Y:S02]  /*0710*/  IMAD.MOV.U32 R9, RZ, RZ, R4 ;  /* 0x000000ffff097224 */ /* 0x000fe400078e0004 */
[----:B------:R-:W-:-:S02]  /*0720*/  IMAD.X R15, RZ, RZ, UR5, P0 ;  /* 0x00000005ff0f7e24 */ /* 0x000fc400080e06ff */
[----:B0-----:R-:W-:-:S07]  /*0730*/  VIADD R17, R14, UR8 ;  /* 0x000000080e117c36 */ /* 0x001fce0008000000 */
.L_x_456:
        /* <DEDUP_REMOVED lines=22> */
.L_x_455:
[----:B------:R-:W0:Y:S02]  /*08a0*/  LDCU.64 UR8, c[0x0][0x390] ;  /* 0x00007200ff0877ac */ /* 0x000e240008000a00 */
[----:B0-----:R-:W-:-:S04]  /*08b0*/  LEA R2, P0, R14, UR8, 0x2 ;  /* 0x000000080e027c11 */ /* 0x001fc8000f8010ff */
[----:B------:R-:W-:-:S05]  /*08c0*/  LEA.HI.X R3, R14, UR9, R15, 0x2, P0 ;  /* 0x000000090e037c11 */ /* 0x000fca00080f140f */
[----:B------:R0:W-:Y:S04]  /*08d0*/  STG.E desc[UR10][R2.64], R11 ;  /* 0x0000000b02007986 */ /* 0x0001e8000c10190a */
.L_x_454:
[----:B------:R-:W-:Y:S05]  /*08e0*/  BSYNC.RECONVERGENT B0 ;  /* 0x0000000000007941 */ /* 0x000fea0003800200 */
.L_x_453:
[----:B0-----:R-:W-:Y:S02]  /*08f0*/  VIADD R2, R13, 0x100 ;  /* 0x000001000d027836 */ /* 0x001fe40000000000 */
[----:B------:R-:W-:-:S03]  /*0900*/  IMAD.U32 R3, RZ, RZ, UR7 ;  /* 0x00000007ff037e24 */ /* 0x000fc6000f8e00ff */
[----:B------:R-:W-:-:S04]  /*0910*/  ISETP.LT.U32.AND P0, PT, R2, UR6, PT ;  /* 0x0000000602007c0c */ /* 0x000fc8000bf01070 */
[----:B------:R-:W-:-:S13]  /*0920*/  ISETP.GT.AND.EX P0, PT, R3, RZ, PT, P0 ;  /* 0x000000ff0300720c */ /* 0x000fda0003f04300 */
[----:B------:R-:W-:Y:S05]  /*0930*/  @!P0 EXIT ;  /* 0x000000000000894d */ /* 0x000fea0003800000 */
[----:B------:R-:W0:Y:S01]  /*0940*/  LDCU.64 UR8, c[0x0][0x390] ;  /* 0x00007200ff0877ac */ /* 0x000e220008000a00 */
[----:B------:R-:W-:Y:S01]  /*0950*/  IADD3 R5, P0, PT, R2, UR4, RZ ;  /* 0x0000000402057c10 */ /* 0x000fe2000ff1e0ff */
[----:B------:R-:W-:Y:S01]  /*0960*/  BSSY.RECONVERGENT B0, `(.L_x_457) ;  /* 0x000001d000007945 */ /* 0x000fe20003800200 */
[----:B------:R-:W-:Y:S01]  /*0970*/  IMAD.MOV.U32 R15, RZ, RZ, RZ ;  /* 0x000000ffff0f7224 */ /* 0x000fe200078e00ff */
[----:B------:R-:W1:Y:S01]  /*0980*/  LDCU UR6, c[0x0][0x388] ;  /* 0x00007100ff0677ac */ /* 0x000e620008000800 */
[----:B------:R-:W-:Y:S02]  /*0990*/  IMAD.MOV.U32 R10, RZ, RZ, RZ ;  /* 0x000000ffff0a7224 */ /* 0x000fe400078e00ff */
[----:B------:R-:W-:Y:S01]  /*09a0*/  IMAD.X R6, RZ, RZ, UR5, P0 ;  /* 0x00000005ff067e24 */ /* 0x000fe200080e06ff */
[----:B0-----:R-:W-:-:S04]  /*09b0*/  LEA R2, P0, R5, UR8, 0x2 ;  /* 0x0000000805027c11 */ /* 0x001fc8000f8010ff */
[C---:B------:R-:W-:Y:S01]  /*09c0*/  LEA.HI.X R3, R5.reuse, UR9, R6, 0x2, P0 ;  /* 0x0000000905037c11 */ /* 0x040fe200080f1406 */
[----:B-1----:R-:W-:-:S08]  /*09d0*/  VIADD R5, R5, UR6 ;  /* 0x0000000605057c36 */ /* 0x002fd00008000000 */
.L_x_458:
        /* <DEDUP_REMOVED lines=22> */
.L_x_457:
[----:B------:R-:W-:Y:S01]  /*0b40*/  STG.E desc[UR10][R2.64], R15 ;  /* 0x0000000f02007986 */ /* 0x000fe2000c10190a */
[----:B------:R-:W-:Y:S05]  /*0b50*/  EXIT ;  /* 0x000000000000794d */ /* 0x000fea0003800000 */
.L_x_452:
[----:B------:R-:W0:Y:S01]  /*0b60*/  LDCU.64 UR8, c[0x0][0x390] ;  /* 0x00007200ff0877ac */ /* 0x000e220008000a00 */
[----:B------:R-:W-:Y:S01]  /*0b70*/  IMAD.U32 R2, RZ, RZ, UR7 ;  /* 0x00000007ff027e24 */ /* 0x000fe2000f8e00ff */
[C---:B------:R-:W-:Y:S02]  /*0b80*/  IADD3 R0, P1, PT, R13.reuse, UR4, RZ ;  /* 0x000000040d007c10 */ /* 0x040fe4000ff3e0ff */
[C---:B------:R-:W-:Y:S01]  /*0b90*/  ISETP.LT.U32.AND P0, PT, R13.reuse, UR6, PT ;  /* 0x000000060d007c0c */ /* 0x040fe2000bf01070 */
[----:B------:R-:W-:Y:S02]  /*0ba0*/  VIADD R13, R13, 0x100 ;  /* 0x000001000d0d7836 */ /* 0x000fe40000000000 */
[----:B------:R-:W-:Y:S01]  /*0bb0*/  IMAD.X R3, RZ, RZ, UR5, P1 ;  /* 0x00000005ff037e24 */ /* 0x000fe200088e06ff */
[----:B------:R-:W-:Y:S02]  /*0bc0*/  ISETP.GT.AND.EX P0, PT, R2, RZ, PT, P0 ;  /* 0x000000ff0200720c */ /* 0x000fe40003f04300 */
[----:B------:R-:W-:-:S02]  /*0bd0*/  ISETP.LT.U32.AND P1, PT, R13, UR6, PT ;  /* 0x000000060d007c0c */ /* 0x000fc4000bf21070 */
[----:B0-----:R-:W-:-:S04]  /*0be0*/  LEA R2, P2, R0, UR8, 0x2 ;  /* 0x0000000800027c11 */ /* 0x001fc8000f8410ff */
[----:B------:R-:W-:Y:S01]  /*0bf0*/  LEA.HI.X R3, R0, UR9, R3, 0x2, P2 ;  /* 0x0000000900037c11 */ /* 0x000fe200090f1403 */
[----:B------:R-:W-:-:S04]  /*0c00*/  IMAD.U32 R0, RZ, RZ, UR7 ;  /* 0x00000007ff007e24 */ /* 0x000fc8000f8e00ff */
[----:B------:R0:W-:Y:S01]  /*0c10*/  @P0 STG.E desc[UR10][R2.64], RZ ;  /* 0x000000ff02000986 */ /* 0x0001e2000c10190a */
[----:B------:R-:W-:-:S13]  /*0c20*/  ISETP.GT.AND.EX P1, PT, R0, RZ, PT, P1 ;  /* 0x000000ff0000720c */ /* 0x000fda0003f24310 */
[----:B0-----:R-:W-:Y:S05]  /*0c30*/  @!P1 EXIT ;  /* 0x000000000000994d */ /* 0x001fea0003800000 */
[----:B------:R-:W-:Y:S01]  /*0c40*/  STG.E desc[UR10][R2.64+0x400], RZ ;  /* 0x000400ff02007986 */ /* 0x000fe2000c10190a */
[----:B------:R-:W-:Y:S05]  /*0c50*/  EXIT ;  /* 0x000000000000794d */ /* 0x000fea0003800000 */
.L_x_459:
        /* <DEDUP_REMOVED lines=10> */
.L_x_1778:


//--------------------- .text._ZN3cub18CUB_300001_SM_10006detail8for_each13static_kernelINS2_12policy_hub_t12policy_500_tEmN6thrust24THRUST_300001_SM_1000_NS8cuda_cub20__uninitialized_fill7functorINS7_10device_ptrIiEEiEEEEvT0_T1_ --------------------------
	.section	.text._ZN3cub18CUB_300001_SM_10006detail8for_each13static_kernelINS2_12policy_hub_t12policy_500_tEmN6thrust24THRUST_300001_SM_1000_NS8cuda_cub20__uninitialized_fill7functorINS7_10device_ptrIiEEiEEEEvT0_T1_,"ax",@progbits
	.align	128
        .global         _ZN3cub18CUB_300001_SM_10006detail8for_each13static_kernelINS2_12policy_hub_t12policy_500_tEmN6thrust24THRUST_300001_SM_1000_NS8cuda_cub20__uninitialized_fill7functorINS7_10device_ptrIiEEiEEEEvT0_T1_
        .type           _ZN3cub18CUB_300001_SM_10006detail8for_each13static_kernelINS2_12policy_hub_t12policy_500_tEmN6thrust24THRUST_300001_SM_1000_NS8cuda_cub20__uninitialized_fill7functorINS7_10device_ptrIiEEiEEEEvT0_T1_,@function
        .size           _ZN3cub18CUB_300001_SM_10006detail8for_each13static_kernelINS2_12policy_hub_t12policy_500_tEmN6thrust24THRUST_300001_SM_1000_NS8cuda_cub20__uninitialized_fill7functorINS7_10device_ptrIiEEiEEEEvT0_T1_,(.L_x_1779 - _ZN3cub18CUB_300001_SM_10006detail8for_each13static_kernelINS2_12policy_hub_t12policy_500_tEmN6thrust24THRUST_300001_SM_1000_NS8cuda_cub20__uninitialized_fill7functorINS7_10device_ptrIiEEiEEEEvT0_T1_)
        .other          _ZN3cub18CUB_300001_SM_10006detail8for_each13static_kernelINS2_12policy_hub_t12policy_500_tEmN6thrust24THRUST_300001_SM_1000_NS8cuda_cub20__uninitialized_fill7functorINS7_10device_ptrIiEEiEEEEvT0_T1_,@"STO_CUDA_ENTRY STV_DEFAULT"
_ZN3cub18CUB_300001_SM_10006detail8for_each13static_kernelINS2_12policy_hub_t12policy_500_tEmN6thrust24THRUST_300001_SM_1000_NS8cuda_cub20__uninitialized_fill7functorINS7_10device_ptrIiEEiEEEEvT0_T1_:
.text._ZN3cub18CUB_300001_SM_10006detail8for_each13static_kernelINS2_12policy_hub_t12policy_500_tEmN6thrust24THRUST_300001_SM_1000_NS8cuda_cub20__uninitialized_fill7functorINS7_10device_ptrIiEEiEEEEvT0_T1_:
        /* <DEDUP_REMOVED lines=8> */
[----:B------:R-:W-:-:S09]  /*0080*/  UISETP.GE.U32.AND.EX UP0, UPT, UR7, URZ, UPT, UP0 ;  /* 0x000000ff0700728c */ /* 0x000fd2000bf06100 */
[----:B--2---:R-:W-:Y:S05]  /*0090*/  BRA.U !UP0, `(.L_x_460) ;  /* 0x0000000108287547 */ /* 0x004fea000b800000 */
[----:B------:R-:W0:Y:S01]  /*00a0*/  S2R R0, SR_TID.X ;  /* 0x0000000000007919 */ /* 0x000e220000002100 */
[----:B------:R-:W1:Y:S01]  /*00b0*/  LDCU.64 UR6, c[0x0][0x388] ;  /* 0x00007100ff0677ac */ /* 0x000e620008000a00 */
[----:B------:R-:W2:Y:S01]  /*00c0*/  LDC R5, c[0x0][0x390] ;  /* 0x0000e400ff057b82 */ /* 0x000ea20000000800 */
[----:B0-----:R-:W-:-:S05]  /*00d0*/  IADD3 R0, P0, PT, R0, UR4, RZ ;  /* 0x0000000400007c10 */ /* 0x001fca000ff1e0ff */
[----:B------:R-:W-:Y:S01]  /*00e0*/  IMAD.X R3, RZ, RZ, UR5, P0 ;  /* 0x00000005ff037e24 */ /* 0x000fe200080e06ff */
[----:B-1----:R-:W-:-:S04]  /*00f0*/  LEA R2, P0, R0, UR6, 0x2 ;  /* 0x0000000600027c11 */ /* 0x002fc8000f8010ff */
[----:B------:R-:W-:-:S05]  /*0100*/  LEA.HI.X R3, R0, UR7, R3, 0x2, P0 ;  /* 0x0000000700037c11 */ /* 0x000fca00080f1403 */
[----:B--2---:R-:W-:Y:S04]  /*0110*/  STG.E desc[UR8][R2.64], R5 ;  /* 0x0000000502007986 */ /* 0x004fe8000c101908 */
[----:B------:R-:W-:Y:S01]  /*0120*/  STG.E desc[UR8][R2.64+0x400], R5 ;  /* 0x0004000502007986 */ /* 0x000fe2000c101908 */
[----:B------:R-:W-:Y:S05]  /*0130*/  EXIT ;  /* 0x000000000000794d */ /* 0x000fea0003800000 */
.L_x_460:
[----:B------:R-:W0:Y:S01]  /*0140*/  S2R R0, SR_TID.X ;  /* 0x0000000000007919 */ /* 0x000e220000002100 */
[----:B------:R-:W-:Y:S01]  /*0150*/  IMAD.U32 R2, RZ, RZ, UR7 ;  /* 0x00000007ff027e24 */ /* 0x000fe2000f8e00ff */
[----:B------:R-:W1:Y:S01]  /*0160*/  LDCU.64 UR10, c[0x0][0x388] ;  /* 0x00007100ff0a77ac */ /* 0x000e620008000a00 */
[----:B------:R-:W-:Y:S01]  /*0170*/  IMAD.U32 R4, RZ, RZ, UR7 ;  /* 0x00000007ff047e24 */ /* 0x000fe2000f8e00ff */
[----:B0-----:R-:W-:-:S04]  /*0180*/  ISETP.LT.U32.AND P0, PT, R0, UR6, PT ;  /* 0x0000000600007c0c */ /* 0x001fc8000bf01070 */
[----:B------:R-:W-:Y:S01]  /*0190*/  ISETP.GT.U32.AND.EX P0, PT, R2, RZ, PT, P0 ;  /* 0x000000ff0200720c */ /* 0x000fe20003f04100 */
[C---:B------:R-:W-:Y:S01]  /*01a0*/  VIADD R2, R0.reuse, 0x100 ;  /* 0x0000010000027836 */ /* 0x040fe20000000000 */
[----:B------:R-:W-:-:S04]  /*01b0*/  IADD3 R0, P2, PT, R0, UR4, RZ ;  /* 0x0000000400007c10 */ /* 0x000fc8000ff5e0ff */
[----:B------:R-:W-:Y:S01]  /*01c0*/  ISETP.LT.U32.AND P1, PT, R2, UR6, PT ;  /* 0x0000000602007c0c */ /* 0x000fe2000bf21070 */
[----:B------:R-:W-:Y:S01]  /*01d0*/  IMAD.X R3, RZ, RZ, UR5, P2 ;  /* 0x00000005ff037e24 */ /* 0x000fe200090e06ff */
[----:B-1----:R-:W-:Y:S02]  /*01e0*/  LEA R2, P2, R0, UR10, 0x2 ;  /* 0x0000000a00027c11 */ /* 0x002fe4000f8410ff */
[----:B------:R-:W-:Y:S02]  /*01f0*/  ISETP.GT.U32.AND.EX P1, PT, R4, RZ, PT, P1 ;  /* 0x000000ff0400720c */ /* 0x000fe40003f24110 */
[----:B------:R-:W-:Y:S01]  /*0200*/  LEA.HI.X R3, R0, UR11, R3, 0x2, P2 ;  /* 0x0000000b00037c11 */ /* 0x000fe200090f1403 */
[----:B------:R-:W0:Y:S04]  /*0210*/  @P0 LDC R5, c[0x0][0x390] ;  /* 0x0000e400ff050b82 */ /* 0x000e280000000800 */
[----:B0-----:R0:W-:Y:S06]  /*0220*/  @P0 STG.E desc[UR8][R2.64], R5 ;  /* 0x0000000502000986 */ /* 0x0011ec000c101908 */
[----:B------:R-:W-:Y:S05]  /*0230*/  @!P1 EXIT ;  /* 0x000000000000994d */ /* 0x000fea0003800000 */
[----:B0-----:R-:W0:Y:S02]  /*0240*/  LDC R5, c[0x0][0x390] ;  /* 0x0000e400ff057b82 */ /* 0x001e240000000800 */
[----:B0-----:R-:W-:Y:S01]  /*0250*/  STG.E desc[UR8][R2.64+0x400], R5 ;  /* 0x0004000502007986 */ /* 0x001fe2000c101908 */
[----:B------:R-:W-:Y:S05]  /*0260*/  EXIT ;  /* 0x000000000000794d */ /* 0x000fea0003800000 */
.L_x_461:
        /* <DEDUP_REMOVED lines=9> */
.L_x_1779:


//--------------------- .text._ZN3cub18CUB_300001_SM_10006detail8for_each13static_kernelINS2_12policy_hub_t12policy_500_tEmN6thrust24THRUST_300001_SM_1000_NS8cuda_cub20__uninitialized_fill7functorINS7_10device_ptrIhEEhEEEEvT0_T1_ --------------------------
	.section	.text._ZN3cub18CUB_300001_SM_10006detail8for_each13static_kernelINS2_12policy_hub_t12policy_500_tEmN6thrust24THRUST_300001_SM_1000_NS8cuda_cub20__uninitialized_fill7functorINS7_10device_ptrIhEEhEEEEvT0_T1_,"ax",@progbits
	.align	128
        .global         _ZN3cub18CUB_300001_SM_10006detail8for_each13static_kernelINS2_12policy_hub_t12policy_500_tEmN6thrust24THRUST_300001_SM_1000_NS8cuda_cub20__uninitialized_fill7functorINS7_10device_ptrIhEEhEEEEvT0_T1_
        .type           _ZN3cub18CUB_300001_SM_10006detail8for_each13static_kernelINS2_12policy_hub_t12policy_500_tEmN6thrust24THRUST_300001_SM_1000_NS8cuda_cub20__uninitialized_fill7functorINS7_10device_ptrIhEEhEEEEvT0_T1_,@function
        .size           _ZN3cub18CUB_300001_SM_10006detail8for_each13static_kernelINS2_12policy_hub_t12policy_500_tEmN6thrust24THRUST_300001_SM_1000_NS8cuda_cub20__uninitialized_fill7functorINS7_10device_ptrIhEEhEEEEvT0_T1_,(.L_x_1780 - _ZN3cub18CUB_300001_SM_10006detail8for_each13static_kernelINS2_12policy_hub_t12policy_500_tEmN6thrust24THRUST_300001_SM_1000_NS8cuda_cub20__uninitialized_fill7functorINS7_10device_ptrIhEEhEEEEvT0_T1_)
        .other          _ZN3cub18CUB_300001_SM_10006detail8for_each13static_kernelINS2_12policy_hub_t12policy_500_tEmN6thrust24THRUST_300001_SM_1000_NS8cuda_cub20__uninitialized_fill7functorINS7_10device_ptrIhEEhEEEEvT0_T1_,@"STO_CUDA_ENTRY STV_DEFAULT"
_ZN3cub18CUB_300001_SM_10006detail8for_each13static_kernelINS2_12policy_hub_t12policy_500_tEmN6thrust24THRUST_300001_SM_1000_NS8cuda_cub20__uninitialized_fill7functorINS7_10device_ptrIhEEhEEEEvT0_T1_:
.text._ZN3cub18CUB_300001_SM_10006detail8for_each13static_kernelINS2_12policy_hub_t12policy_500_tEmN6thrust24THRUST_300001_SM_1000_NS8cuda_cub20__uninitialized_fill7functorINS7_10device_ptrIhEEhEEEEvT0_T1_:
[----:B------:R-:W-:Y:S08]  /*0000*/  LDC R1, c[0x0][0x37c] ;  /* 0x0000df00ff017b82 */ /* 0x000ff00000000800 */
[----:B------:R-:W0:Y:S01]  /*0010*/  S2UR UR4, SR_CTAID.X ;  /* 0x00000000000479c3 */ /* 0x000e220000002500 */
[----:B------:R-:W1:Y:S01]  /*0020*/  LDCU.64 UR6, c[0x0][0x380] ;  /* 0x00007000ff0677ac */ /* 0x000e620008000a00 */
[----:B------:R-:W2:Y:S06]  /*0030*/  LDCU.64 UR8, c[0x0][0x358] ;  /* 0x00006b00ff0877ac */ /* 0x000eac0008000a00 */
[----:B------:R-:W3:Y:S01]  /*0040*/  LDC R5, c[0x0][0x390] ;  /* 0x0000e400ff057b82 */ /* 0x000ee20000000800 */
[----:B0-----:R-:W-:-:S04]  /*0050*/  UIMAD.WIDE.U32 UR4, UR4, 0x200, URZ ;  /* 0x00000200040478a5 */ /* 0x001fc8000f8e00ff */
[----:B-1----:R-:W-:-:S04]  /*0060*/  UIADD3 UR6, UP0, UPT, -UR4, UR6, URZ ;  /* 0x0000000604067290 */ /* 0x002fc8000ff1e1ff */
[----:B------:R-:W-:Y:S01]  /*0070*/  UIADD3.X UR7, UPT, UPT, ~UR5, UR7, URZ, UP0, !UPT ;  /* 0x0000000705077290 */ /* 0x000fe200087fe5ff */
[----:B---3--:R-:W-:Y:S01]  /*0080*/  PRMT R5, R5, 0x7770, RZ ;  /* 0x0000777005057816 */ /* 0x008fe200000000ff */
[----:B------:R-:W-:-:S04]  /*0090*/  UISETP.GE.U32.AND UP0, UPT, UR6, 0x200, UPT ;  /* 0x000002000600788c */ /* 0x000fc8000bf06070 */
[----:B------:R-:W-:-:S09]  /*00a0*/  UISETP.GE.U32.AND.EX UP0, UPT, UR7, URZ, UPT, UP0 ;  /* 0x000000ff0700728c */ /* 0x000fd2000bf06100 */
[----:B--2---:R-:W-:Y:S05]  /*00b0*/  BRA.U !UP0, `(.L_x_462) ;  /* 0x00000001081c7547 */ /* 0x004fea000b800000 */
[----:B------:R-:W0:Y:S01]  /*00c0*/  S2R R3, SR_TID.X ;  /* 0x0000000000037919 */ /* 0x000e220000002100 */
[----:B------:R-:W0:Y:S02]  /*00d0*/  LDC.64 R6, c[0x0][0x388] ;  /* 0x0000e200ff067b82 */ /* 0x000e240000000a00 */
[----:B0-----:R-:W-:-:S04]  /*00e0*/  IADD3 R2, P0, P1, R6, UR4, R3 ;  /* 0x0000000406027c10 */ /* 0x001fc8000f91e003 */
[----:B------:R-:W-:-:S05]  /*00f0*/  IADD3.X R3, PT, PT, R7, UR5, RZ, P0, P1 ;  /* 0x0000000507037c10 */ /* 0x000fca00087e24ff */
[----:B------:R-:W-:Y:S04]  /*0100*/  STG.E.U8 desc[UR8][R2.64], R5 ;  /* 0x0000000502007986 */ /* 0x000fe8000c101108 */
[----:B------:R-:W-:Y:S01]  /*0110*/  STG.E.U8 desc[UR8][R2.64+0x100], R5 ;  /* 0x0001000502007986 */ /* 0x000fe2000c101108 */
[----:B------:R-:W-:Y:S05]  /*0120*/  EXIT ;  /* 0x000000000000794d */ /* 0x000fea0003800000 */
.L_x_462:
[----:B------:R-:W0:Y:S01]  /*0130*/  S2R R3, SR_TID.X ;  /* 0x0000000000037919 */ /* 0x000e220000002100 */
[----:B------:R-:W1:Y:S01]  /*0140*/  LDC.64 R6, c[0x0][0x388] ;  /* 0x0000e200ff067b82 */ /* 0x000e620000000a00 */
[----:B------:R-:W-:Y:S02]  /*0150*/  IMAD.U32 R2, RZ, RZ, UR7 ;  /* 0x00000007ff027e24 */ /* 0x000fe4000f8e00ff */
[C---:B0-----:R-:W-:Y:S01]  /*0160*/  VIADD R0, R3.reuse, 0x100 ;  /* 0x0000010003007836 */ /* 0x041fe20000000000 */
[----:B------:R-:W-:-:S04]  /*0170*/  ISETP.LT.U32.AND P0, PT, R3, UR6, PT ;  /* 0x0000000603007c0c */ /* 0x000fc8000bf01070 */
[----:B------:R-:W-:Y:S01]  /*0180*/  ISETP.LT.U32.AND P1, PT, R0, UR6, PT ;  /* 0x0000000600007c0c */ /* 0x000fe2000bf21070 */
[----:B------:R-:W-:Y:S01]  /*0190*/  IMAD.U32 R0, RZ, RZ, UR7 ;  /* 0x00000007ff007e24 */ /* 0x000fe2000f8e00ff */
[----:B------:R-:W-:Y:S02]  /*01a0*/  ISETP.GT.U32.AND.EX P0, PT, R2, RZ, PT, P0 ;  /* 0x000000ff0200720c */ /* 0x000fe40003f04100 */
[----:B-1----:R-:W-:Y:S02]  /*01b0*/  IADD3 R2, P2, P3, R6, UR4, R3 ;  /* 0x0000000406027c10 */ /* 0x002fe4000fb5e003 */
[----:B------:R-:W-:Y:S02]  /*01c0*/  ISETP.GT.U32.AND.EX P1, PT, R0, RZ, PT, P1 ;  /* 0x000000ff0000720c */ /* 0x000fe40003f24110 */
[----:B------:R-:W-:-:S07]  /*01d0*/  IADD3.X R3, PT, PT, R7, UR5, RZ, P2, P3 ;  /* 0x0000000507037c10 */ /* 0x000fce00097e64ff */
[----:B------:R0:W-:Y:S04]  /*01e0*/  @P0 STG.E.U8 desc[UR8][R2.64], R5 ;  /* 0x0000000502000986 */ /* 0x0001e8000c101108 */
[----:B------:R-:W-:Y:S05]  /*01f0*/  @!P1 EXIT ;  /* 0x000000000000994d */ /* 0x000fea0003800000 */
[----:B------:R-:W-:Y:S01]  /*0200*/  STG.E.U8 desc[UR8][R2.64+0x100], R5 ;  /* 0x0001000502007986 */ /* 0x000fe2000c101108 */
[----:B------:R-:W-:Y:S05]  /*0210*/  EXIT ;  /* 0x000000000000794d */ /* 0x000fea0003800000 */
.L_x_463:
        /* <DEDUP_REMOVED lines=14> */
.L_x_1780:


//--------------------- .text._ZN3cub18CUB_300001_SM_10006detail11EmptyKernelIvEEvv --------------------------
	.section	.text._ZN3cub18CUB_300001_SM_10006detail11EmptyKernelIvEEvv,"ax",@progbits
	.align	128
        .global         _ZN3cub18CUB_300001_SM_10006detail11EmptyKernelIvEEvv
        .type           _ZN3cub18CUB_300001_SM_10006detail11EmptyKernelIvEEvv,@function
        .size           _ZN3cub18CUB_300001_SM_10006detail11EmptyKernelIvEEvv,(.L_x_1781 - _ZN3cub18CUB_300001_SM_10006detail11EmptyKernelIvEEvv)
        .other          _ZN3cub18CUB_300001_SM_10006detail11EmptyKernelIvEEvv,@"STO_CUDA_ENTRY STV_DEFAULT"
_ZN3cub18CUB_300001_SM_10006detail11EmptyKernelIvEEvv:
.text._ZN3cub18CUB_300001_SM_10006detail11EmptyKernelIvEEvv:
[----:B------:R-:W-:Y:S01]  /*0000*/  LDC R1, c[0x0][0x37c] ;  /* 0x0000df00ff017b82 */ /* 0x000fe20000000800 */
[----:B------:R-:W-:Y:S05]  /*0010*/  EXIT ;  /* 0x000000000000794d */ /* 0x000fea0003800000 */
.L_x_464:
        /* <DEDUP_REMOVED lines=14> */
.L_x_1781:


//--------------------- .text._ZN6thrust24THRUST_300001_SM_1000_NS8cuda_cub4core6detail13_kernel_agentINS1_8__reduce11ReduceAgentIPN4cuda3std3__45tupleIJNSA_IJhlEEESB_EEESD_SC_lNS1_9__extrema12arg_minmax_fIhlNS9_4lessIhEEEEEEJSD_SD_iSI_EEEvDpT0_ --------------------------
	.section	.text._ZN6thrust24THRUST_300001_SM_1000_NS8cuda_cub4core6detail13_kernel_agentINS1_8__reduce11ReduceAgentIPN4cuda3std3__45tupleIJNSA_IJhlEEESB_EEESD_SC_lNS1_9__extrema12arg_minmax_fIhlNS9_4lessIhEEEEEEJSD_SD_iSI_EEEvDpT0_,"ax",@progbits
	.align	128
        .global         _ZN6thrust24THRUST_300001_SM_1000_NS8cuda_cub4core6detail13_kernel_agentINS1_8__reduce11ReduceAgentIPN4cuda3std3__45tupleIJNSA_IJhlEEESB_EEESD_SC_lNS1_9__extrema12arg_minmax_fIhlNS9_4lessIhEEEEEEJSD_SD_iSI_EEEvDpT0_
        .type           _ZN6thrust24THRUST_300001_SM_1000_NS8cuda_cub4core6detail13_kernel_agentINS1_8__reduce11ReduceAgentIPN4cuda3std3__45tupleIJNSA_IJhlEEESB_EEESD_SC_lNS1_9__extrema12arg_minmax_fIhlNS9_4lessIhEEEEEEJSD_SD_iSI_EEEvDpT0_,@function
        .size           _ZN6thrust24THRUST_300001_SM_1000_NS8cuda_cub4core6detail13_kernel_agentINS1_8__reduce11ReduceAgentIPN4cuda3std3__45tupleIJNSA_IJhlEEESB_EEESD_SC_lNS1_9__extrema12arg_minmax_fIhlNS9_4lessIhEEEEEEJSD_SD_iSI_EEEvDpT0_,(.L_x_1782 - _ZN6thrust24THRUST_300001_SM_1000_NS8cuda_cub4core6detail13_kernel_agentINS1_8__reduce11ReduceAgentIPN4cuda3std3__45tupleIJNSA_IJhlEEESB_EEESD_SC_lNS1_9__extrema12arg_minmax_fIhlNS9_4lessIhEEEEEEJSD_SD_iSI_EEEvDpT0_)
        .other          _ZN6thrust24THRUST_300001_SM_1000_NS8cuda_cub4core6detail13_kernel_agentINS1_8__reduce11ReduceAgentIPN4cuda3std3__45tupleIJNSA_IJhlEEESB_EEESD_SC_lNS1_9__extrema12arg_minmax_fIhlNS9_4lessIhEEEEEEJSD_SD_iSI_EEEvDpT0_,@"STO_CUDA_ENTRY STV_DEFAULT"
_ZN6thrust24THRUST_300001_SM_1000_NS8cuda_cub4core6detail13_kernel_agentINS1_8__reduce11ReduceAgentIPN4cuda3std3__45tupleIJNSA_IJhlEEESB_EEESD_SC_lNS1_9__extrema12arg_minmax_fIhlNS9_4lessIhEEEEEEJSD_SD_iSI_EEEvDpT0_:
.text._ZN6thrust24THRUST_300001_SM_1000_NS8cuda_cub4core6detail13_kernel_agentINS1_8__reduce11ReduceAgentIPN4cuda3std3__45tupleIJNSA_IJhlEEESB_EEESD_SC_lNS1_9__extrema12arg_minmax_fIhlNS9_4lessIhEEEEEEJSD_SD_iSI_EEEvDpT0_:
[----:B------:R-:W-:Y:S01]  /*0000*/  LDC R1, c[0x0][0x37c] ;  /* 0x0000df00ff017b82 */ /* 0x000fe20000000800 */
[----:B------:R-:W0:Y:S02]  /*0010*/  LDCU UR4, c[0x0][0x390] ;  /* 0x00007200ff0477ac */ /* 0x000e240008000800 */
[----:B0-----:R-:W-:-:S13]  /*0020*/  ISETP.NE.AND P0, PT, RZ, UR4, PT ;  /* 0x00000004ff007c0c */ /* 0x001fda000bf05270 */
[----:B------:R-:W-:Y:S05]  /*0030*/  @!P0 EXIT ;  /* 0x000000000000894d */ /* 0x000fea0003800000 */
[----:B------:R-:W-:Y:S01]  /*0040*/  UISETP.GT.AND UP0, UPT, UR4, 0x1ff, UPT ;  /* 0x000001ff0400788c */ /* 0x000fe2000bf04270 */
[----:B------:R-:W-:Y:S01]  /*0050*/  BSSY.RECONVERGENT B0, `(.L_x_465) ;  /* 0x0000c3d000007945 */ /* 0x000fe20003800200 */
[----:B------:R-:W0:Y:S07]  /*0060*/  LDCU.64 UR8, c[0x0][0x358] ;  /* 0x00006b00ff0877ac */ /* 0x000e2e0008000a00 */
[----:B------:R-:W-:Y:S05]  /*0070*/  BRA.U UP0, `(.L_x_466) ;  /* 0x0000006500e47547 */ /* 0x000fea000b800000 */
[----:B------:R-:W1:Y:S01]  /*0080*/  S2R R0, SR_TID.X ;  /* 0x0000000000007919 */ /* 0x000e620000002100 */
[----:B------:R-:W-:Y:S02]  /*0090*/  PRMT R10, RZ, 0x7610, R10 ;  /* 0x00007610ff0a7816 */ /* 0x000fe4000000000a */
[----:B------:R-:W-:Y:S02]  /*00a0*/  CS2R R8, SRZ ;  /* 0x0000000000087805 */ /* 0x000fe4000001ff00 */
[----:B------:R-:W-:Y:S02]  /*00b0*/  PRMT R13, RZ, 0x7610, R13 ;  /* 0x00007610ff0d7816 */ /* 0x000fe4000000000d */
[----:B------:R-:W-:Y:S01]  /*00c0*/  CS2R R6, SRZ ;  /* 0x0000000000067805 */ /* 0x000fe2000001ff00 */
[----:B------:R-:W2:Y:S01]  /*00d0*/  LDCU UR5, c[0x0][0x390] ;  /* 0x00007200ff0577ac */ /* 0x000ea20008000800 */
[----:B-1----:R-:W-:-:S13]  /*00e0*/  ISETP.GE.AND P0, PT, R0, UR4, PT ;  /* 0x0000000400007c0c */ /* 0x002fda000bf06270 */
[----:B------:R-:W1:Y:S01]  /*00f0*/  @!P0 LDC.64 R2, c[0x0][0x380] ;  /* 0x0000e000ff028b82 */ /* 0x000e620000000a00 */
[----:B------:R-:W-:Y:S02]  /*0100*/  IMAD.MOV.U32 R11, RZ, RZ, R0 ;  /* 0x000000ffff0b7224 */ /* 0x000fe400078e0000 */
[C---:B------:R-:W-:Y:S01]  /*0110*/  @!P0 VIADD R11, R0.reuse, 0x100 ;  /* 0x00000100000b8836 */ /* 0x040fe20000000000 */
[----:B------:R-:W-:Y:S01]  /*0120*/  BSSY.RECONVERGENT B2, `(.L_x_467) ;  /* 0x000010d000027945 */ /* 0x000fe20003800200 */
[----:B-1----:R-:W-:-:S05]  /*0130*/  @!P0 IMAD.WIDE.U32 R2, R0, 0x20, R2 ;  /* 0x0000002000028825 */ /* 0x002fca00078e0002 */
[----:B0-----:R0:W5:Y:S04]  /*0140*/  @!P0 LDG.E.U16.CONSTANT R10, desc[UR8][R2.64] ;  /* 0x00000008020a8981 */ /* 0x001168000c1e9500 */
[----:B------:R0:W5:Y:S04]  /*0150*/  @!P0 LDG.E.64.CONSTANT R8, desc[UR8][R2.64+0x8] ;  /* 0x0000080802088981 */ /* 0x000168000c1e9b00 */
[----:B------:R0:W5:Y:S04]  /*0160*/  @!P0 LDG.E.U16.CONSTANT R13, desc[UR8][R2.64+0x10] ;  /* 0x00001008020d8981 */ /* 0x000168000c1e9500 */
[----:B------:R0:W5:Y:S01]  /*0170*/  @!P0 LDG.E.64.CONSTANT R6, desc[UR8][R2.64+0x18] ;  /* 0x0000180802068981 */ /* 0x000162000c1e9b00 */
[----:B------:R-:W-:-:S13]  /*0180*/  ISETP.GE.AND P0, PT, R11, UR4, PT ;  /* 0x000000040b007c0c */ /* 0x000fda000bf06270 */
[----:B0-2---:R-:W-:Y:S05]  /*0190*/  @P0 BRA `(.L_x_468) ;  /* 0x0000001000140947 */ /* 0x005fea0003800000 */
[----:B------:R-:W-:Y:S01]  /*01a0*/  LOP3.LUT R12, RZ, R11, RZ, 0x33, !PT ;  /* 0x0000000bff0c7212 */ /* 0x000fe200078e33ff */
[----:B------:R-:W-:Y:S04]  /*01b0*/  BSSY.RECONVERGENT B1, `(.L_x_469) ;  /* 0x0000044000017945 */ /* 0x000fe80003800200 */
[----:B------:R-:W-:-:S05]  /*01c0*/  VIADD R12, R12, UR4 ;  /* 0x000000040c0c7c36 */ /* 0x000fca0008000000 */
[----:B------:R-:W-:-:S04]  /*01d0*/  LOP3.LUT R2, R12, 0x300, RZ, 0xc0, !PT ;  /* 0x000003000c027812 */ /* 0x000fc800078ec0ff */
[----:B------:R-:W-:-:S13]  /*01e0*/  ISETP.NE.AND P0, PT, R2, 0x300, PT ;  /* 0x000003000200780c */ /* 0x000fda0003f05270 */
[----:B------:R-:W-:Y:S05]  /*01f0*/  @!P0 BRA `(.L_x_470) ;  /* 0x0000000000fc8947 */ /* 0x000fea0003800000 */
[----:B------:R-:W0:Y:S01]  /*0200*/  LDC.64 R2, c[0x0][0x380] ;  /* 0x0000e000ff027b82 */ /* 0x000e220000000a00 */
[----:B------:R-:W-:-:S04]  /*0210*/  LEA.HI R4, R12, 0x1, RZ, 0x18 ;  /* 0x000000010c047811 */ /* 0x000fc800078fc0ff */
[----:B------:R-:W-:-:S05]  /*0220*/  LOP3.LUT R4, R4, 0x3, RZ, 0xc0, !PT ;  /* 0x0000000304047812 */ /* 0x000fca00078ec0ff */
[----:B------:R-:W-:Y:S02]  /*0230*/  IMAD.MOV R14, RZ, RZ, -R4 ;  /* 0x000000ffff0e7224 */ /* 0x000fe400078e0a04 */
[----:B0-----:R-:W-:-:S07]  /*0240*/  IMAD.WIDE.U32 R2, R11, 0x20, R2 ;  /* 0x000000200b027825 */ /* 0x001fce00078e0002 */
.L_x_475:
[----:B------:R-:W2:Y:S04]  /*0250*/  LDG.E.U16.CONSTANT R20, desc[UR8][R2.64] ;  /* 0x0000000802147981 */ /* 0x000ea8000c1e9500 */
[----:B------:R-:W3:Y:S04]  /*0260*/  LDG.E.U16.CONSTANT R18, desc[UR8][R2.64+0x10] ;  /* 0x0000100802127981 */ /* 0x000ee8000c1e9500 */
[----:B-----5:R0:W5:Y:S01]  /*0270*/  LDG.E.64.CONSTANT R4, desc[UR8][R2.64+0x18] ;  /* 0x0000180802047981 */ /* 0x020162000c1e9b00 */
[----:B------:R-:W-:Y:S01]  /*0280*/  LOP3.LUT R22, R10, 0xff, RZ, 0xc0, !PT ;  /* 0x000000ff0a167812 */ /* 0x000fe200078ec0ff */
[----:B------:R-:W-:Y:S01]  /*0290*/  VIADD R14, R14, 0x1 ;  /* 0x000000010e0e7836 */ /* 0x000fe20000000000 */
[----:B------:R-:W-:Y:S01]  /*02a0*/  LOP3.LUT R16, R13, 0xff, RZ, 0xc0, !PT ;  /* 0x000000ff0d107812 */ /* 0x000fe200078ec0ff */
[----:B------:R-:W-:Y:S01]  /*02b0*/  BSSY.RECONVERGENT B3, `(.L_x_471) ;  /* 0x000001a000037945 */ /* 0x000fe20003800200 */
[----:B------:R-:W-:-:S02]  /*02c0*/  IMAD.MOV.U32 R15, RZ, RZ, R6 ;  /* 0x000000ffff0f7224 */ /* 0x000fc400078e0006 */
[----:B------:R-:W-:Y:S01]  /*02d0*/  ISETP.NE.AND P2, PT, R14, RZ, PT ;  /* 0x000000ff0e00720c */ /* 0x000fe20003f45270 */
[----:B------:R-:W-:Y:S01]  /*02e0*/  IMAD.MOV.U32 R17, RZ, RZ, R7 ;  /* 0x000000ffff117224 */ /* 0x000fe200078e0007 */
[----:B--2---:R-:W-:-:S04]  /*02f0*/  LOP3.LUT R21, R20, 0xff, RZ, 0xc0, !PT ;  /* 0x000000ff14157812 */ /* 0x004fc800078ec0ff */
[----:B------:R-:W-:Y:S02]  /*0300*/  ISETP.GE.U32.AND P0, PT, R22, R21, PT ;  /* 0x000000151600720c */ /* 0x000fe40003f06070 */
[----:B---3--:R-:W-:-:S04]  /*0310*/  LOP3.LUT R19, R18, 0xff, RZ, 0xc0, !PT ;  /* 0x000000ff12137812 */ /* 0x008fc800078ec0ff */
[----:B------:R-:W-:-:S07]  /*0320*/  ISETP.GE.U32.AND P3, PT, R16, R19, PT ;  /* 0x000000131000720c */ /* 0x000fce0003f66070 */
[----:B0-----:R-:W-:Y:S06]  /*0330*/  @!P0 BRA `(.L_x_472) ;  /* 0x0000000000448947 */ /* 0x001fec0003800000 */
[----:B------:R-:W2:Y:S01]  /*0340*/  LDG.E.64.CONSTANT R6, desc[UR8][R2.64+0x8] ;  /* 0x0000080802067981 */ /* 0x000ea2000c1e9b00 */
[----:B------:R-:W-:Y:S01]  /*0350*/  ISETP.GT.U32.AND P4, PT, R22, R21, PT ;  /* 0x000000151600720c */ /* 0x000fe20003f84070 */
[--C-:B------:R-:W-:Y:S01]  /*0360*/  IMAD.MOV.U32 R21, RZ, RZ, R9.reuse ;  /* 0x000000ffff157224 */ /* 0x100fe200078e0009 */
[----:B------:R-:W-:Y:S02]  /*0370*/  PRMT R9, R10, 0x7610, R9 ;  /* 0x000076100a097816 */ /* 0x000fe40000000009 */
[----:B------:R-:W-:-:S09]  /*0380*/  PRMT R10, R20, 0x7610, R10 ;  /* 0x00007610140a7816 */ /* 0x000fd2000000000a */
[CC--:B--2---:R-:W-:Y:S02]  /*0390*/  @!P4 ISETP.GE.U32.AND P1, PT, R8.reuse, R6.reuse, PT ;  /* 0x000000060800c20c */ /* 0x0c4fe40003f26070 */
[C---:B------:R-:W-:Y:S02]  /*03a0*/  @!P4 ISETP.LT.U32.AND P0, PT, R8.reuse, R6, PT ;  /* 0x000000060800c20c */ /* 0x040fe40003f01070 */
[CC--:B------:R-:W-:Y:S02]  /*03b0*/  @!P4 ISETP.GE.AND.EX P1, PT, R21.reuse, R7.reuse, PT, P1 ;  /* 0x000000071500c20c */ /* 0x0c0fe40003f26310 */
[-C--:B------:R-:W-:Y:S02]  /*03c0*/  @!P4 ISETP.LT.AND.EX P0, PT, R21, R7.reuse, PT, P0 ;  /* 0x000000071500c20c */ /* 0x080fe40003f01300 */
[----:B------:R-:W-:Y:S02]  /*03d0*/  @!P4 SEL R9, R9, R20, !P1 ;  /* 0x000000140909c207 */ /* 0x000fe40004800000 */
[----:B------:R-:W-:Y:S01]  /*03e0*/  @!P4 SEL R20, R8, R6, P0 ;  /* 0x000000060814c207 */ /* 0x000fe20000000000 */
[----:B------:R-:W-:Y:S01]  /*03f0*/  IMAD.MOV.U32 R8, RZ, RZ, R6 ;  /* 0x000000ffff087224 */ /* 0x000fe200078e0006 */
[----:B------:R-:W-:-:S02]  /*0400*/  @!P4 SEL R21, R21, R7, P0 ;  /* 0x000000071515c207 */ /* 0x000fc40000000000 */
[----:B------:R-:W-:Y:S01]  /*0410*/  @!P4 PRMT R10, R9, 0x7610, R10 ;  /* 0x00007610090ac816 */ /* 0x000fe2000000000a */
[----:B------:R-:W-:Y:S02]  /*0420*/  IMAD.MOV.U32 R9, RZ, RZ, R7 ;  /* 0x000000ffff097224 */ /* 0x000fe400078e0007 */
[----:B------:R-:W-:Y:S02]  /*0430*/  @!P4 IMAD.MOV.U32 R8, RZ, RZ, R20 ;  /* 0x000000ffff08c224 */ /* 0x000fe400078e0014 */
[----:B------:R-:W-:-:S07]  /*0440*/  @!P4 IMAD.MOV.U32 R9, RZ, RZ, R21 ;  /* 0x000000ffff09c224 */ /* 0x000fce00078e0015 */
.L_x_472:
[----:B------:R-:W-:Y:S05]  /*0450*/  BSYNC.RECONVERGENT B3 ;  /* 0x0000000000037941 */ /* 0x000fea0003800200 */
.L_x_471:
[----:B------:R-:W-:Y:S01]  /*0460*/  BSSY.RECONVERGENT B3, `(.L_x_473) ;  /* 0x0000014000037945 */ /* 0x000fe20003800200 */
[----:B------:R-:W-:Y:S01]  /*0470*/  PRMT R21, R13, 0x7610, R21 ;  /* 0x000076100d157816 */ /* 0x000fe20000000015 */
[----:B-----5:R-:W-:Y:S01]  /*0480*/  IMAD.MOV.U32 R6, RZ, RZ, R4 ;  /* 0x000000ffff067224 */ /* 0x020fe200078e0004 */
[----:B------:R-:W-:Y:S01]  /*0490*/  PRMT R13, R18, 0x7610, R13 ;  /* 0x00007610120d7816 */ /* 0x000fe2000000000d */
[----:B------:R-:W-:Y:S01]  /*04a0*/  IMAD.MOV.U32 R7, RZ, RZ, R5 ;  /* 0x000000ffff077224 */ /* 0x000fe200078e0005 */
[----:B------:R-:W-:Y:S06]  /*04b0*/  @!P3 BRA `(.L_x_474) ;  /* 0x000000000038b947 */ /* 0x000fec0003800000 */
[----:B------:R-:W-:Y:S01]  /*04c0*/  ISETP.GT.U32.AND P3, PT, R16, R19, PT ;  /* 0x000000131000720c */ /* 0x000fe20003f64070 */
[----:B------:R-:W-:Y:S01]  /*04d0*/  IMAD.MOV.U32 R6, RZ, RZ, R15 ;  /* 0x000000ffff067224 */ /* 0x000fe200078e000f */
[----:B------:R-:W-:Y:S01]  /*04e0*/  PRMT R13, R21, 0x7610, R13 ;  /* 0x00007610150d7816 */ /* 0x000fe2000000000d */
[----:B------:R-:W-:-:S10]  /*04f0*/  IMAD.MOV.U32 R7, RZ, RZ, R17 ;  /* 0x000000ffff077224 */ /* 0x000fd400078e0011 */
[CC--:B------:R-:W-:Y:S02]  /*0500*/  @!P3 ISETP.LT.U32.AND P1, PT, R15.reuse, R4.reuse, PT ;  /* 0x000000040f00b20c */ /* 0x0c0fe40003f21070 */
[-C--:B------:R-:W-:Y:S02]  /*0510*/  @!P3 ISETP.GE.U32.AND P0, PT, R15, R4.reuse, PT ;  /* 0x000000040f00b20c */ /* 0x080fe40003f06070 */
[CC--:B------:R-:W-:Y:S02]  /*0520*/  @!P3 ISETP.LT.AND.EX P1, PT, R17.reuse, R5.reuse, PT, P1 ;  /* 0x000000051100b20c */ /* 0x0c0fe40003f21310 */
[-C--:B------:R-:W-:Y:S02]  /*0530*/  @!P3 ISETP.GE.AND.EX P0, PT, R17, R5.reuse, PT, P0 ;  /* 0x000000051100b20c */ /* 0x080fe40003f06300 */
[----:B------:R-:W-:Y:S02]  /*0540*/  @!P3 SEL R4, R15, R4, P1 ;  /* 0x000000040f04b207 */ /* 0x000fe40000800000 */
[----:B------:R-:W-:-:S02]  /*0550*/  @!P3 SEL R5, R17, R5, P1 ;  /* 0x000000051105b207 */ /* 0x000fc40000800000 */
[----:B------:R-:W-:Y:S01]  /*0560*/  @!P3 SEL R18, R21, R18, !P0 ;  /* 0x000000121512b207 */ /* 0x000fe20004000000 */
[----:B------:R-:W-:Y:S02]  /*0570*/  @!P3 IMAD.MOV.U32 R6, RZ, RZ, R4 ;  /* 0x000000ffff06b224 */ /* 0x000fe400078e0004 */
[----:B------:R-:W-:Y:S01]  /*0580*/  @!P3 IMAD.MOV.U32 R7, RZ, RZ, R5 ;  /* 0x000000ffff07b224 */ /* 0x000fe200078e0005 */
[----:B------:R-:W-:-:S07]  /*0590*/  @!P3 PRMT R13, R18, 0x7610, R13 ;  /* 0x00007610120db816 */ /* 0x000fce000000000d */
.L_x_474:
[----:B------:R-:W-:Y:S05]  /*05a0*/  BSYNC.RECONVERGENT B3 ;  /* 0x0000000000037941 */ /* 0x000fea0003800200 */
.L_x_473:
[----:B------:R-:W-:Y:S01]  /*05b0*/  IADD3 R2, P0, PT, R2, 0x2000, RZ ;  /* 0x0000200002027810 */ /* 0x000fe20007f1e0ff */
[----:B------:R-:W-:-:S04]  /*05c0*/  VIADD R11, R11, 0x100 ;  /* 0x000001000b0b7836 */ /* 0x000fc80000000000 */
[----:B------:R-:W-:Y:S01]  /*05d0*/  IMAD.X R3, RZ, RZ, R3, P0 ;  /* 0x000000ffff037224 */ /* 0x000fe200000e0603 */
[----:B------:R-:W-:Y:S07]  /*05e0*/  @P2 BRA `(.L_x_475) ;  /* 0xfffffffc00182947 */ /* 0x000fee000383ffff */
.L_x_470:
[----:B------:R-:W-:Y:S05]  /*05f0*/  BSYNC.RECONVERGENT B1 ;  /* 0x0000000000017941 */ /* 0x000fea0003800200 */
.L_x_469:
[----:B------:R-:W0:Y:S01]  /*0600*/  LDC.64 R4, c[0x0][0x380] ;  /* 0x0000e000ff047b82 */ /* 0x000e220000000a00 */
[----:B------:R-:W-:-:S13]  /*0610*/  ISETP.GE.U32.AND P0, PT, R12, 0x300, PT ;  /* 0x000003000c00780c */ /* 0x000fda0003f06070 */
[----:B------:R-:W-:Y:S05]  /*0620*/  @!P0 BRA `(.L_x_468) ;  /* 0x0000000800f08947 */ /* 0x000fea0003800000 */
.L_x_492:
[----:B0-----:R-:W-:-:S05]  /*0630*/  IMAD.WIDE R2, R11, 0x20, R4 ;  /* 0x000000200b027825 */ /* 0x001fca00078e0204 */
[----:B------:R-:W2:Y:S04]  /*0640*/  LDG.E.U16.CONSTANT R19, desc[UR8][R2.64] ;  /* 0x0000000802137981 */ /* 0x000ea8000c1e9500 */
[----:B-----5:R0:W5:Y:S04]  /*0650*/  LDG.E.U16.CONSTANT R20, desc[UR8][R2.64+0x10] ;  /* 0x0000100802147981 */ /* 0x020168000c1e9500 */
[----:B------:R0:W5:Y:S01]  /*0660*/  LDG.E.64.CONSTANT R14, desc[UR8][R2.64+0x18] ;  /* 0x00001808020e7981 */ /* 0x000162000c1e9b00 */
[C---:B------:R-:W-:Y:S01]  /*0670*/  LOP3.LUT R21, R10.reuse, 0xff, RZ, 0xc0, !PT ;  /* 0x000000ff0a157812 */ /* 0x040fe200078ec0ff */
[----:B------:R-:W-:Y:S01]  /*0680*/  BSSY.RECONVERGENT B1, `(.L_x_476) ;  /* 0x0000014000017945 */ /* 0x000fe20003800200 */
[----:B------:R-:W-:Y:S01]  /*0690*/  IMAD.MOV.U32 R27, RZ, RZ, R8 ;  /* 0x000000ffff1b7224 */ /* 0x000fe200078e0008 */
[----:B------:R-:W-:Y:S01]  /*06a0*/  PRMT R18, R10, 0x7610, R18 ;  /* 0x000076100a127816 */ /* 0x000fe20000000012 */
[----:B------:R-:W-:Y:S01]  /*06b0*/  IMAD.MOV.U32 R29, RZ, RZ, R9 ;  /* 0x000000ffff1d7224 */ /* 0x000fe200078e0009 */
[----:B--2---:R-:W-:-:S04]  /*06c0*/  LOP3.LUT R12, R19, 0xff, RZ, 0xc0, !PT ;  /* 0x000000ff130c7812 */ /* 0x004fc800078ec0ff */
[----:B------:R-:W-:-:S13]  /*06d0*/  ISETP.GE.U32.AND P0, PT, R21, R12, PT ;  /* 0x0000000c1500720c */ /* 0x000fda0003f06070 */
[----:B0-----:R-:W-:Y:S05]  /*06e0*/  @!P0 BRA `(.L_x_477) ;  /* 0x0000000000348947 */ /* 0x001fea0003800000 */
[----:B------:R-:W2:Y:S01]  /*06f0*/  LDG.E.64.CONSTANT R16, desc[UR8][R2.64+0x8] ;  /* 0x0000080802107981 */ /* 0x000ea2000c1e9b00 */
[----:B------:R-:W-:Y:S02]  /*0700*/  ISETP.GT.U32.AND P2, PT, R21, R12, PT ;  /* 0x0000000c1500720c */ /* 0x000fe40003f44070 */
[----:B------:R-:W-:-:S11]  /*0710*/  PRMT R18, R19, 0x7610, R18 ;  /* 0x0000761013127816 */ /* 0x000fd60000000012 */
[CC--:B--2---:R-:W-:Y:S01]  /*0720*/  @!P2 ISETP.GE.U32.AND P0, PT, R8.reuse, R16.reuse, PT ;  /* 0x000000100800a20c */ /* 0x0c4fe20003f06070 */
[----:B------:R-:W-:Y:S01]  /*0730*/  IMAD.MOV.U32 R27, RZ, RZ, R16 ;  /* 0x000000ffff1b7224 */ /* 0x000fe200078e0010 */
[-C--:B------:R-:W-:Y:S01]  /*0740*/  @!P2 ISETP.LT.U32.AND P1, PT, R8, R16.reuse, PT ;  /* 0x000000100800a20c */ /* 0x080fe20003f21070 */
[----:B------:R-:W-:Y:S01]  /*0750*/  IMAD.MOV.U32 R29, RZ, RZ, R17 ;  /* 0x000000ffff1d7224 */ /* 0x000fe200078e0011 */
[CC--:B------:R-:W-:Y:S02]  /*0760*/  @!P2 ISETP.GE.AND.EX P0, PT, R9.reuse, R17.reuse, PT, P0 ;  /* 0x000000110900a20c */ /* 0x0c0fe40003f06300 */
[----:B------:R-:W-:Y:S02]  /*0770*/  @!P2 ISETP.LT.AND.EX P1, PT, R9, R17, PT, P1 ;  /* 0x000000110900a20c */ /* 0x000fe40003f21310 */
[----:B------:R-:W-:Y:S02]  /*0780*/  @!P2 SEL R10, R10, R19, !P0 ;  /* 0x000000130a0aa207 */ /* 0x000fe40004000000 */
[----:B------:R-:W-:-:S02]  /*0790*/  @!P2 SEL R27, R8, R16, P1 ;  /* 0x00000010081ba207 */ /* 0x000fc40000800000 */
[----:B------:R-:W-:Y:S02]  /*07a0*/  @!P2 SEL R29, R9, R17, P1 ;  /* 0x00000011091da207 */ /* 0x000fe40000800000 */
[----:B------:R-:W-:-:S07]  /*07b0*/  @!P2 PRMT R18, R10, 0x7610, R18 ;  /* 0x000076100a12a816 */ /* 0x000fce0000000012 */
.L_x_477:
[----:B------:R-:W-:Y:S05]  /*07c0*/  BSYNC.RECONVERGENT B1 ;  /* 0x0000000000017941 */ /* 0x000fea0003800200 */
.L_x_476:
[----:B------:R0:W5:Y:S04]  /*07d0*/  LDG.E.U16.CONSTANT R22, desc[UR8][R2.64+0x2000] ;  /* 0x0020000802167981 */ /* 0x000168000c1e9500 */
[----:B------:R0:W5:Y:S04]  /*07e0*/  LDG.E.U16.CONSTANT R16, desc[UR8][R2.64+0x2010] ;  /* 0x0020100802107981 */ /* 0x000168000c1e9500 */
[----:B------:R0:W5:Y:S04]  /*07f0*/  LDG.E.U16.CONSTANT R12, desc[UR8][R2.64+0x4000] ;  /* 0x00400008020c7981 */ /* 0x000168000c1e9500 */
[----:B------:R0:W5:Y:S04]  /*0800*/  LDG.E.U16.CONSTANT R10, desc[UR8][R2.64+0x4010] ;  /* 0x00401008020a7981 */ /* 0x000168000c1e9500 */
[----:B------:R0:W5:Y:S01]  /*0810*/  LDG.E.64.CONSTANT R8, desc[UR8][R2.64+0x2018] ;  /* 0x0020180802087981 */ /* 0x000162000c1e9b00 */
[----:B------:R-:W-:Y:S01]  /*0820*/  LOP3.LUT R24, R13, 0xff, RZ, 0xc0, !PT ;  /* 0x000000ff0d187812 */ /* 0x000fe200078ec0ff */
[----:B------:R-:W-:Y:S01]  /*0830*/  BSSY.RECONVERGENT B1, `(.L_x_478) ;  /* 0x0000013000017945 */ /* 0x000fe20003800200 */
[C---:B-----5:R-:W-:Y:S01]  /*0840*/  LOP3.LUT R17, R20.reuse, 0xff, RZ, 0xc0, !PT ;  /* 0x000000ff14117812 */ /* 0x060fe200078ec0ff */
[----:B------:R-:W-:Y:S01]  /*0850*/  IMAD.MOV.U32 R23, RZ, RZ, R14 ;  /* 0x000000ffff177224 */ /* 0x000fe200078e000e */
[----:B------:R-:W-:Y:S01]  /*0860*/  PRMT R21, R20, 0x7610, R21 ;  /* 0x0000761014157816 */ /* 0x000fe20000000015 */
[----:B------:R-:W-:Y:S01]  /*0870*/  IMAD.MOV.U32 R25, RZ, RZ, R15 ;  /* 0x000000ffff197224 */ /* 0x000fe200078e000f */
[----:B------:R-:W-:-:S13]  /*0880*/  ISETP.GE.U32.AND P0, PT, R24, R17, PT ;  /* 0x000000111800720c */ /* 0x000fda0003f06070 */
[----:B0-----:R-:W-:Y:S05]  /*0890*/  @!P0 BRA `(.L_x_479) ;  /* 0x0000000000308947 */ /* 0x001fea0003800000 */
[----:B------:R-:W-:Y:S01]  /*08a0*/  ISETP.GT.U32.AND P2, PT, R24, R17, PT ;  /* 0x000000111800720c */ /* 0x000fe20003f44070 */
[----:B------:R-:W-:Y:S01]  /*08b0*/  IMAD.MOV.U32 R23, RZ, RZ, R6 ;  /* 0x000000ffff177224 */ /* 0x000fe200078e0006 */
[----:B------:R-:W-:Y:S01]  /*08c0*/  PRMT R21, R13, 0x7610, R21 ;  /* 0x000076100d157816 */ /* 0x000fe20000000015 */
[----:B------:R-:W-:-:S10]  /*08d0*/  IMAD.MOV.U32 R25, RZ, RZ, R7 ;  /* 0x000000ffff197224 */ /* 0x000fd400078e0007 */
[CC--:B------:R-:W-:Y:S02]  /*08e0*/  @!P2 ISETP.GE.U32.AND P0, PT, R6.reuse, R14.reuse, PT ;  /* 0x0000000e0600a20c */ /* 0x0c0fe40003f06070 */
[C---:B------:R-:W-:Y:S02]  /*08f0*/  @!P2 ISETP.LT.U32.AND P1, PT, R6.reuse, R14, PT ;  /* 0x0000000e0600a20c */ /* 0x040fe40003f21070 */
[CC--:B------:R-:W-:Y:S02]  /*0900*/  @!P2 ISETP.GE.AND.EX P0, PT, R7.reuse, R15.reuse, PT, P0 ;  /* 0x0000000f0700a20c */ /* 0x0c0fe40003f06300 */
[----:B------:R-:W-:Y:S02]  /*0910*/  @!P2 ISETP.LT.AND.EX P1, PT, R7, R15, PT, P1 ;  /* 0x0000000f0700a20c */ /* 0x000fe40003f21310 */
[----:B------:R-:W-:Y:S02]  /*0920*/  @!P2 SEL R20, R13, R20, !P0 ;  /* 0x000000140d14a207 */ /* 0x000fe40004000000 */
[----:B------:R-:W-:-:S02]  /*0930*/  @!P2 SEL R23, R6, R14, P1 ;  /* 0x0000000e0617a207 */ /* 0x000fc40000800000 */
[----:B------:R-:W-:Y:S02]  /*0940*/  @!P2 SEL R25, R7, R15, P1 ;  /* 0x0000000f0719a207 */ /* 0x000fe40000800000 */
[----:B------:R-:W-:-:S07]  /*0950*/  @!P2 PRMT R21, R20, 0x7610, R21 ;  /* 0x000076101415a816 */ /* 0x000fce0000000015 */
.L_x_479:
[----:B------:R-:W-:Y:S05]  /*0960*/  BSYNC.RECONVERGENT B1 ;  /* 0x0000000000017941 */ /* 0x000fea0003800200 */
.L_x_478:
[----:B------:R-:W-:Y:S01]  /*0970*/  LOP3.LUT R14, R22, 0xff, RZ, 0xc0, !PT ;  /* 0x000000ff160e7812 */ /* 0x000fe200078ec0ff */
[----:B------:R-:W-:Y:S01]  /*0980*/  BSSY.RECONVERGENT B1, `(.L_x_480) ;  /* 0x0000014000017945 */ /* 0x000fe20003800200 */
[C---:B------:R-:W-:Y:S01]  /*0990*/  LOP3.LUT R15, R18.reuse, 0xff, RZ, 0xc0, !PT ;  /* 0x000000ff120f7812 */ /* 0x040fe200078ec0ff */
[----:B------:R-:W-:Y:S01]  /*09a0*/  IMAD.MOV.U32 R13, RZ, RZ, R27 ;  /* 0x000000ffff0d7224 */ /* 0x000fe200078e001b */
[----:B------:R-:W-:Y:S01]  /*09b0*/  PRMT R19, R18, 0x7610, R19 ;  /* 0x0000761012137816 */ /* 0x000fe20000000013 */
[----:B------:R-:W-:Y:S01]  /*09c0*/  IMAD.MOV.U32 R17, RZ, RZ, R29 ;  /* 0x000000ffff117224 */ /* 0x000fe200078e001d */
[----:B------:R-:W-:-:S13]  /*09d0*/  ISETP.GE.U32.AND P0, PT, R15, R14, PT ;  /* 0x0000000e0f00720c */ /* 0x000fda0003f06070 */
[----:B------:R-:W-:Y:S05]  /*09e0*/  @!P0 BRA `(.L_x_481) ;  /* 0x0000000000348947 */ /* 0x000fea0003800000 */
[----:B------:R-:W2:Y:S01]  /*09f0*/  LDG.E.64.CONSTANT R6, desc[UR8][R2.64+0x2008] ;  /* 0x0020080802067981 */ /* 0x000ea2000c1e9b00 */
[----:B------:R-:W-:Y:S02]  /*0a00*/  ISETP.GT.U32.AND P2, PT, R15, R14, PT ;  /* 0x0000000e0f00720c */ /* 0x000fe40003f44070 */
[----:B------:R-:W-:-:S11]  /*0a10*/  PRMT R19, R22, 0x7610, R19 ;  /* 0x0000761016137816 */ /* 0x000fd60000000013 */
[CC--:B--2---:R-:W-:Y:S01]  /*0a20*/  @!P2 ISETP.GE.U32.AND P0, PT, R27.reuse, R6.reuse, PT ;  /* 0x000000061b00a20c */ /* 0x0c4fe20003f06070 */
[----:B------:R-:W-:Y:S01]  /*0a30*/  IMAD.MOV.U32 R13, RZ, RZ, R6 ;  /* 0x000000ffff0d7224 */ /* 0x000fe200078e0006 */
[----:B------:R-:W-:Y:S01]  /*0a40*/  @!P2 ISETP.LT.U32.AND P1, PT, R27, R6, PT ;  /* 0x000000061b00a20c */ /* 0x000fe20003f21070 */
[----:B------:R-:W-:Y:S01]  /*0a50*/  IMAD.MOV.U32 R17, RZ, RZ, R7 ;  /* 0x000000ffff117224 */ /* 0x000fe200078e0007 */
[CC--:B------:R-:W-:Y:S02]  /*0a60*/  @!P2 ISETP.GE.AND.EX P0, PT, R29.reuse, R7.reuse, PT, P0 ;  /* 0x000000071d00a20c */ /* 0x0c0fe40003f06300 */
[----:B------:R-:W-:Y:S02]  /*0a70*/  @!P2 ISETP.LT.AND.EX P1, PT, R29, R7, PT, P1 ;  /* 0x000000071d00a20c */ /* 0x000fe40003f21310 */
[----:B------:R-:W-:Y:S02]  /*0a80*/  @!P2 SEL R18, R18, R22, !P0 ;  /* 0x000000161212a207 */ /* 0x000fe40004000000 */
[----:B------:R-:W-:-:S02]  /*0a90*/  @!P2 SEL R13, R27, R6, P1 ;  /* 0x000000061b0da207 */ /* 0x000fc40000800000 */
[----:B------:R-:W-:Y:S02]  /*0aa0*/  @!P2 SEL R17, R29, R7, P1 ;  /* 0x000000071d11a207 */ /* 0x000fe40000800000 */
[----:B------:R-:W-:-:S07]  /*0ab0*/  @!P2 PRMT R19, R18, 0x7610, R19 ;  /* 0x000076101213a816 */ /* 0x000fce0000000013 */
.L_x_481:
[----:B------:R-:W-:Y:S05]  /*0ac0*/  BSYNC.RECONVERGENT B1 ;  /* 0x0000000000017941 */ /* 0x000fea0003800200 */
.L_x_480:
[C---:B------:R-:W-:Y:S01]  /*0ad0*/  LOP3.LUT R6, R16.reuse, 0xff, RZ, 0xc0, !PT ;  /* 0x000000ff10067812 */ /* 0x040fe200078ec0ff */
[----:B------:R-:W-:Y:S01]  /*0ae0*/  BSSY.RECONVERGENT B1, `(.L_x_482) ;  /* 0x0000013000017945 */ /* 0x000fe20003800200 */
[----:B------:R-:W-:Y:S01]  /*0af0*/  LOP3.LUT R7, R21, 0xff, RZ, 0xc0, !PT ;  /* 0x000000ff15077812 */ /* 0x000fe200078ec0ff */
[----:B------:R-:W-:Y:S01]  /*0b00*/  IMAD.MOV.U32 R29, RZ, RZ, R8 ;  /* 0x000000ffff1d7224 */ /* 0x000fe200078e0008 */
[----:B------:R-:W-:Y:S01]  /*0b10*/  PRMT R18, R16, 0x7610, R18 ;  /* 0x0000761010127816 */ /* 0x000fe20000000012 */
[----:B------:R-:W-:Y:S01]  /*0b20*/  IMAD.MOV.U32 R27, RZ, RZ, R9 ;  /* 0x000000ffff1b7224 */ /* 0x000fe200078e0009 */
[----:B------:R-:W-:-:S13]  /*0b30*/  ISETP.GE.U32.AND P0, PT, R7, R6, PT ;  /* 0x000000060700720c */ /* 0x000fda0003f06070 */
[----:B------:R-:W-:Y:S05]  /*0b40*/  @!P0 BRA `(.L_x_483) ;  /* 0x0000000000308947 */ /* 0x000fea0003800000 */
[----:B------:R-:W-:Y:S01]  /*0b50*/  ISETP.GT.U32.AND P2, PT, R7, R6, PT ;  /* 0x000000060700720c */ /* 0x000fe20003f44070 */
[----:B------:R-:W-:Y:S01]  /*0b60*/  IMAD.MOV.U32 R29, RZ, RZ, R23 ;  /* 0x000000ffff1d7224 */ /* 0x000fe200078e0017 */
[----:B------:R-:W-:Y:S01]  /*0b70*/  PRMT R18, R21, 0x7610, R18 ;  /* 0x0000761015127816 */ /* 0x000fe20000000012 */
[----:B------:R-:W-:-:S10]  /*0b80*/  IMAD.MOV.U32 R27, RZ, RZ, R25 ;  /* 0x000000ffff1b7224 */ /* 0x000fd400078e0019 */
[CC--:B------:R-:W-:Y:S02]  /*0b90*/  @!P2 ISETP.GE.U32.AND P0, PT, R23.reuse, R8.reuse, PT ;  /* 0x000000081700a20c */ /* 0x0c0fe40003f06070 */
[----:B------:R-:W-:Y:S02]  /*0ba0*/  @!P2 ISETP.LT.U32.AND P1, PT, R23, R8, PT ;  /* 0x000000081700a20c */ /* 0x000fe40003f21070 */
[CC--:B------:R-:W-:Y:S02]  /*0bb0*/  @!P2 ISETP.GE.AND.EX P0, PT, R25.reuse, R9.reuse, PT, P0 ;  /* 0x000000091900a20c */ /* 0x0c0fe40003f06300 */
[----:B------:R-:W-:Y:S02]  /*0bc0*/  @!P2 ISETP.LT.AND.EX P1, PT, R25, R9, PT, P1 ;  /* 0x000000091900a20c */ /* 0x000fe40003f21310 */
[----:B------:R-:W-:Y:S02]  /*0bd0*/  @!P2 SEL R16, R21, R16, !P0 ;  /* 0x000000101510a207 */ /* 0x000fe40004000000 */
[----:B------:R-:W-:-:S02]  /*0be0*/  @!P2 SEL R29, R23, R8, P1 ;  /* 0x00000008171da207 */ /* 0x000fc40000800000 */
[----:B------:R-:W-:Y:S02]  /*0bf0*/  @!P2 SEL R27, R25, R9, P1 ;  /* 0x00000009191ba207 */ /* 0x000fe40000800000 */
[----:B------:R-:W-:-:S07]  /*0c00*/  @!P2 PRMT R18, R16, 0x7610, R18 ;  /* 0x000076101012a816 */ /* 0x000fce0000000012 */
.L_x_483:
[----:B------:R-:W-:Y:S05]  /*0c10*/  BSYNC.RECONVERGENT B1 ;  /* 0x0000000000017941 */ /* 0x000fea0003800200 */
.L_x_482:
[----:B------:R0:W5:Y:S04]  /*0c20*/  LDG.E.U16.CONSTANT R23, desc[UR8][R2.64+0x6000] ;  /* 0x0060000802177981 */ /* 0x000168000c1e9500 */
[----:B------:R0:W5:Y:S04]  /*0c30*/  LDG.E.U16.CONSTANT R16, desc[UR8][R2.64+0x6010] ;  /* 0x0060100802107981 */ /* 0x000168000c1e9500 */
[----:B------:R0:W5:Y:S04]  /*0c40*/  LDG.E.64.CONSTANT R8, desc[UR8][R2.64+0x4018] ;  /* 0x0040180802087981 */ /* 0x000168000c1e9b00 */
[----:B------:R0:W5:Y:S01]  /*0c50*/  LDG.E.64.CONSTANT R6, desc[UR8][R2.64+0x6018] ;  /* 0x0060180802067981 */ /* 0x000162000c1e9b00 */
[----:B------:R-:W-:Y:S01]  /*0c60*/  LOP3.LUT R24, R12, 0xff, RZ, 0xc0, !PT ;  /* 0x000000ff0c187812 */ /* 0x000fe200078ec0ff */
[----:B------:R-:W-:Y:S01]  /*0c70*/  BSSY.RECONVERGENT B1, `(.L_x_484) ;  /* 0x0000014000017945 */ /* 0x000fe20003800200 */
[C---:B------:R-:W-:Y:S01]  /*0c80*/  LOP3.LUT R25, R19.reuse, 0xff, RZ, 0xc0, !PT ;  /* 0x000000ff13197812 */ /* 0x040fe200078ec0ff */
[----:B------:R-:W-:Y:S01]  /*0c90*/  IMAD.MOV.U32 R22, RZ, RZ, R13 ;  /* 0x000000ffff167224 */ /* 0x000fe200078e000d */
[----:B------:R-:W-:Y:S01]  /*0ca0*/  PRMT R20, R19, 0x7610, R20 ;  /* 0x0000761013147816 */ /* 0x000fe20000000014 */
[----:B------:R-:W-:Y:S01]  /*0cb0*/  IMAD.MOV.U32 R21, RZ, RZ, R17 ;  /* 0x000000ffff157224 */ /* 0x000fe200078e0011 */
[----:B------:R-:W-:-:S13]  /*0cc0*/  ISETP.GE.U32.AND P0, PT, R25, R24, PT ;  /* 0x000000181900720c */ /* 0x000fda0003f06070 */
[----:B0-----:R-:W-:Y:S05]  /*0cd0*/  @!P0 BRA `(.L_x_485) ;  /* 0x0000000000348947 */ /* 0x001fea0003800000 */
        /* <DEDUP_REMOVED lines=13> */
.L_x_485:
[----:B------:R-:W-:Y:S05]  /*0db0*/  BSYNC.RECONVERGENT B1 ;  /* 0x0000000000017941 */ /* 0x000fea0003800200 */
.L_x_484:
[----:B------:R-:W-:Y:S01]  /*0dc0*/  LOP3.LUT R12, R10, 0xff, RZ, 0xc0, !PT ;  /* 0x000000ff0a0c7812 */ /* 0x000fe200078ec0ff */
[----:B------:R-:W-:Y:S01]  /*0dd0*/  BSSY.RECONVERGENT B1, `(.L_x_486) ;  /* 0x0000013000017945 */ /* 0x000fe20003800200 */
[----:B------:R-:W-:Y:S01]  /*0de0*/  LOP3.LUT R13, R18, 0xff, RZ, 0xc0, !PT ;  /* 0x000000ff120d7812 */ /* 0x000fe200078ec0ff */
[----:B-----5:R-:W-:Y:S01]  /*0df0*/  IMAD.MOV.U32 R17, RZ, RZ, R8 ;  /* 0x000000ffff117224 */ /* 0x020fe200078e0008 */
        /* <DEDUP_REMOVED lines=16> */
.L_x_487:
[----:B------:R-:W-:Y:S05]  /*0f00*/  BSYNC.RECONVERGENT B1 ;  /* 0x0000000000017941 */ /* 0x000fea0003800200 */
.L_x_486:
[----:B------:R-:W-:Y:S01]  /*0f10*/  LOP3.LUT R13, R23, 0xff, RZ, 0xc0, !PT ;  /* 0x000000ff170d7812 */ /* 0x000fe200078ec0ff */
[----:B------:R-:W-:Y:S01]  /*0f20*/  BSSY.RECONVERGENT B1, `(.L_x_488) ;  /* 0x0000015000017945 */ /* 0x000fe20003800200 */
[----:B------:R-:W-:Y:S01]  /*0f30*/  LOP3.LUT R14, R20, 0xff, RZ, 0xc0, !PT ;  /* 0x000000ff140e7812 */ /* 0x000fe200078ec0ff */
[----:B------:R-:W-:Y:S01]  /*0f40*/  IMAD.MOV.U32 R8, RZ, RZ, R22 ;  /* 0x000000ffff087224 */ /* 0x000fe200078e0016 */
[----:B------:R-:W-:Y:S01]  /*0f50*/  LOP3.LUT R12, R16, 0xff, RZ, 0xc0, !PT ;  /* 0x000000ff100c7812 */ /* 0x000fe200078ec0ff */
[----:B------:R-:W-:Y:S01]  /*0f60*/  IMAD.MOV.U32 R9, RZ, RZ, R21 ;  /* 0x000000ffff097224 */ /* 0x000fe200078e0015 */
[----:B------:R-:W-:Y:S02]  /*0f70*/  ISETP.GE.U32.AND P0, PT, R14, R13, PT ;  /* 0x0000000d0e00720c */ /* 0x000fe40003f06070 */
[----:B------:R-:W-:-:S11]  /*0f80*/  PRMT R10, R20, 0x7610, R10 ;  /* 0x00007610140a7816 */ /* 0x000fd6000000000a */
[----:B------:R-:W-:Y:S05]  /*0f90*/  @!P0 BRA `(.L_x_489) ;  /* 0x0000000000348947 */ /* 0x000fea0003800000 */
[----:B------:R-:W2:Y:S01]  /*0fa0*/  LDG.E.64.CONSTANT R8, desc[UR8][R2.64+0x6008] ;  /* 0x0060080802087981 */ /* 0x000ea2000c1e9b00 */
[----:B------:R-:W-:Y:S02]  /*0fb0*/  ISETP.GT.U32.AND P2, PT, R14, R13, PT ;  /* 0x0000000d0e00720c */ /* 0x000fe40003f44070 */
[----:B------:R-:W-:-:S11]  /*0fc0*/  PRMT R10, R23, 0x7610, R10 ;  /* 0x00007610170a7816 */ /* 0x000fd6000000000a */
[CC--:B--2---:R-:W-:Y:S02]  /*0fd0*/  @!P2 ISETP.LT.U32.AND P1, PT, R22.reuse, R8.reuse, PT ;  /* 0x000000081600a20c */ /* 0x0c4fe40003f21070 */
[CC--:B------:R-:W-:Y:S02]  /*0fe0*/  @!P2 ISETP.GE.U32.AND P0, PT, R22.reuse, R8.reuse, PT ;  /* 0x000000081600a20c */ /* 0x0c0fe40003f06070 */
[CC--:B------:R-:W-:Y:S02]  /*0ff0*/  @!P2 ISETP.LT.AND.EX P1, PT, R21.reuse, R9.reuse, PT, P1 ;  /* 0x000000091500a20c */ /* 0x0c0fe40003f21310 */
[CC--:B------:R-:W-:Y:S02]  /*1000*/  @!P2 ISETP.GE.AND.EX P0, PT, R21.reuse, R9.reuse, PT, P0 ;  /* 0x000000091500a20c */ /* 0x0c0fe40003f06300 */
[----:B------:R-:W-:Y:S02]  /*1010*/  @!P2 SEL R22, R22, R8, P1 ;  /* 0x000000081616a207 */ /* 0x000fe40000800000 */
[----:B------:R-:W-:-:S02]  /*1020*/  @!P2 SEL R21, R21, R9, P1 ;  /* 0x000000091515a207 */ /* 0x000fc40000800000 */
[----:B------:R-:W-:Y:S01]  /*1030*/  @!P2 SEL R20, R20, R23, !P0 ;  /* 0x000000171414a207 */ /* 0x000fe20004000000 */
[----:B------:R-:W-:Y:S02]  /*1040*/  @!P2 IMAD.MOV.U32 R8, RZ, RZ, R22 ;  /* 0x000000ffff08a224 */ /* 0x000fe400078e0016 */
[----:B------:R-:W-:Y:S01]  /*1050*/  @!P2 IMAD.MOV.U32 R9, RZ, RZ, R21 ;  /* 0x000000ffff09a224 */ /* 0x000fe200078e0015 */
[----:B------:R-:W-:-:S07]  /*1060*/  @!P2 PRMT R10, R20, 0x7610, R10 ;  /* 0x00007610140aa816 */ /* 0x000fce000000000a */
.L_x_489:
[----:B------:R-:W-:Y:S05]  /*1070*/  BSYNC.RECONVERGENT B1 ;  /* 0x0000000000017941 */ /* 0x000fea0003800200 */
.L_x_488:
[----:B------:R-:W-:Y:S01]  /*1080*/  LOP3.LUT R3, R15, 0xff, RZ, 0xc0, !PT ;  /* 0x000000ff0f037812 */ /* 0x000fe200078ec0ff */
[----:B------:R-:W-:Y:S01]  /*1090*/  BSSY.RECONVERGENT B1, `(.L_x_490) ;  /* 0x0000012000017945 */ /* 0x000fe20003800200 */
[----:B------:R-:W-:Y:S02]  /*10a0*/  PRMT R13, R16, 0x7610, R13 ;  /* 0x00007610100d7816 */ /* 0x000fe4000000000d */
[----:B------:R-:W-:-:S13]  /*10b0*/  ISETP.GE.U32.AND P0, PT, R3, R12, PT ;  /* 0x0000000c0300720c */ /* 0x000fda0003f06070 */
[----:B------:R-:W-:Y:S05]  /*10c0*/  @!P0 BRA `(.L_x_491) ;  /* 0x0000000000388947 */ /* 0x000fea0003800000 */
[----:B------:R-:W-:Y:S02]  /*10d0*/  ISETP.GT.U32.AND P2, PT, R3, R12, PT ;  /* 0x0000000c0300720c */ /* 0x000fe40003f44070 */
[----:B------:R-:W-:-:S11]  /*10e0*/  PRMT R13, R15, 0x7610, R13 ;  /* 0x000076100f0d7816 */ /* 0x000fd6000000000d */
[CC--:B------:R-:W-:Y:S02]  /*10f0*/  @!P2 ISETP.LT.U32.AND P1, PT, R17.reuse, R6.reuse, PT ;  /* 0x000000061100a20c */ /* 0x0c0fe40003f21070 */
[-C--:B------:R-:W-:Y:S02]  /*1100*/  @!P2 ISETP.GE.U32.AND P0, PT, R17, R6.reuse, PT ;  /* 0x000000061100a20c */ /* 0x080fe40003f06070 */
[CC--:B------:R-:W-:Y:S02]  /*1110*/  @!P2 ISETP.LT.AND.EX P1, PT, R19.reuse, R7.reuse, PT, P1 ;  /* 0x000000071300a20c */ /* 0x0c0fe40003f21310 */
[-C--:B------:R-:W-:Y:S02]  /*1120*/  @!P2 ISETP.GE.AND.EX P0, PT, R19, R7.reuse, PT, P0 ;  /* 0x000000071300a20c */ /* 0x080fe40003f06300 */
[----:B------:R-:W-:Y:S01]  /*1130*/  @!P2 SEL R2, R17, R6, P1 ;  /* 0x000000061102a207 */ /* 0x000fe20000800000 */
[----:B------:R-:W-:Y:S01]  /*1140*/  IMAD.MOV.U32 R6, RZ, RZ, R17 ;  /* 0x000000ffff067224 */ /* 0x000fe200078e0011 */
[----:B------:R-:W-:Y:S01]  /*1150*/  @!P2 SEL R3, R19, R7, P1 ;  /* 0x000000071303a207 */ /* 0x000fe20000800000 */
[----:B------:R-:W-:Y:S01]  /*1160*/  IMAD.MOV.U32 R7, RZ, RZ, R19 ;  /* 0x000000ffff077224 */ /* 0x000fe200078e0013 */
[----:B------:R-:W-:Y:S01]  /*1170*/  @!P2 SEL R15, R15, R16, !P0 ;  /* 0x000000100f0fa207 */ /* 0x000fe20004000000 */
[----:B------:R-:W-:-:S02]  /*1180*/  @!P2 IMAD.MOV.U32 R6, RZ, RZ, R2 ;  /* 0x000000ffff06a224 */ /* 0x000fc400078e0002 */
[----:B------:R-:W-:Y:S01]  /*1190*/  @!P2 IMAD.MOV.U32 R7, RZ, RZ, R3 ;  /* 0x000000ffff07a224 */ /* 0x000fe200078e0003 */
[----:B------:R-:W-:-:S07]  /*11a0*/  @!P2 PRMT R13, R15, 0x7610, R13 ;  /* 0x000076100f0da816 */ /* 0x000fce000000000d */
.L_x_491:
[----:B------:R-:W-:Y:S05]  /*11b0*/  BSYNC.RECONVERGENT B1 ;  /* 0x0000000000017941 */ /* 0x000fea0003800200 */
.L_x_490:
[----:B------:R-:W-:-:S05]  /*11c0*/  VIADD R11, R11, 0x400 ;  /* 0x000004000b0b7836 */ /* 0x000fca0000000000 */
[----:B------:R-:W-:-:S13]  /*11d0*/  ISETP.GE.AND P0, PT, R11, UR5, PT ;  /* 0x000000050b007c0c */ /* 0x000fda000bf06270 */
[----:B------:R-:W-:Y:S05]  /*11e0*/  @!P0 BRA `(.L_x_492) ;  /* 0xfffffff400108947 */ /* 0x000fea000383ffff */
.L_x_468:
[----:B------:R-:W-:Y:S05]  /*11f0*/  BSYNC.RECONVERGENT B2 ;  /* 0x0000000000027941 */ /* 0x000fea0003800200 */
.L_x_467:
[----:B------:R-:W1:Y:S02]  /*1200*/  LDCU UR6, c[0x0][0x390] ;  /* 0x00007200ff0677ac */ /* 0x000e640008000800 */
[----:B-1----:R-:W-:-:S09]  /*1210*/  UISETP.GE.AND UP0, UPT, UR6, 0x100, UPT ;  /* 0x000001000600788c */ /* 0x002fd2000bf06270 */
[----:B------:R-:W-:Y:S05]  /*1220*/  BRA.U !UP0, `(.L_x_493) ;  /* 0x0000002908087547 */ /* 0x000fea000b800000 */
[----:B------:R-:W1:Y:S01]  /*1230*/  S2R R16, SR_LANEID ;  /* 0x0000000000107919 */ /* 0x000e620000000000 */
[C---:B-----5:R-:W-:Y:S01]  /*1240*/  LOP3.LUT R14, R10.reuse, 0xff, RZ, 0xc0, !PT ;  /* 0x000000ff0a0e7812 */ /* 0x060fe200078ec0ff */
[----:B------:R-:W-:Y:S01]  /*1250*/  BSSY.RECONVERGENT B1, `(.L_x_494) ;  /* 0x0000038000017945 */ /* 0x000fe20003800200 */
[C---:B------:R-:W-:Y:S01]  /*1260*/  LOP3.LUT R15, R13.reuse, 0xff, RZ, 0xc0, !PT ;  /* 0x000000ff0d0f7812 */ /* 0x040fe200078ec0ff */
[----:B------:R2:W3:Y:S01]  /*1270*/  SHFL.DOWN PT, R19, R8, 0x1, 0x1f ;  /* 0x08201f0008137f89 */ /* 0x0004e200000e0000 */
[----:B0-----:R-:W-:Y:S01]  /*1280*/  IMAD.MOV.U32 R5, RZ, RZ, R6 ;  /* 0x000000ffff057224 */ /* 0x001fe200078e0006 */
[----:B------:R-:W-:Y:S01]  /*1290*/  PRMT R12, R13, 0x7610, R12 ;  /* 0x000076100d0c7816 */ /* 0x000fe2000000000c */
[----:B------:R-:W-:Y:S01]  /*12a0*/  IMAD.MOV.U32 R11, RZ, RZ, R7 ;  /* 0x000000ffff0b7224 */ /* 0x000fe200078e0007 */
[----:B------:R2:W0:Y:S01]  /*12b0*/  SHFL.DOWN PT, R21, R9, 0x1, 0x1f ;  /* 0x08201f0009157f89 */ /* 0x00042200000e0000 */
[----:B------:R-:W-:Y:S01]  /*12c0*/  IMAD.MOV.U32 R4, RZ, RZ, R8 ;  /* 0x000000ffff047224 */ /* 0x000fe200078e0008 */
[----:B------:R-:W-:Y:S01]  /*12d0*/  PRMT R2, R10, 0x7610, R2 ;  /* 0x000076100a027816 */ /* 0x000fe20000000002 */
[----:B------:R-:W-:Y:S01]  /*12e0*/  IMAD.MOV.U32 R3, RZ, RZ, R9 ;  /* 0x000000ffff037224 */ /* 0x000fe200078e0009 */
[----:B------:R2:W4:Y:S04]  /*12f0*/  SHFL.DOWN PT, R23, R6, 0x1, 0x1f ;  /* 0x08201f0006177f89 */ /* 0x00052800000e0000 */
[----:B------:R2:W0:Y:S04]  /*1300*/  SHFL.DOWN PT, R25, R7, 0x1, 0x1f ;  /* 0x08201f0007197f89 */ /* 0x00042800000e0000 */
[----:B------:R2:W0:Y:S04]  /*1310*/  SHFL.DOWN PT, R17, R14, 0x1, 0x1f ;  /* 0x08201f000e117f89 */ /* 0x00042800000e0000 */
[----:B------:R2:W0:Y:S01]  /*1320*/  SHFL.DOWN PT, R18, R15, 0x1, 0x1f ;  /* 0x08201f000f127f89 */ /* 0x00042200000e0000 */
[----:B-1----:R-:W-:-:S13]  /*1330*/  ISETP.GT.AND P0, PT, R16, 0x1e, PT ;  /* 0x0000001e1000780c */ /* 0x002fda0003f04270 */
[----:B--234-:R-:W-:Y:S05]  /*1340*/  @P0 BRA `(.L_x_495) ;  /* 0x0000000000a00947 */ /* 0x01cfea0003800000 */
[----:B0-----:R-:W-:Y:S01]  /*1350*/  LOP3.LUT R11, R17, 0xff, RZ, 0xc0, !PT ;  /* 0x000000ff110b7812 */ /* 0x001fe200078ec0ff */
[----:B------:R-:W-:Y:S01]  /*1360*/  BSSY.RECONVERGENT B2, `(.L_x_496) ;  /* 0x0000017000027945 */ /* 0x000fe20003800200 */
[----:B------:R-:W-:Y:S01]  /*1370*/  LOP3.LUT R12, R10, 0xff, RZ, 0xc0, !PT ;  /* 0x000000ff0a0c7812 */ /* 0x000fe200078ec0ff */
[----:B------:R-:W-:Y:S01]  /*1380*/  IMAD.MOV.U32 R4, RZ, RZ, R8 ;  /* 0x000000ffff047224 */ /* 0x000fe200078e0008 */
[----:B------:R-:W-:Y:S01]  /*1390*/  LOP3.LUT R14, R18, 0xff, RZ, 0xc0, !PT ;  /* 0x000000ff120e7812 */ /* 0x000fe200078ec0ff */
[----:B------:R-:W-:Y:S01]  /*13a0*/  IMAD.MOV.U32 R3, RZ, RZ, R9 ;  /* 0x000000ffff037224 */ /* 0x000fe200078e0009 */
[----:B------:R-:W-:Y:S01]  /*13b0*/  ISETP.GE.U32.AND P0, PT, R12, R11, PT ;  /* 0x0000000b0c00720c */ /* 0x000fe20003f06070 */
[----:B------:R-:W-:Y:S01]  /*13c0*/  IMAD.MOV.U32 R5, RZ, RZ, R23 ;  /* 0x000000ffff057224 */ /* 0x000fe200078e0017 */
[----:B------:R-:W-:Y:S02]  /*13d0*/  LOP3.LUT R15, R13, 0xff, RZ, 0xc0, !PT ;  /* 0x000000ff0d0f7812 */ /* 0x000fe400078ec0ff */
[----:B------:R-:W-:-:S02]  /*13e0*/  PRMT R2, R10, 0x7610, R2 ;  /* 0x000076100a027816 */ /* 0x000fc40000000002 */
[----:B------:R-:W-:-:S07]  /*13f0*/  ISETP.GE.U32.AND P2, PT, R15, R14, PT ;  /* 0x0000000e0f00720c */ /* 0x000fce0003f46070 */
[----:B------:R-:W-:Y:S06]  /*1400*/  @!P0 BRA `(.L_x_497) ;  /* 0x0000000000308947 */ /* 0x000fec0003800000 */
        /* <DEDUP_REMOVED lines=12> */
.L_x_497:
[----:B------:R-:W-:Y:S05]  /*14d0*/  BSYNC.RECONVERGENT B2 ;  /* 0x0000000000027941 */ /* 0x000fea0003800200 */
.L_x_496:
[----:B------:R-:W-:Y:S01]  /*14e0*/  IMAD.MOV.U32 R11, RZ, RZ, R25 ;  /* 0x000000ffff0b7224 */ /* 0x000fe200078e0019 */
[----:B------:R-:W-:Y:S01]  /*14f0*/  PRMT R12, R18, 0x7610, R12 ;  /* 0x00007610120c7816 */ /* 0x000fe2000000000c */
[----:B------:R-:W-:Y:S06]  /*1500*/  @!P2 BRA `(.L_x_495) ;  /* 0x000000000030a947 */ /* 0x000fec0003800000 */
        /* <DEDUP_REMOVED lines=12> */
.L_x_495:
[----:B------:R-:W-:Y:S05]  /*15d0*/  BSYNC.RECONVERGENT B1 ;  /* 0x0000000000017941 */ /* 0x000fea0003800200 */
.L_x_494:
[----:B------:R-:W-:Y:S01]  /*15e0*/  ISETP.GT.AND P0, PT, R16, 0x1d, PT ;  /* 0x0000001d1000780c */ /* 0x000fe20003f04270 */
[----:B------:R1:W2:Y:S01]  /*15f0*/  SHFL.DOWN PT, R15, R4, 0x2, 0x1f ;  /* 0x08401f00040f7f89 */ /* 0x0002a200000e0000 */
[----:B------:R-:W-:Y:S01]  /*1600*/  LOP3.LUT R9, R2, 0xff, RZ, 0xc0, !PT ;  /* 0x000000ff02097812 */ /* 0x000fe200078ec0ff */
[----:B------:R-:W-:Y:S01]  /*1610*/  BSSY.RECONVERGENT B1, `(.L_x_498) ;  /* 0x000003c000017945 */ /* 0x000fe20003800200 */
[C---:B------:R-:W-:Y:S01]  /*1620*/  LOP3.LUT R10, R12.reuse, 0xff, RZ, 0xc0, !PT ;  /* 0x000000ff0c0a7812 */ /* 0x040fe200078ec0ff */
[----:B------:R1:W3:Y:S01]  /*1630*/  SHFL.DOWN PT, R14, R3, 0x2, 0x1f ;  /* 0x08401f00030e7f89 */ /* 0x0002e200000e0000 */
[----:B------:R-:W-:Y:S01]  /*1640*/  IMAD.MOV.U32 R6, RZ, RZ, R5 ;  /* 0x000000ffff067224 */ /* 0x000fe200078e0005 */
[----:B------:R-:W-:Y:S01]  /*1650*/  PRMT R7, R12, 0x7610, R7 ;  /* 0x000076100c077816 */ /* 0x000fe20000000007 */
[----:B------:R-:W-:Y:S01]  /*1660*/  IMAD.MOV.U32 R8, RZ, RZ, R11 ;  /* 0x000000ffff087224 */ /* 0x000fe200078e000b */
[----:B0-----:R1:W0:Y:S04]  /*1670*/  SHFL.DOWN PT, R18, R5, 0x2, 0x1f ;  /* 0x08401f0005127f89 */ /* 0x00122800000e0000 */
[----:B------:R1:W4:Y:S04]  /*1680*/  SHFL.DOWN PT, R20, R11, 0x2, 0x1f ;  /* 0x08401f000b147f89 */ /* 0x00032800000e0000 */
[----:B------:R1:W0:Y:S04]  /*1690*/  SHFL.DOWN PT, R13, R9, 0x2, 0x1f ;  /* 0x08401f00090d7f89 */ /* 0x00022800000e0000 */
[----:B------:R1:W0:Y:S01]  /*16a0*/  SHFL.DOWN PT, R17, R10, 0x2, 0x1f ;  /* 0x08401f000a117f89 */ /* 0x00022200000e0000 */
[----:B------:R-:W-:Y:S05]  /*16b0*/  @P0 BRA `(.L_x_499) ;  /* 0x0000000000c40947 */ /* 0x000fea0003800000 */
[----:B0-----:R-:W-:Y:S01]  /*16c0*/  LOP3.LUT R7, R13, 0xff, RZ, 0xc0, !PT ;  /* 0x000000ff0d077812 */ /* 0x001fe200078ec0ff */
[----:B------:R-:W-:Y:S01]  /*16d0*/  BSSY.RECONVERGENT B2, `(.L_x_500) ;  /* 0x0000017000027945 */ /* 0x000fe20003800200 */
[----:B------:R-:W-:Y:S01]  /*16e0*/  LOP3.LUT R8, R2, 0xff, RZ, 0xc0, !PT ;  /* 0x000000ff02087812 */ /* 0x000fe200078ec0ff */
[----:B-1----:R-:W-:Y:S01]  /*16f0*/  IMAD.MOV.U32 R9, RZ, RZ, R4 ;  /* 0x000000ffff097224 */ /* 0x002fe200078e0004 */
        /* <DEDUP_REMOVED lines=9> */
[----:B--2---:R-:W-:Y:S01]  /*1790*/  IMAD.MOV.U32 R9, RZ, RZ, R15 ;  /* 0x000000ffff097224 */ /* 0x004fe200078e000f */
[----:B------:R-:W-:Y:S01]  /*17a0*/  PRMT R21, R13, 0x7610, R21 ;  /* 0x000076100d157816 */ /* 0x000fe20000000015 */
[----:B---3--:R-:W-:-:S10]  /*17b0*/  IMAD.MOV.U32 R10, RZ, RZ, R14 ;  /* 0x000000ffff0a7224 */ /* 0x008fd400078e000e */
        /* <DEDUP_REMOVED lines=8> */
.L_x_501:
[----:B------:R-:W-:Y:S05]  /*1840*/  BSYNC.RECONVERGENT B2 ;  /* 0x0000000000027941 */ /* 0x000fea0003800200 */
.L_x_500:
[----:B----4-:R-:W-:Y:S01]  /*1850*/  IMAD.MOV.U32 R8, RZ, RZ, R20 ;  /* 0x000000ffff087224 */ /* 0x010fe200078e0014 */
[----:B------:R-:W-:Y:S01]  /*1860*/  PRMT R7, R17, 0x7610, R7 ;  /* 0x0000761011077816 */ /* 0x000fe20000000007 */
[----:B------:R-:W-:Y:S01]  /*1870*/  IMAD.MOV.U32 R4, RZ, RZ, R9 ;  /* 0x000000ffff047224 */ /* 0x000fe200078e0009 */
[----:B------:R-:W-:Y:S01]  /*1880*/  PRMT R2, R21, 0x7610, R2 ;  /* 0x0000761015027816 */ /* 0x000fe20000000002 */
[----:B------:R-:W-:Y:S01]  /*1890*/  IMAD.MOV.U32 R3, RZ, RZ, R10 ;  /* 0x000000ffff037224 */ /* 0x000fe200078e000a */
[----:B------:R-:W-:Y:S06]  /*18a0*/  @!P2 BRA `(.L_x_499) ;  /* 0x000000000048a947 */ /* 0x000fec0003800000 */
[----:B------:R-:W-:Y:S01]  /*18b0*/  ISETP.GT.U32.AND P2, PT, R22, R19, PT ;  /* 0x000000131600720c */ /* 0x000fe20003f44070 */
[----:B------:R-:W-:Y:S01]  /*18c0*/  IMAD.MOV.U32 R4, RZ, RZ, R9 ;  /* 0x000000ffff047224 */ /* 0x000fe200078e0009 */
[----:B------:R-:W-:Y:S01]  /*18d0*/  PRMT R2, R21, 0x7610, R2 ;  /* 0x0000761015027816 */ /* 0x000fe20000000002 */
[----:B------:R-:W-:Y:S01]  /*18e0*/  IMAD.MOV.U32 R3, RZ, RZ, R10 ;  /* 0x000000ffff037224 */ /* 0x000fe200078e000a */
[----:B------:R-:W-:Y:S01]  /*18f0*/  PRMT R7, R12, 0x7610, R7 ;  /* 0x000076100c077816 */ /* 0x000fe20000000007 */
[----:B------:R-:W-:Y:S02]  /*1900*/  IMAD.MOV.U32 R6, RZ, RZ, R5 ;  /* 0x000000ffff067224 */ /* 0x000fe400078e0005 */
[----:B------:R-:W-:-:S06]  /*1910*/  IMAD.MOV.U32 R8, RZ, RZ, R11 ;  /* 0x000000ffff087224 */ /* 0x000fcc00078e000b */
[CC--:B------:R-:W-:Y:S01]  /*1920*/  @!P2 ISETP.GE.U32.AND P0, PT, R5.reuse, R18.reuse, PT ;  /* 0x000000120500a20c */ /* 0x0c0fe20003f06070 */
[----:B------:R-:W-:Y:S01]  /*1930*/  @!P2 IMAD.MOV.U32 R4, RZ, RZ, R9 ;  /* 0x000000ffff04a224 */ /* 0x000fe200078e0009 */
[----:B------:R-:W-:Y:S01]  /*1940*/  @!P2 ISETP.LT.U32.AND P1, PT, R5, R18, PT ;  /* 0x000000120500a20c */ /* 0x000fe20003f21070 */
[----:B------:R-:W-:Y:S01]  /*1950*/  @!P2 IMAD.MOV.U32 R3, RZ, RZ, R10 ;  /* 0x000000ffff03a224 */ /* 0x000fe200078e000a */
[CC--:B------:R-:W-:Y:S02]  /*1960*/  @!P2 ISETP.GE.AND.EX P0, PT, R11.reuse, R20.reuse, PT, P0 ;  /* 0x000000140b00a20c */ /* 0x0c0fe40003f06300 */
[----:B------:R-:W-:Y:S02]  /*1970*/  @!P2 ISETP.LT.AND.EX P1, PT, R11, R20, PT, P1 ;  /* 0x000000140b00a20c */ /* 0x000fe40003f21310 */
[----:B------:R-:W-:Y:S02]  /*1980*/  @!P2 SEL R9, R12, R17, !P0 ;  /* 0x000000110c09a207 */ /* 0x000fe40004000000 */
[----:B------:R-:W-:-:S02]  /*1990*/  @!P2 PRMT R2, R21, 0x7610, R2 ;  /* 0x000076101502a816 */ /* 0x000fc40000000002 */
[----:B------:R-:W-:Y:S02]  /*19a0*/  @!P2 SEL R6, R5, R18, P1 ;  /* 0x000000120506a207 */ /* 0x000fe40000800000 */
[----:B------:R-:W-:Y:S02]  /*19b0*/  @!P2 SEL R8, R11, R20, P1 ;  /* 0x000000140b08a207 */ /* 0x000fe40000800000 */
[----:B------:R-:W-:-:S07]  /*19c0*/  @!P2 PRMT R7, R9, 0x7610, R7 ;  /* 0x000076100907a816 */ /* 0x000fce0000000007 */
.L_x_499:
[----:B------:R-:W-:Y:S05]  /*19d0*/  BSYNC.RECONVERGENT B1 ;  /* 0x0000000000017941 */ /* 0x000fea0003800200 */
.L_x_498:
[----:B------:R-:W-:Y:S01]  /*19e0*/  ISETP.GT.AND P0, PT, R16, 0x1b, PT ;  /* 0x0000001b1000780c */ /* 0x000fe20003f04270 */
[----:B--2---:R2:W2:Y:S01]  /*19f0*/  SHFL.DOWN PT, R15, R4, 0x4, 0x1f ;  /* 0x08801f00040f7f89 */ /* 0x0044a200000e0000 */
[----:B0-----:R-:W-:Y:S01]  /*1a00*/  LOP3.LUT R13, R2, 0xff, RZ, 0xc0, !PT ;  /* 0x000000ff020d7812 */ /* 0x001fe200078ec0ff */
[----:B------:R-:W-:Y:S01]  /*1a10*/  BSSY.RECONVERGENT B1, `(.L_x_502) ;  /* 0x000003c000017945 */ /* 0x000fe20003800200 */
[C---:B-1----:R-:W-:Y:S01]  /*1a20*/  LOP3.LUT R11, R7.reuse, 0xff, RZ, 0xc0, !PT ;  /* 0x000000ff070b7812 */ /* 0x042fe200078ec0ff */
[----:B---3--:R0:W1:Y:S01]  /*1a30*/  SHFL.DOWN PT, R14, R3, 0x4, 0x1f ;  /* 0x08801f00030e7f89 */ /* 0x00806200000e0000 */
[----:B------:R-:W-:Y:S01]  /*1a40*/  IMAD.MOV.U32 R5, RZ, RZ, R6 ;  /* 0x000000ffff057224 */ /* 0x000fe200078e0006 */
[----:B------:R-:W-:Y:S01]  /*1a50*/  PRMT R9, R7, 0x7610, R9 ;  /* 0x0000761007097816 */ /* 0x000fe20000000009 */
[----:B------:R-:W-:Y:S01]  /*1a60*/  IMAD.MOV.U32 R10, RZ, RZ, R8 ;  /* 0x000000ffff0a7224 */ /* 0x000fe200078e0008 */
[----:B------:R0:W3:Y:S04]  /*1a70*/  SHFL.DOWN PT, R17, R6, 0x4, 0x1f ;  /* 0x08801f0006117f89 */ /* 0x0000e800000e0000 */
[----:B------:R0:W0:Y:S04]  /*1a80*/  SHFL.DOWN PT, R19, R8, 0x4, 0x1f ;  /* 0x08801f0008137f89 */ /* 0x00002800000e0000 */
[----:B------:R-:W0:Y:S04]  /*1a90*/  SHFL.DOWN PT, R13, R13, 0x4, 0x1f ;  /* 0x08801f000d0d7f89 */ /* 0x000e2800000e0000 */
[----:B------:R0:W0:Y:S01]  /*1aa0*/  SHFL.DOWN PT, R18, R11, 0x4, 0x1f ;  /* 0x08801f000b127f89 */ /* 0x00002200000e0000 */
[----:B------:R-:W-:Y:S05]  /*1ab0*/  @P0 BRA `(.L_x_503) ;  /* 0x0000000000c40947 */ /* 0x000fea0003800000 */
[----:B0-----:R-:W-:Y:S01]  /*1ac0*/  LOP3.LUT R9, R13, 0xff, RZ, 0xc0, !PT ;  /* 0x000000ff0d097812 */ /* 0x001fe200078ec0ff */
[----:B------:R-:W-:Y:S01]  /*1ad0*/  BSSY.RECONVERGENT B2, `(.L_x_504) ;  /* 0x0000017000027945 */ /* 0x000fe20003800200 */
[----:B------:R-:W-:Y:S01]  /*1ae0*/  LOP3.LUT R10, R2, 0xff, RZ, 0xc0, !PT ;  /* 0x000000ff020a7812 */ /* 0x000fe200078ec0ff */
[----:B------:R-:W-:Y:S01]  /*1af0*/  IMAD.MOV.U32 R11, RZ, RZ, R4 ;  /* 0x000000ffff0b7224 */ /* 0x000fe200078e0004 */
[----:B----4-:R-:W-:Y:S01]  /*1b00*/  LOP3.LUT R20, R18, 0xff, RZ, 0xc0, !PT ;  /* 0x000000ff12147812 */ /* 0x010fe200078ec0ff */
[----:B---3--:R-:W-:Y:S01]  /*1b10*/  IMAD.MOV.U32 R5, RZ, RZ, R17 ;  /* 0x000000ffff057224 */ /* 0x008fe200078e0011 */
        /* <DEDUP_REMOVED lines=9> */
[----:B-1----:R-:W-:-:S10]  /*1bb0*/  IMAD.MOV.U32 R12, RZ, RZ, R14 ;  /* 0x000000ffff0c7224 */ /* 0x002fd400078e000e */
        /* <DEDUP_REMOVED lines=8> */
.L_x_505:
[----:B------:R-:W-:Y:S05]  /*1c40*/  BSYNC.RECONVERGENT B2 ;  /* 0x0000000000027941 */ /* 0x000fea0003800200 */
.L_x_504:
[----:B------:R-:W-:Y:S01]  /*1c50*/  IMAD.MOV.U32 R10, RZ, RZ, R19 ;  /* 0x000000ffff0a7224 */ /* 0x000fe200078e0013 */
[----:B------:R-:W-:Y:S01]  /*1c60*/  PRMT R9, R18, 0x7610, R9 ;  /* 0x0000761012097816 */ /* 0x000fe20000000009 */
[----:B--2---:R-:W-:Y:S01]  /*1c70*/  IMAD.MOV.U32 R4, RZ, RZ, R11 ;  /* 0x000000ffff047224 */ /* 0x004fe200078e000b */
        /* <DEDUP_REMOVED lines=21> */
.L_x_503:
[----:B------:R-:W-:Y:S05]  /*1dd0*/  BSYNC.RECONVERGENT B1 ;  /* 0x0000000000017941 */ /* 0x000fea0003800200 */
.L_x_502:
[----:B------:R-:W-:Y:S01]  /*1de0*/  ISETP.GT.AND P0, PT, R16, 0x17, PT ;  /* 0x000000171000780c */ /* 0x000fe20003f04270 */
[----:B--2---:R2:W2:Y:S01]  /*1df0*/  SHFL.DOWN PT, R15, R4, 0x8, 0x1f ;  /* 0x09001f00040f7f89 */ /* 0x0044a200000e0000 */
[----:B0-----:R-:W-:Y:S01]  /*1e00*/  LOP3.LUT R13, R2, 0xff, RZ, 0xc0, !PT ;  /* 0x000000ff020d7812 */ /* 0x001fe200078ec0ff */
[----:B------:R-:W-:Y:S01]  /*1e10*/  BSSY.RECONVERGENT B1, `(.L_x_506) ;  /* 0x000003c000017945 */ /* 0x000fe20003800200 */
[C---:B------:R-:W-:Y:S01]  /*1e20*/  LOP3.LUT R6, R9.reuse, 0xff, RZ, 0xc0, !PT ;  /* 0x000000ff09067812 */ /* 0x040fe200078ec0ff */
[----:B-1----:R0:W1:Y:S01]  /*1e30*/  SHFL.DOWN PT, R14, R3, 0x8, 0x1f ;  /* 0x09001f00030e7f89 */ /* 0x00206200000e0000 */
[----:B------:R-:W-:Y:S01]  /*1e40*/  IMAD.MOV.U32 R8, RZ, RZ, R5 ;  /* 0x000000ffff087224 */ /* 0x000fe200078e0005 */
[----:B------:R-:W-:Y:S01]  /*1e50*/  PRMT R11, R9, 0x7610, R11 ;  /* 0x00007610090b7816 */ /* 0x000fe2000000000b */
[----:B------:R-:W-:Y:S01]  /*1e60*/  IMAD.MOV.U32 R12, RZ, RZ, R10 ;  /* 0x000000ffff0c7224 */ /* 0x000fe200078e000a */
[----:B----4-:R0:W4:Y:S04]  /*1e70*/  SHFL.DOWN PT, R20, R5, 0x8, 0x1f ;  /* 0x09001f0005147f89 */ /* 0x01012800000e0000 */
[----:B---3--:R0:W3:Y:S04]  /*1e80*/  SHFL.DOWN PT, R17, R10, 0x8, 0x1f ;  /* 0x09001f000a117f89 */ /* 0x0080e800000e0000 */
[----:B------:R-:W0:Y:S04]  /*1e90*/  SHFL.DOWN PT, R13, R13, 0x8, 0x1f ;  /* 0x09001f000d0d7f89 */ /* 0x000e2800000e0000 */
[----:B------:R0:W0:Y:S01]  /*1ea0*/  SHFL.DOWN PT, R18, R6, 0x8, 0x1f ;  /* 0x09001f0006127f89 */ /* 0x00002200000e0000 */
[----:B------:R-:W-:Y:S05]  /*1eb0*/  @P0 BRA `(.L_x_507) ;  /* 0x0000000000c40947 */ /* 0x000fea0003800000 */
[----:B0-----:R-:W-:Y:S01]  /*1ec0*/  LOP3.LUT R11, R13, 0xff, RZ, 0xc0, !PT ;  /* 0x000000ff0d0b7812 */ /* 0x001fe200078ec0ff */
[----:B------:R-:W-:Y:S01]  /*1ed0*/  BSSY.RECONVERGENT B2, `(.L_x_508) ;  /* 0x0000017000027945 */ /* 0x000fe20003800200 */
[----:B------:R-:W-:Y:S01]  /*1ee0*/  LOP3.LUT R12, R2, 0xff, RZ, 0xc0, !PT ;  /* 0x000000ff020c7812 */ /* 0x000fe200078ec0ff */
[----:B------:R-:W-:Y:S01]  /*1ef0*/  IMAD.MOV.U32 R6, RZ, RZ, R4 ;  /* 0x000000ffff067224 */ /* 0x000fe200078e0004 */
[----:B------:R-:W-:Y:S01]  /*1f00*/  LOP3.LUT R19, R18, 0xff, RZ, 0xc0, !PT ;  /* 0x000000ff12137812 */ /* 0x000fe200078ec0ff */
[----:B----4-:R-:W-:Y:S01]  /*1f10*/  IMAD.MOV.U32 R8, RZ, RZ, R20 ;  /* 0x000000ffff087224 */ /* 0x010fe200078e0014 */
        /* <DEDUP_REMOVED lines=18> */
.L_x_509:
[----:B------:R-:W-:Y:S05]  /*2040*/  BSYNC.RECONVERGENT B2 ;  /* 0x0000000000027941 */ /* 0x000fea0003800200 */
.L_x_508:
[----:B---3--:R-:W-:Y:S01]  /*2050*/  IMAD.MOV.U32 R12, RZ, RZ, R17 ;  /* 0x000000ffff0c7224 */ /* 0x008fe200078e0011 */
        /* <DEDUP_REMOVED lines=23> */
.L_x_507:
[----:B------:R-:W-:Y:S05]  /*21d0*/  BSYNC.RECONVERGENT B1 ;  /* 0x0000000000017941 */ /* 0x000fea0003800200 */
.L_x_506:
        /* <DEDUP_REMOVED lines=9> */
[----:B---3--:R0:W3:Y:S04]  /*2270*/  SHFL.DOWN PT, R17, R8, 0x10, 0x1f ;  /* 0x0a001f0008117f89 */ /* 0x0080e800000e0000 */
        /* <DEDUP_REMOVED lines=28> */
.L_x_513:
[----:B------:R-:W-:Y:S05]  /*2440*/  BSYNC.RECONVERGENT B2 ;  /* 0x0000000000027941 */ /* 0x000fea0003800200 */
.L_x_512:
        /* <DEDUP_REMOVED lines=24> */
.L_x_511:
[----:B------:R-:W-:Y:S05]  /*25d0*/  BSYNC.RECONVERGENT B1 ;  /* 0x0000000000017941 */ /* 0x000fea0003800200 */
.L_x_510:
[----:B------:R-:W-:Y:S01]  /*25e0*/  ISETP.NE.AND P0, PT, R16, RZ, PT ;  /* 0x000000ff1000720c */ /* 0x000fe20003f05270 */
[----:B------:R-:W-:-:S12]  /*25f0*/  BSSY.RECONVERGENT B1, `(.L_x_514) ;  /* 0x000000d000017945 */ /* 0x000fd80003800200 */
[----:B------:R-:W-:Y:S05]  /*2600*/  @P0 BRA `(.L_x_515) ;  /* 0x00000000002c0947 */ /* 0x000fea0003800000 */
[----:B------:R-:W5:Y:S01]  /*2610*/  S2R R10, SR_CgaCtaId ;  /* 0x00000000000a7919 */ /* 0x000f620000008800 */
[----:B0-----:R-:W-:Y:S02]  /*2620*/  MOV R9, 0x400 ;  /* 0x0000040000097802 */ /* 0x001fe40000000f00 */
[----:B------:R-:W-:Y:S02]  /*2630*/  LOP3.LUT R8, R0, 0x3e0, RZ, 0xc0, !PT ;  /* 0x000003e000087812 */ /* 0x000fe400078ec0ff */
[----:B-----5:R-:W-:-:S05]  /*2640*/  LEA R9, R10, R9, 0x18 ;  /* 0x000000090a097211 */ /* 0x020fca00078ec0ff */
[----:B------:R-:W-:Y:S02]  /*2650*/  IMAD.IADD R11, R8, 0x1, R9 ;  /* 0x00000001080b7824 */ /* 0x000fe400078e0209 */
[----:B------:R-:W-:Y:S02]  /*2660*/  IMAD.MOV.U32 R8, RZ, RZ, R4 ;  /* 0x000000ffff087224 */ /* 0x000fe400078e0004 */
[----:B------:R-:W-:Y:S01]  /*2670*/  IMAD.MOV.U32 R9, RZ, RZ, R3 ;  /* 0x000000ffff097224 */ /* 0x000fe200078e0003 */
[----:B------:R0:W-:Y:S04]  /*2680*/  STS.64 [R11+0x20], R6 ;  /* 0x000020060b007388 */ /* 0x0001e80000000a00 */
[----:B------:R0:W-:Y:S04]  /*2690*/  STS.64 [R11+0x10], R8 ;  /* 0x000010080b007388 */ /* 0x0001e80000000a00 */
[----:B------:R0:W-:Y:S04]  /*26a0*/  STS.U8 [R11+0x8], R2 ;  /* 0x000008020b007388 */ /* 0x0001e80000000000 */
[----:B------:R0:W-:Y:S02]  /*26b0*/  STS.U8 [R11+0x18], R5 ;  /* 0x000018050b007388 */ /* 0x0001e40000000000 */
.L_x_515:
[----:B------:R-:W-:Y:S05]  /*26c0*/  BSYNC.RECONVERGENT B1 ;  /* 0x0000000000017941 */ /* 0x000fea0003800200 */
.L_x_514:
[----:B------:R-:W-:Y:S01]  /*26d0*/  BAR.SYNC.DEFER_BLOCKING 0x0 ;  /* 0x0000000000007b1d */ /* 0x000fe20000010000 */
[----:B------:R-:W-:-:S13]  /*26e0*/  ISETP.NE.AND P2, PT, R0, RZ, PT ;  /* 0x000000ff0000720c */ /* 0x000fda0003f45270 */
[----:B------:R-:W-:Y:S05]  /*26f0*/  @P2 BRA `(.L_x_516) ;  /* 0x0000009c00482947 */ /* 0x000fea0003800000 */
[----:B0-----:R-:W0:Y:S01]  /*2700*/  S2R R9, SR_CgaCtaId ;  /* 0x0000000000097919 */ /* 0x001e220000008800 */
[----:B------:R-:W-:Y:S01]  /*2710*/  MOV R0, 0x400 ;  /* 0x0000040000007802 */ /* 0x000fe20000000f00 */
[----:B------:R-:W-:Y:S01]  /*2720*/  BSSY.RECONVERGENT B1, `(.L_x_517) ;  /* 0x0000018000017945 */ /* 0x000fe20003800200 */
[C---:B------:R-:W-:Y:S01]  /*2730*/  LOP3.LUT R10, R2.reuse, 0xff, RZ, 0xc0, !PT ;  /* 0x000000ff020a7812 */ /* 0x040fe200078ec0ff */
[----:B---3--:R-:W-:Y:S01]  /*2740*/  IMAD.MOV.U32 R17, RZ, RZ, R4 ;  /* 0x000000ffff117224 */ /* 0x008fe200078e0004 */
[----:B------:R-:W-:Y:S01]  /*2750*/  PRMT R16, R2, 0x7610, R16 ;  /* 0x0000761002107816 */ /* 0x000fe20000000010 */
[----:B------:R-:W-:Y:S01]  /*2760*/  IMAD.MOV.U32 R18, RZ, RZ, R3 ;  /* 0x000000ffff127224 */ /* 0x000fe200078e0003 */
[----:B0-----:R-:W-:-:S05]  /*2770*/  LEA R0, R9, R0, 0x18 ;  /* 0x0000000009007211 */ /* 0x001fca00078ec0ff */
[----:B------:R-:W0:Y:S04]  /*2780*/  LDS.U8 R11, [R0+0x28] ;  /* 0x00002800000b7984 */ /* 0x000e280000000000 */
[----:B------:R3:W1:Y:S04]  /*2790*/  LDS.U8 R25, [R0+0x38] ;  /* 0x0000380000197984 */ /* 0x0006680000000000 */
[----:B------:R3:W1:Y:S01]  /*27a0*/  LDS.U8 R19, [R0+0x48] ;  /* 0x0000480000137984 */ /* 0x0006620000000000 */
[----:B0-----:R-:W-:-:S13]  /*27b0*/  ISETP.GE.U32.AND P0, PT, R10, R11, PT ;  /* 0x0000000b0a00720c */ /* 0x001fda0003f06070 */
[----:B-1-3--:R-:W-:Y:S05]  /*27c0*/  @!P0 BRA `(.L_x_518) ;  /* 0x0000000000348947 */ /* 0x00afea0003800000 */
[----:B------:R-:W0:Y:S01]  /*27d0*/  LDS.64 R8, [R0+0x30] ;  /* 0x0000300000087984 */ /* 0x000e220000000a00 */
[C---:B------:R-:W-:Y:S02]  /*27e0*/  ISETP.GE.U32.AND P3, PT, R11.reuse, R10, PT ;  /* 0x0000000a0b00720c */ /* 0x040fe40003f66070 */
[----:B------:R-:W-:-:S11]  /*27f0*/  PRMT R16, R11, 0x7610, R16 ;  /* 0x000076100b107816 */ /* 0x000fd60000000010 */
[CC--:B0-----:R-:W-:Y:S01]  /*2800*/  @P3 ISETP.GE.U32.AND P0, PT, R4.reuse, R8.reuse, PT ;  /* 0x000000080400320c */ /* 0x0c1fe20003f06070 */
[----:B------:R-:W-:Y:S01]  /*2810*/  IMAD.MOV.U32 R17, RZ, RZ, R8 ;  /* 0x000000ffff117224 */ /* 0x000fe200078e0008 */
[-C--:B------:R-:W-:Y:S01]  /*2820*/  @P3 ISETP.LT.U32.AND P1, PT, R4, R8.reuse, PT ;  /* 0x000000080400320c */ /* 0x080fe20003f21070 */
[----:B------:R-:W-:Y:S01]  /*2830*/  IMAD.MOV.U32 R18, RZ, RZ, R9 ;  /* 0x000000ffff127224 */ /* 0x000fe200078e0009 */
[CC--:B------:R-:W-:Y:S02]  /*2840*/  @P3 ISETP.GE.AND.EX P0, PT, R3.reuse, R9.reuse, PT, P0 ;  /* 0x000000090300320c */ /* 0x0c0fe40003f06300 */
[----:B------:R-:W-:Y:S02]  /*2850*/  @P3 ISETP.LT.AND.EX P1, PT, R3, R9, PT, P1 ;  /* 0x000000090300320c */ /* 0x000fe40003f21310 */
[----:B------:R-:W-:Y:S02]  /*2860*/  @P3 SEL R2, R2, R11, !P0 ;  /* 0x0000000b02023207 */ /* 0x000fe40004000000 */
[----:B------:R-:W-:-:S02]  /*2870*/  @P3 SEL R17, R4, R8, P1 ;  /* 0x0000000804113207 */ /* 0x000fc40000800000 */
[----:B------:R-:W-:Y:S02]  /*2880*/  @P3 SEL R18, R3, R9, P1 ;  /* 0x0000000903123207 */ /* 0x000fe40000800000 */
[----:B------:R-:W-:-:S07]  /*2890*/  @P3 PRMT R16, R2, 0x7610, R16 ;  /* 0x0000761002103816 */ /* 0x000fce0000000010 */
.L_x_518:
[----:B------:R-:W-:Y:S05]  /*28a0*/  BSYNC.RECONVERGENT B1 ;  /* 0x0000000000017941 */ /* 0x000fea0003800200 */
.L_x_517:
[----:B--2---:R-:W0:Y:S01]  /*28b0*/  LDS.64 R14, [R0+0x40] ;  /* 0x00004000000e7984 */ /* 0x004e220000000a00 */
[----:B------:R-:W-:Y:S01]  /*28c0*/  LOP3.LUT R4, R5, 0xff, RZ, 0xc0, !PT ;  /* 0x000000ff05047812 */ /* 0x000fe200078ec0ff */
[----:B------:R-:W-:Y:S01]  /*28d0*/  BSSY.RECONVERGENT B1, `(.L_x_519) ;  /* 0x000001b000017945 */ /* 0x000fe20003800200 */
[----:B------:R-:W-:Y:S01]  /*28e0*/  PRMT R23, R25, 0x7610, R23 ;  /* 0x0000761019177816 */ /* 0x000fe20000000017 */
[----:B------:R1:W2:Y:S01]  /*28f0*/  LDS.U8 R24, [R0+0x58] ;  /* 0x0000580000187984 */ /* 0x0002a20000000000 */
[----:B------:R-:W-:-:S03]  /*2900*/  ISETP.GE.U32.AND P0, PT, R4, R25, PT ;  /* 0x000000190400720c */ /* 0x000fc60003f06070 */
[----:B------:R1:W3:Y:S04]  /*2910*/  LDS.U8 R22, [R0+0x68] ;  /* 0x0000680000167984 */ /* 0x0002e80000000000 */
[----:B------:R1:W1:Y:S04]  /*2920*/  LDS.U8 R21, [R0+0x78] ;  /* 0x0000780000157984 */ /* 0x0002680000000000 */
[----:B----4-:R4:W1:Y:S04]  /*2930*/  LDS.U8 R20, [R0+0x88] ;  /* 0x0000880000147984 */ /* 0x0108680000000000 */
[----:B------:R4:W1:Y:S04]  /*2940*/  LDS.U8 R3, [R0+0x98] ;  /* 0x0000980000037984 */ /* 0x0008680000000000 */
[----:B------:R4:W1:Y:S04]  /*2950*/  LDS.U8 R2, [R0+0xa8] ;  /* 0x0000a80000027984 */ /* 0x0008680000000000 */
[----:B------:R4:W1:Y:S04]  /*2960*/  LDS.64 R8, [R0+0x60] ;  /* 0x0000600000087984 */ /* 0x0008680000000a00 */
[----:B------:R4:W1:Y:S01]  /*2970*/  LDS.64 R10, [R0+0x80] ;  /* 0x00008000000a7984 */ /* 0x0008620000000a00 */
[----:B0-----:R-:W-:-:S02]  /*2980*/  IMAD.MOV.U32 R12, RZ, RZ, R14 ;  /* 0x000000ffff0c7224 */ /* 0x001fc400078e000e */
[----:B------:R-:W-:Y:S01]  /*2990*/  IMAD.MOV.U32 R13, RZ, RZ, R15 ;  /* 0x000000ffff0d7224 */ /* 0x000fe200078e000f */
[----:B----4-:R-:W-:Y:S06]  /*29a0*/  @!P0 BRA `(.L_x_520) ;  /* 0x0000000000348947 */ /* 0x010fec0003800000 */
[----:B------:R-:W-:Y:S01]  /*29b0*/  ISETP.GE.U32.AND P0, PT, R25, R4, PT ;  /* 0x000000041900720c */ /* 0x000fe20003f06070 */
[----:B------:R-:W-:Y:S01]  /*29c0*/  IMAD.MOV.U32 R12, RZ, RZ, R6 ;  /* 0x000000ffff0c7224 */ /* 0x000fe200078e0006 */
[----:B------:R-:W-:Y:S01]  /*29d0*/  PRMT R23, R5, 0x7610, R23 ;  /* 0x0000761005177816 */ /* 0x000fe20000000017 */
[----:B------:R-:W-:-:S10]  /*29e0*/  IMAD.MOV.U32 R13, RZ, RZ, R7 ;  /* 0x000000ffff0d7224 */ /* 0x000fd400078e0007 */
[----:B------:R-:W-:Y:S05]  /*29f0*/  @!P0 BRA `(.L_x_520) ;  /* 0x0000000000208947 */ /* 0x000fea0003800000 */
[----:B------:R-:W-:Y:S01]  /*2a00*/  ISETP.GE.U32.AND P0, PT, R6, R14, PT ;  /* 0x0000000e0600720c */ /* 0x000fe20003f06070 */
[----:B------:R-:W-:Y:S01]  /*2a10*/  IMAD.MOV.U32 R12, RZ, RZ, R14 ;  /* 0x000000ffff0c7224 */ /* 0x000fe200078e000e */
[----:B------:R-:W-:Y:S01]  /*2a20*/  PRMT R23, R25, 0x7610, R23 ;  /* 0x0000761019177816 */ /* 0x000fe20000000017 */
[----:B------:R-:W-:Y:S01]  /*2a30*/  IMAD.MOV.U32 R13, RZ, RZ, R15 ;  /* 0x000000ffff0d7224 */ /* 0x000fe200078e000f */
[----:B------:R-:W-:-:S13]  /*2a40*/  ISETP.GE.AND.EX P0, PT, R7, R15, PT, P0 ;  /* 0x0000000f0700720c */ /* 0x000fda0003f06300 */
[----:B------:R-:W-:Y:S01]  /*2a50*/  @!P0 IMAD.MOV.U32 R12, RZ, RZ, R6 ;  /* 0x000000ffff0c8224 */ /* 0x000fe200078e0006 */
[----:B------:R-:W-:Y:S01]  /*2a60*/  @!P0 PRMT R23, R5, 0x7610, R23 ;  /* 0x0000761005178816 */ /* 0x000fe20000000017 */
[----:B------:R-:W-:-:S07]  /*2a70*/  @!P0 IMAD.MOV.U32 R13, RZ, RZ, R7 ;  /* 0x000000ffff0d8224 */ /* 0x000fce00078e0007 */
.L_x_520:
[----:B------:R-:W-:Y:S05]  /*2a80*/  BSYNC.RECONVERGENT B1 ;  /* 0x0000000000017941 */ /* 0x000fea0003800200 */
.L_x_519:
[C---:B------:R-:W-:Y:S01]  /*2a90*/  LOP3.LUT R14, R16.reuse, 0xff, RZ, 0xc0, !PT ;  /* 0x000000ff100e7812 */ /* 0x040fe200078ec0ff */
[----:B------:R-:W-:Y:S01]  /*2aa0*/  BSSY.RECONVERGENT B1, `(.L_x_521) ;  /* 0x0000013000017945 */ /* 0x000fe20003800200 */
[----:B------:R-:W-:Y:S01]  /*2ab0*/  IMAD.MOV.U32 R15, RZ, RZ, R17 ;  /* 0x000000ffff0f7224 */ /* 0x000fe200078e0011 */
[----:B------:R-:W-:Y:S01]  /*2ac0*/  PRMT R7, R16, 0x7610, R7 ;  /* 0x0000761010077816 */ /* 0x000fe20000000007 */
[----:B------:R-:W-:Y:S01]  /*2ad0*/  IMAD.MOV.U32 R6, RZ, RZ, R18 ;  /* 0x000000ffff067224 */ /* 0x000fe200078e0012 */
[----:B------:R-:W-:-:S13]  /*2ae0*/  ISETP.GE.U32.AND P0, PT, R14, R19, PT ;  /* 0x000000130e00720c */ /* 0x000fda0003f06070 */
[----:B------:R-:W-:Y:S05]  /*2af0*/  @!P0 BRA `(.L_x_522) ;  /* 0x0000000000348947 */ /* 0x000fea0003800000 */
[----:B------:R-:W0:Y:S01]  /*2b00*/  LDS.64 R4, [R0+0x50] ;  /* 0x0000500000047984 */ /* 0x000e220000000a00 */
[C---:B------:R-:W-:Y:S02]  /*2b10*/  ISETP.GE.U32.AND P3, PT, R19.reuse, R14, PT ;  /* 0x0000000e1300720c */ /* 0x040fe40003f66070 */
[----:B------:R-:W-:-:S11]  /*2b20*/  PRMT R7, R19, 0x7610, R7 ;  /* 0x0000761013077816 */ /* 0x000fd60000000007 */
[CC--:B0-----:R-:W-:Y:S01]  /*2b30*/  @P3 ISETP.GE.U32.AND P0, PT, R17.reuse, R4.reuse, PT ;  /* 0x000000041100320c */ /* 0x0c1fe20003f06070 */
[----:B------:R-:W-:Y:S01]  /*2b40*/  IMAD.MOV.U32 R15, RZ, RZ, R4 ;  /* 0x000000ffff0f7224 */ /* 0x000fe200078e0004 */
[CC--:B------:R-:W-:Y:S01]  /*2b50*/  @P3 ISETP.LT.U32.AND P1, PT, R17.reuse, R4.reuse, PT ;  /* 0x000000041100320c */ /* 0x0c0fe20003f21070 */
[----:B------:R-:W-:Y:S01]  /*2b60*/  IMAD.MOV.U32 R6, RZ, RZ, R5 ;  /* 0x000000ffff067224 */ /* 0x000fe200078e0005 */
[CC--:B------:R-:W-:Y:S02]  /*2b70*/  @P3 ISETP.GE.AND.EX P0, PT, R18.reuse, R5.reuse, PT, P0 ;  /* 0x000000051200320c */ /* 0x0c0fe40003f06300 */
[----:B------:R-:W-:Y:S02]  /*2b80*/  @P3 ISETP.LT.AND.EX P1, PT, R18, R5, PT, P1 ;  /* 0x000000051200320c */ /* 0x000fe40003f21310 */
[----:B------:R-:W-:Y:S02]  /*2b90*/  @P3 SEL R16, R16, R19, !P0 ;  /* 0x0000001310103207 */ /* 0x000fe40004000000 */
[----:B------:R-:W-:-:S02]  /*2ba0*/  @P3 SEL R15, R17, R4, P1 ;  /* 0x00000004110f3207 */ /* 0x000fc40000800000 */
[----:B------:R-:W-:Y:S02]  /*2bb0*/  @P3 SEL R6, R18, R5, P1 ;  /* 0x0000000512063207 */ /* 0x000fe40000800000 */
[----:B------:R-:W-:-:S07]  /*2bc0*/  @P3 PRMT R7, R16, 0x7610, R7 ;  /* 0x0000761010073816 */ /* 0x000fce0000000007 */
.L_x_522:
[----:B------:R-:W-:Y:S05]  /*2bd0*/  BSYNC.RECONVERGENT B1 ;  /* 0x0000000000017941 */ /* 0x000fea0003800200 */
.L_x_521:
[----:B------:R-:W-:Y:S01]  /*2be0*/  LOP3.LUT R5, R23, 0xff, RZ, 0xc0, !PT ;  /* 0x000000ff17057812 */ /* 0x000fe200078ec0ff */
[----:B------:R-:W-:Y:S01]  /*2bf0*/  BSSY.RECONVERGENT B1, `(.L_x_523) ;  /* 0x0000012000017945 */ /* 0x000fe20003800200 */
[----:B--2---:R-:W-:Y:S01]  /*2c00*/  PRMT R14, R24, 0x7610, R14 ;  /* 0x00007610180e7816 */ /* 0x004fe2000000000e */
[----:B-1----:R-:W-:Y:S01]  /*2c10*/  IMAD.MOV.U32 R17, RZ, RZ, R8 ;  /* 0x000000ffff117224 */ /* 0x002fe200078e0008 */
[----:B------:R-:W-:Y:S01]  /*2c20*/  ISETP.GE.U32.AND P0, PT, R5, R24, PT ;  /* 0x000000180500720c */ /* 0x000fe20003f06070 */
[----:B------:R-:W-:-:S12]  /*2c30*/  IMAD.MOV.U32 R16, RZ, RZ, R9 ;  /* 0x000000ffff107224 */ /* 0x000fd800078e0009 */
[----:B------:R-:W-:Y:S05]  /*2c40*/  @!P0 BRA `(.L_x_524) ;  /* 0x0000000000308947 */ /* 0x000fea0003800000 */
[----:B------:R-:W-:Y:S01]  /*2c50*/  ISETP.GE.U32.AND P3, PT, R24, R5, PT ;  /* 0x000000051800720c */ /* 0x000fe20003f66070 */
[----:B------:R-:W-:Y:S01]  /*2c60*/  IMAD.MOV.U32 R17, RZ, RZ, R12 ;  /* 0x000000ffff117224 */ /* 0x000fe200078e000c */
[----:B------:R-:W-:Y:S01]  /*2c70*/  PRMT R14, R23, 0x7610, R14 ;  /* 0x00007610170e7816 */ /* 0x000fe2000000000e */
[----:B------:R-:W-:-:S10]  /*2c80*/  IMAD.MOV.U32 R16, RZ, RZ, R13 ;  /* 0x000000ffff107224 */ /* 0x000fd400078e000d */
[CC--:B------:R-:W-:Y:S02]  /*2c90*/  @P3 ISETP.GE.U32.AND P0, PT, R12.reuse, R8.reuse, PT ;  /* 0x000000080c00320c */ /* 0x0c0fe40003f06070 */
[C---:B------:R-:W-:Y:S02]  /*2ca0*/  @P3 ISETP.LT.U32.AND P1, PT, R12.reuse, R8, PT ;  /* 0x000000080c00320c */ /* 0x040fe40003f21070 */
[CC--:B------:R-:W-:Y:S02]  /*2cb0*/  @P3 ISETP.GE.AND.EX P0, PT, R13.reuse, R9.reuse, PT, P0 ;  /* 0x000000090d00320c */ /* 0x0c0fe40003f06300 */
[----:B------:R-:W-:Y:S02]  /*2cc0*/  @P3 ISETP.LT.AND.EX P1, PT, R13, R9, PT, P1 ;  /* 0x000000090d00320c */ /* 0x000fe40003f21310 */
[----:B------:R-:W-:Y:S02]  /*2cd0*/  @P3 SEL R24, R23, R24, !P0 ;  /* 0x0000001817183207 */ /* 0x000fe40004000000 */
[----:B------:R-:W-:-:S02]  /*2ce0*/  @P3 SEL R17, R12, R8, P1 ;  /* 0x000000080c113207 */ /* 0x000fc40000800000 */
[----:B------:R-:W-:Y:S02]  /*2cf0*/  @P3 SEL R16, R13, R9, P1 ;  /* 0x000000090d103207 */ /* 0x000fe40000800000 */
[----:B------:R-:W-:-:S07]  /*2d00*/  @P3 PRMT R14, R24, 0x7610, R14 ;  /* 0x00007610180e3816 */ /* 0x000fce000000000e */
.L_x_524:
[----:B------:R-:W-:Y:S05]  /*2d10*/  BSYNC.RECONVERGENT B1 ;  /* 0x0000000000017941 */ /* 0x000fea0003800200 */
.L_x_523:
[C---:B------:R-:W-:Y:S01]  /*2d20*/  LOP3.LUT R19, R7.reuse, 0xff, RZ, 0xc0, !PT ;  /* 0x000000ff07137812 */ /* 0x040fe200078ec0ff */
[----:B------:R-:W-:Y:S01]  /*2d30*/  BSSY.RECONVERGENT B1, `(.L_x_525) ;  /* 0x0000013000017945 */ /* 0x000fe20003800200 */
[----:B------:R-:W-:Y:S01]  /*2d40*/  PRMT R9, R7, 0x7610, R9 ;  /* 0x0000761007097816 */ /* 0x000fe20000000009 */
[----:B------:R-:W-:Y:S01]  /*2d50*/  IMAD.MOV.U32 R13, RZ, RZ, R15 ;  /* 0x000000ffff0d7224 */ /* 0x000fe200078e000f */
[----:B---3--:R-:W-:Y:S01]  /*2d60*/  ISETP.GE.U32.AND P0, PT, R19, R22, PT ;  /* 0x000000161300720c */ /* 0x008fe20003f06070 */
[----:B------:R-:W-:-:S12]  /*2d70*/  IMAD.MOV.U32 R8, RZ, RZ, R6 ;  /* 0x000000ffff087224 */ /* 0x000fd800078e0006 */
[----:B------:R-:W-:Y:S05]  /*2d80*/  @!P0 BRA `(.L_x_526) ;  /* 0x0000000000348947 */ /* 0x000fea0003800000 */
[----:B------:R-:W0:Y:S01]  /*2d90*/  LDS.64 R4, [R0+0x70] ;  /* 0x0000700000047984 */ /* 0x000e220000000a00 */
[C---:B------:R-:W-:Y:S02]  /*2da0*/  ISETP.GE.U32.AND P3, PT, R22.reuse, R19, PT ;  /* 0x000000131600720c */ /* 0x040fe40003f66070 */
[----:B------:R-:W-:-:S11]  /*2db0*/  PRMT R9, R22, 0x7610, R9 ;  /* 0x0000761016097816 */ /* 0x000fd60000000009 */
[CC--:B0-----:R-:W-:Y:S01]  /*2dc0*/  @P3 ISETP.GE.U32.AND P0, PT, R15.reuse, R4.reuse, PT ;  /* 0x000000040f00320c */ /* 0x0c1fe20003f06070 */
[----:B------:R-:W-:Y:S01]  /*2dd0*/  IMAD.MOV.U32 R13, RZ, RZ, R4 ;  /* 0x000000ffff0d7224 */ /* 0x000fe200078e0004 */
[----:B------:R-:W-:Y:S01]  /*2de0*/  @P3 ISETP.LT.U32.AND P1, PT, R15, R4, PT ;  /* 0x000000040f00320c */ /* 0x000fe20003f21070 */
[----:B------:R-:W-:Y:S01]  /*2df0*/  IMAD.MOV.U32 R8, RZ, RZ, R5 ;  /* 0x000000ffff087224 */ /* 0x000fe200078e0005 */
[CC--:B------:R-:W-:Y:S02]  /*2e00*/  @P3 ISETP.GE.AND.EX P0, PT, R6.reuse, R5.reuse, PT, P0 ;  /* 0x000000050600320c */ /* 0x0c0fe40003f06300 */
[----:B------:R-:W-:Y:S02]  /*2e10*/  @P3 ISETP.LT.AND.EX P1, PT, R6, R5, PT, P1 ;  /* 0x000000050600320c */ /* 0x000fe40003f21310 */
[----:B------:R-:W-:Y:S02]  /*2e20*/  @P3 SEL R7, R7, R22, !P0 ;  /* 0x0000001607073207 */ /* 0x000fe40004000000 */
[----:B------:R-:W-:-:S02]  /*2e30*/  @P3 SEL R13, R15, R4, P1 ;  /* 0x000000040f0d3207 */ /* 0x000fc40000800000 */
[----:B------:R-:W-:Y:S02]  /*2e40*/  @P3 SEL R8, R6, R5, P1 ;  /* 0x0000000506083207 */ /* 0x000fe40000800000 */
[----:B------:R-:W-:-:S07]  /*2e50*/  @P3 PRMT R9, R7, 0x7610, R9 ;  /* 0x0000761007093816 */ /* 0x000fce0000000009 */
.L_x_526:
[----:B------:R-:W-:Y:S05]  /*2e60*/  BSYNC.RECONVERGENT B1 ;  /* 0x0000000000017941 */ /* 0x000fea0003800200 */
.L_x_525:
[----:B------:R-:W-:Y:S01]  /*2e70*/  LOP3.LUT R4, R14, 0xff, RZ, 0xc0, !PT ;  /* 0x000000ff0e047812 */ /* 0x000fe200078ec0ff */
[----:B------:R-:W-:Y:S01]  /*2e80*/  BSSY.RECONVERGENT B1, `(.L_x_527) ;  /* 0x0000012000017945 */ /* 0x000fe20003800200 */
[----:B------:R-:W-:Y:S01]  /*2e90*/  PRMT R22, R21, 0x7610, R22 ;  /* 0x0000761015167816 */ /* 0x000fe20000000016 */
[----:B------:R-:W-:Y:S01]  /*2ea0*/  IMAD.MOV.U32 R25, RZ, RZ, R10 ;  /* 0x000000ffff197224 */ /* 0x000fe200078e000a */
        /* <DEDUP_REMOVED lines=8> */
[CC--:B------:R-:W-:Y:S02]  /*2f30*/  @P3 ISETP.LT.U32.AND P1, PT, R17.reuse, R10.reuse, PT ;  /* 0x0000000a1100320c */ /* 0x0c0fe40003f21070 */
[CC--:B------:R-:W-:Y:S02]  /*2f40*/  @P3 ISETP.GE.AND.EX P0, PT, R16.reuse, R11.reuse, PT, P0 ;  /* 0x0000000b1000320c */ /* 0x0c0fe40003f06300 */
[----:B------:R-:W-:Y:S02]  /*2f50*/  @P3 ISETP.LT.AND.EX P1, PT, R16, R11, PT, P1 ;  /* 0x0000000b1000320c */ /* 0x000fe40003f21310 */
[----:B------:R-:W-:Y:S02]  /*2f60*/  @P3 SEL R21, R14, R21, !P0 ;  /* 0x000000150e153207 */ /* 0x000fe40004000000 */
[----:B------:R-:W-:-:S02]  /*2f70*/  @P3 SEL R25, R17, R10, P1 ;  /* 0x0000000a11193207 */ /* 0x000fc40000800000 */
[----:B------:R-:W-:Y:S02]  /*2f80*/  @P3 SEL R24, R16, R11, P1 ;  /* 0x0000000b10183207 */ /* 0x000fe40000800000 */
[----:B------:R-:W-:-:S07]  /*2f90*/  @P3 PRMT R22, R21, 0x7610, R22 ;  /* 0x0000761015163816 */ /* 0x000fce0000000016 */
.L_x_528:
[----:B------:R-:W-:Y:S05]  /*2fa0*/  BSYNC.RECONVERGENT B1 ;  /* 0x0000000000017941 */ /* 0x000fea0003800200 */
.L_x_527:
[C---:B------:R-:W-:Y:S01]  /*2fb0*/  LOP3.LUT R7, R9.reuse, 0xff, RZ, 0xc0, !PT ;  /* 0x000000ff09077812 */ /* 0x040fe200078ec0ff */
[----:B------:R-:W-:Y:S01]  /*2fc0*/  BSSY.RECONVERGENT B1, `(.L_x_529) ;  /* 0x0000013000017945 */ /* 0x000fe20003800200 */
[----:B------:R-:W-:Y:S01]  /*2fd0*/  PRMT R19, R9, 0x7610, R19 ;  /* 0x0000761009137816 */ /* 0x000fe20000000013 */
[----:B------:R-:W-:Y:S01]  /*2fe0*/  IMAD.MOV.U32 R17, RZ, RZ, R13 ;  /* 0x000000ffff117224 */ /* 0x000fe200078e000d */
[----:B------:R-:W-:Y:S01]  /*2ff0*/  ISETP.GE.U32.AND P0, PT, R7, R20, PT ;  /* 0x000000140700720c */ /* 0x000fe20003f06070 */
        /* <DEDUP_REMOVED lines=15> */
.L_x_530:
[----:B------:R-:W-:Y:S05]  /*30f0*/  BSYNC.RECONVERGENT B1 ;  /* 0x0000000000017941 */ /* 0x000fea0003800200 */
.L_x_529:
[----:B------:R-:W0:Y:S01]  /*3100*/  LDS.64 R10, [R0+0xa0] ;  /* 0x0000a000000a7984 */ /* 0x000e220000000a00 */
[----:B------:R-:W-:Y:S01]  /*3110*/  LOP3.LUT R26, R22, 0xff, RZ, 0xc0, !PT ;  /* 0x000000ff161a7812 */ /* 0x000fe200078ec0ff */
[----:B------:R-:W-:Y:S01]  /*3120*/  BSSY.RECONVERGENT B1, `(.L_x_531) ;  /* 0x000001a000017945 */ /* 0x000fe20003800200 */
[----:B------:R-:W-:Y:S01]  /*3130*/  PRMT R20, R3, 0x7610, R20 ;  /* 0x0000761003147816 */ /* 0x000fe20000000014 */
[----:B------:R1:W2:Y:S01]  /*3140*/  LDS.U8 R23, [R0+0xb8] ;  /* 0x0000b80000177984 */ /* 0x0002a20000000000 */
[----:B------:R-:W-:-:S03]  /*3150*/  ISETP.GE.U32.AND P0, PT, R26, R3, PT ;  /* 0x000000031a00720c */ /* 0x000fc60003f06070 */
[----:B------:R1:W3:Y:S04]  /*3160*/  LDS.U8 R15, [R0+0xc8] ;  /* 0x0000c800000f7984 */ /* 0x0002e80000000000 */
[----:B------:R1:W4:Y:S04]  /*3170*/  LDS.U8 R14, [R0+0xd8] ;  /* 0x0000d800000e7984 */ /* 0x0003280000000000 */
[----:B------:R1:W1:Y:S04]  /*3180*/  LDS.U8 R13, [R0+0xe8] ;  /* 0x0000e800000d7984 */ /* 0x0002680000000000 */
[----:B------:R0:W1:Y:S04]  /*3190*/  LDS.U8 R12, [R0+0xf8] ;  /* 0x0000f800000c7984 */ /* 0x0000680000000000 */
[----:B------:R0:W1:Y:S04]  /*31a0*/  LDS.64 R4, [R0+0xc0] ;  /* 0x0000c00000047984 */ /* 0x0000680000000a00 */
[----:B------:R0:W1:Y:S04]  /*31b0*/  LDS.64 R6, [R0+0xe0] ;  /* 0x0000e00000067984 */ /* 0x0000680000000a00 */
[----:B------:R0:W1:Y:S02]  /*31c0*/  LDS.64 R8, [R0+0x100] ;  /* 0x0001000000087984 */ /* 0x0000640000000a00 */
[----:B0-----:R-:W-:-:S02]  /*31d0*/  IMAD.MOV.U32 R21, RZ, RZ, R10 ;  /* 0x000000ffff157224 */ /* 0x001fc400078e000a */
[----:B------:R-:W-:Y:S01]  /*31e0*/  IMAD.MOV.U32 R18, RZ, RZ, R11 ;  /* 0x000000ffff127224 */ /* 0x000fe200078e000b */
[----:B------:R-:W-:Y:S06]  /*31f0*/  @!P0 BRA `(.L_x_532) ;  /* 0x0000000000308947 */ /* 0x000fec0003800000 */
        /* <DEDUP_REMOVED lines=12> */
.L_x_532:
[----:B------:R-:W-:Y:S05]  /*32c0*/  BSYNC.RECONVERGENT B1 ;  /* 0x0000000000017941 */ /* 0x000fea0003800200 */
.L_x_531:
        /* <DEDUP_REMOVED lines=10> */
[CC--:B0-----:R-:W-:Y:S02]  /*3370*/  @P3 ISETP.GE.U32.AND P0, PT, R17.reuse, R10.reuse, PT ;  /* 0x0000000a1100320c */ /* 0x0c1fe40003f06070 */
[----:B------:R-:W-:Y:S02]  /*3380*/  @P3 ISETP.LT.U32.AND P1, PT, R17, R10, PT ;  /* 0x0000000a1100320c */ /* 0x000fe40003f21070 */
[CC--:B------:R-:W-:Y:S02]  /*3390*/  @P3 ISETP.GE.AND.EX P0, PT, R16.reuse, R11.reuse, PT, P0 ;  /* 0x0000000b1000320c */ /* 0x0c0fe40003f06300 */
[----:B------:R-:W-:Y:S02]  /*33a0*/  @P3 ISETP.LT.AND.EX P1, PT, R16, R11, PT, P1 ;  /* 0x0000000b1000320c */ /* 0x000fe40003f21310 */
[----:B------:R-:W-:Y:S02]  /*33b0*/  @P3 SEL R19, R19, R2, !P0 ;  /* 0x0000000213133207 */ /* 0x000fe40004000000 */
[----:B------:R-:W-:-:S02]  /*33c0*/  @P3 SEL R10, R17, R10, P1 ;  /* 0x0000000a110a3207 */ /* 0x000fc40000800000 */
[----:B------:R-:W-:Y:S02]  /*33d0*/  @P3 SEL R11, R16, R11, P1 ;  /* 0x0000000b100b3207 */ /* 0x000fe40000800000 */
[----:B------:R-:W-:-:S07]  /*33e0*/  @P3 PRMT R22, R19, 0x7610, R22 ;  /* 0x0000761013163816 */ /* 0x000fce0000000016 */
.L_x_534:
[----:B------:R-:W-:Y:S05]  /*33f0*/  BSYNC.RECONVERGENT B1 ;  /* 0x0000000000017941 */ /* 0x000fea0003800200 */
.L_x_533:
        /* <DEDUP_REMOVED lines=19> */
.L_x_536:
[----:B------:R-:W-:Y:S05]  /*3530*/  BSYNC.RECONVERGENT B1 ;  /* 0x0000000000017941 */ /* 0x000fea0003800200 */
.L_x_535:
        /* <DEDUP_REMOVED lines=20> */
.L_x_538:
[----:B------:R-:W-:Y:S05]  /*3680*/  BSYNC.RECONVERGENT B1 ;  /* 0x0000000000017941 */ /* 0x000fea0003800200 */
.L_x_537:
[----:B------:R-:W-:Y:S01]  /*3690*/  LOP3.LUT R3, R19, 0xff, RZ, 0xc0, !PT ;  /* 0x000000ff13037812 */ /* 0x000fe200078ec0ff */
[----:B------:R-:W-:Y:S01]  /*36a0*/  BSSY.RECONVERGENT B1, `(.L_x_539) ;  /* 0x0000012000017945 */ /* 0x000fe20003800200 */
[----:B----4-:R-:W-:Y:S01]  /*36b0*/  PRMT R15, R14, 0x7610, R15 ;  /* 0x000076100e0f7816 */ /* 0x010fe2000000000f */
        /* <DEDUP_REMOVED lines=9> */
[----:B------:R-:W-:Y:S02]  /*3750*/  @P3 ISETP.LT.U32.AND P1, PT, R17, R6, PT ;  /* 0x000000061100320c */ /* 0x000fe40003f21070 */
[CC--:B------:R-:W-:Y:S02]  /*3760*/  @P3 ISETP.GE.AND.EX P0, PT, R16.reuse, R7.reuse, PT, P0 ;  /* 0x000000071000320c */ /* 0x0c0fe40003f06300 */
[----:B------:R-:W-:Y:S02]  /*3770*/  @P3 ISETP.LT.AND.EX P1, PT, R16, R7, PT, P1 ;  /* 0x000000071000320c */ /* 0x000fe40003f21310 */
[----:B------:R-:W-:Y:S02]  /*3780*/  @P3 SEL R14, R19, R14, !P0 ;  /* 0x0000000e130e3207 */ /* 0x000fe40004000000 */
[----:B------:R-:W-:-:S02]  /*3790*/  @P3 SEL R11, R17, R6, P1 ;  /* 0x00000006110b3207 */ /* 0x000fc40000800000 */
[----:B------:R-:W-:Y:S02]  /*37a0*/  @P3 SEL R10, R16, R7, P1 ;  /* 0x00000007100a3207 */ /* 0x000fe40000800000 */
[----:B------:R-:W-:-:S07]  /*37b0*/  @P3 PRMT R15, R14, 0x7610, R15 ;  /* 0x000076100e0f3816 */ /* 0x000fce000000000f */
.L_x_540:
[----:B------:R-:W-:Y:S05]  /*37c0*/  BSYNC.RECONVERGENT B1 ;  /* 0x0000000000017941 */ /* 0x000fea0003800200 */
.L_x_539:
        /* <DEDUP_REMOVED lines=20> */
.L_x_542:
[----:B------:R-:W-:Y:S05]  /*3910*/  BSYNC.RECONVERGENT B1 ;  /* 0x0000000000017941 */ /* 0x000fea0003800200 */
.L_x_541:
[----:B------:R-:W-:Y:S01]  /*3920*/  LOP3.LUT R13, R15, 0xff, RZ, 0xc0, !PT ;  /* 0x000000ff0f0d7812 */ /* 0x000fe200078ec0ff */
[----:B------:R-:W-:Y:S01]  /*3930*/  IMAD.MOV.U32 R6, RZ, RZ, R8 ;  /* 0x000000ffff067224 */ /* 0x000fe200078e0008 */
[----:B------:R-:W-:Y:S01]  /*3940*/  PRMT R5, R12, 0x7610, R5 ;  /* 0x000076100c057816 */ /* 0x000fe20000000005 */
[----:B------:R-:W-:Y:S01]  /*3950*/  IMAD.MOV.U32 R7, RZ, RZ, R9 ;  /* 0x000000ffff077224 */ /* 0x000fe200078e0009 */
[----:B------:R-:W-:-:S13]  /*3960*/  ISETP.GE.U32.AND P0, PT, R13, R12, PT ;  /* 0x0000000c0d00720c */ /* 0x000fda0003f06070 */
[----:B------:R-:W-:Y:S05]  /*3970*/  @!P0 BRA `(.L_x_516) ;  /* 0x0000008800a88947 */ /* 0x000fea0003800000 */
[----:B------:R-:W-:Y:S01]  /*3980*/  ISETP.GE.U32.AND P0, PT, R12, R13, PT ;  /* 0x0000000d0c00720c */ /* 0x000fe20003f06070 */
[----:B------:R-:W-:Y:S01]  /*3990*/  IMAD.MOV.U32 R6, RZ, RZ, R11 ;  /* 0x000000ffff067224 */ /* 0x000fe200078e000b */
[----:B------:R-:W-:Y:S01]  /*39a0*/  PRMT R5, R15, 0x7610, R5 ;  /* 0x000076100f057816 */ /* 0x000fe20000000005 */
[----:B------:R-:W-:-:S10]  /*39b0*/  IMAD.MOV.U32 R7, RZ, RZ, R10 ;  /* 0x000000ffff077224 */ /* 0x000fd400078e000a */
[----:B------:R-:W-:Y:S05]  /*39c0*/  @!P0 BRA `(.L_x_516) ;  /* 0x0000008800948947 */ /* 0x000fea0003800000 */
[CC--:B------:R-:W-:Y:S02]  /*39d0*/  ISETP.GE.U32.AND P0, PT, R11.reuse, R8.reuse, PT ;  /* 0x000000080b00720c */ /* 0x0c0fe40003f06070 */
[----:B------:R-:W-:Y:S02]  /*39e0*/  ISETP.LT.U32.AND P1, PT, R11, R8, PT ;  /* 0x000000080b00720c */ /* 0x000fe40003f21070 */
[CC--:B------:R-:W-:Y:S02]  /*39f0*/  ISETP.GE.AND.EX P0, PT, R10.reuse, R9.reuse, PT, P0 ;  /* 0x000000090a00720c */ /* 0x0c0fe40003f06300 */
[----:B------:R-:W-:Y:S02]  /*3a00*/  ISETP.LT.AND.EX P1, PT, R10, R9, PT, P1 ;  /* 0x000000090a00720c */ /* 0x000fe40003f21310 */
[----:B------:R-:W-:Y:S02]  /*3a10*/  SEL R5, R15, R12, !P0 ;  /* 0x0000000c0f057207 */ /* 0x000fe40004000000 */
[----:B------:R-:W-:-:S02]  /*3a20*/  SEL R6, R11, R8, P1 ;  /* 0x000000080b067207 */ /* 0x000fc40000800000 */
[----:B------:R-:W-:Y:S01]  /*3a30*/  SEL R7, R10, R9, P1 ;  /* 0x000000090a077207 */ /* 0x000fe20000800000 */
[----:B------:R-:W-:Y:S06]  /*3a40*/  BRA `(.L_x_516) ;  /* 0x0000008800747947 */ /* 0x000fec0003800000 */
.L_x_493:
[----:B------:R-:W1:Y:S01]  /*3a50*/  S2R R11, SR_LANEID ;  /* 0x00000000000b7919 */ /* 0x000e620000000000 */
[----:B------:R-:W-:Y:S01]  /*3a60*/  LOP3.LUT R12, R0, 0x3e0, RZ, 0xc0, !PT ;  /* 0x000003e0000c7812 */ /* 0x000fe200078ec0ff */
[----:B------:R-:W-:Y:S01]  /*3a70*/  BSSY.RECONVERGENT B1, `(.L_x_543) ;  /* 0x000003e000017945 */ /* 0x000fe20003800200 */
[C---:B-----5:R-:W-:Y:S01]  /*3a80*/  LOP3.LUT R20, R13.reuse, 0xff, RZ, 0xc0, !PT ;  /* 0x000000ff0d147812 */ /* 0x060fe200078ec0ff */
[----:B0-----:R-:W-:Y:S01]  /*3a90*/  IMAD.MOV.U32 R4, RZ, RZ, R8 ;  /* 0x000000ffff047224 */ /* 0x001fe200078e0008 */
[----:B------:R-:W-:Y:S01]  /*3aa0*/  LOP3.LUT R2, RZ, R12, RZ, 0x33, !PT ;  /* 0x0000000cff027212 */ /* 0x000fe200078e33ff */
[----:B------:R-:W-:Y:S01]  /*3ab0*/  VIADD R3, R12, 0x20 ;  /* 0x000000200c037836 */ /* 0x000fe20000000000 */
[----:B------:R-:W-:Y:S01]  /*3ac0*/  LOP3.LUT R16, R10, 0xff, RZ, 0xc0, !PT ;  /* 0x000000ff0a107812 */ /* 0x000fe200078ec0ff */
[----:B------:R-:W-:Y:S01]  /*3ad0*/  IMAD.MOV.U32 R18, RZ, RZ, R6 ;  /* 0x000000ffff127224 */ /* 0x000fe200078e0006 */
[----:B------:R-:W-:Y:S01]  /*3ae0*/  PRMT R14, R13, 0x7610, R14 ;  /* 0x000076100d0e7816 */ /* 0x000fe2000000000e */
[----:B------:R-:W-:Y:S01]  /*3af0*/  VIADD R2, R2, UR6 ;  /* 0x0000000602027c36 */ /* 0x000fe20008000000 */
[----:B------:R-:W-:Y:S01]  /*3b00*/  ISETP.GT.AND P0, PT, R3, UR6, PT ;  /* 0x0000000603007c0c */ /* 0x000fe2000bf04270 */
[----:B------:R-:W-:-:S03]  /*3b10*/  IMAD.MOV.U32 R3, RZ, RZ, R9 ;  /* 0x000000ffff037224 */ /* 0x000fc600078e0009 */
[----:B------:R-:W-:Y:S02]  /*3b20*/  SEL R15, R2, 0x1f, P0 ;  /* 0x0000001f020f7807 */ /* 0x000fe40000000000 */
[----:B------:R-:W-:-:S03]  /*3b30*/  PRMT R2, R10, 0x7610, R2 ;  /* 0x000076100a027816 */ /* 0x000fc60000000002 */
[----:B------:R0:W2:Y:S04]  /*3b40*/  SHFL.DOWN PT, R5, R16, 0x1, R15 ;  /* 0x0820000010057989 */ /* 0x0000a800000e000f */
[----:B------:R3:W4:Y:S04]  /*3b50*/  SHFL.DOWN PT, R20, R20, 0x1, R15 ;  /* 0x0820000014147989 */ /* 0x00072800000e000f */
[----:B------:R3:W2:Y:S01]  /*3b60*/  SHFL.DOWN PT, R17, R8, 0x1, R15 ;  /* 0x0820000008117989 */ /* 0x0006a200000e000f */
[----:B0-----:R-:W-:Y:S01]  /*3b70*/  IMAD.MOV.U32 R16, RZ, RZ, R7 ;  /* 0x000000ffff107224 */ /* 0x001fe200078e0007 */
[----:B-1----:R-:W-:-:S02]  /*3b80*/  ISETP.GE.AND P0, PT, R11, R15, PT ;  /* 0x0000000f0b00720c */ /* 0x002fc40003f06270 */
[----:B------:R3:W0:Y:S04]  /*3b90*/  SHFL.DOWN PT, R19, R9, 0x1, R15 ;  /* 0x0820000009137989 */ /* 0x00062800000e000f */
[----:B------:R3:W1:Y:S04]  /*3ba0*/  SHFL.DOWN PT, R21, R6, 0x1, R15 ;  /* 0x0820000006157989 */ /* 0x00066800000e000f */
[----:B------:R3:W0:Y:S03]  /*3bb0*/  SHFL.DOWN PT, R23, R7, 0x1, R15 ;  /* 0x0820000007177989 */ /* 0x00062600000e000f */
[----:B------:R-:W-:Y:S05]  /*3bc0*/  @P0 BRA `(.L_x_544) ;  /* 0x0000000000a00947 */ /* 0x000fea0003800000 */
[----:B--2---:R-:W-:Y:S01]  /*3bd0*/  LOP3.LUT R16, R5, 0xff, RZ, 0xc0, !PT ;  /* 0x000000ff05107812 */ /* 0x004fe200078ec0ff */
[----:B------:R-:W-:Y:S01]  /*3be0*/  BSSY.RECONVERGENT B2, `(.L_x_545) ;  /* 0x0000017000027945 */ /* 0x000fe20003800200 */
[----:B------:R-:W-:Y:S01]  /*3bf0*/  LOP3.LUT R25, R10, 0xff, RZ, 0xc0, !PT ;  /* 0x000000ff0a197812 */ /* 0x000fe200078ec0ff */
[----:B------:R-:W-:Y:S01]  /*3c00*/  IMAD.MOV.U32 R4, RZ, RZ, R8 ;  /* 0x000000ffff047224 */ /* 0x000fe200078e0008 */
[----:B----4-:R-:W-:Y:S01]  /*3c10*/  LOP3.LUT R22, R20, 0xff, RZ, 0xc0, !PT ;  /* 0x000000ff14167812 */ /* 0x010fe200078ec0ff */
[----:B------:R-:W-:Y:S01]  /*3c20*/  IMAD.MOV.U32 R3, RZ, RZ, R9 ;  /* 0x000000ffff037224 */ /* 0x000fe200078e0009 */
[----:B------:R-:W-:Y:S02]  /*3c30*/  ISETP.GE.U32.AND P0, PT, R25, R16, PT ;  /* 0x000000101900720c */ /* 0x000fe40003f06070 */
[----:B------:R-:W-:Y:S02]  /*3c40*/  LOP3.LUT R27, R13, 0xff, RZ, 0xc0, !PT ;  /* 0x000000ff0d1b7812 */ /* 0x000fe400078ec0ff */
[----:B------:R-:W-:-:S02]  /*3c50*/  PRMT R2, R10, 0x7610, R2 ;  /* 0x000076100a027816 */ /* 0x000fc40000000002 */
[----:B------:R-:W-:Y:S02]  /*3c60*/  ISETP.GE.U32.AND P2, PT, R27, R22, PT ;  /* 0x000000161b00720c */ /* 0x000fe40003f46070 */
[----:B------:R-:W-:-:S05]  /*3c70*/  PRMT R14, R20, 0x7610, R14 ;  /* 0x00007610140e7816 */ /* 0x000fca000000000e */
[----:B------:R-:W-:Y:S06]  /*3c80*/  @!P0 BRA `(.L_x_546) ;  /* 0x0000000000308947 */ /* 0x000fec0003800000 */
[----:B------:R-:W-:Y:S01]  /*3c90*/  ISETP.GT.U32.AND P3, PT, R25, R16, PT ;  /* 0x000000101900720c */ /* 0x000fe20003f64070 */
[----:B------:R-:W-:Y:S01]  /*3ca0*/  IMAD.MOV.U32 R4, RZ, RZ, R17 ;  /* 0x000000ffff047224 */ /* 0x000fe200078e0011 */
[----:B------:R-:W-:Y:S01]  /*3cb0*/  PRMT R2, R5, 0x7610, R2 ;  /* 0x0000761005027816 */ /* 0x000fe20000000002 */
[----:B0-----:R-:W-:-:S10]  /*3cc0*/  IMAD.MOV.U32 R3, RZ, RZ, R19 ;  /* 0x000000ffff037224 */ /* 0x001fd400078e0013 */
        /* <DEDUP_REMOVED lines=8> */
.L_x_546:
[----:B------:R-:W-:Y:S05]  /*3d50*/  BSYNC.RECONVERGENT B2 ;  /* 0x0000000000027941 */ /* 0x000fea0003800200 */
.L_x_545:
[----:B-1----:R-:W-:Y:S02]  /*3d60*/  IMAD.MOV.U32 R18, RZ, RZ, R21 ;  /* 0x000000ffff127224 */ /* 0x002fe400078e0015 */
[----:B0-----:R-:W-:Y:S01]  /*3d70*/  IMAD.MOV.U32 R16, RZ, RZ, R23 ;  /* 0x000000ffff107224 */ /* 0x001fe200078e0017 */
        /* <DEDUP_REMOVED lines=13> */
.L_x_544:
[----:B------:R-:W-:Y:S05]  /*3e50*/  BSYNC.RECONVERGENT B1 ;  /* 0x0000000000017941 */ /* 0x000fea0003800200 */
.L_x_543:
[----:B---3--:R-:W-:Y:S01]  /*3e60*/  VIADD R8, R11, 0x2 ;  /* 0x000000020b087836 */ /* 0x008fe20000000000 */
[----:B------:R-:W-:Y:S01]  /*3e70*/  LOP3.LUT R22, R2, 0xff, RZ, 0xc0, !PT ;  /* 0x000000ff02167812 */ /* 0x000fe200078ec0ff */
[----:B------:R3:W3:Y:S01]  /*3e80*/  SHFL.DOWN PT, R13, R4, 0x2, R15 ;  /* 0x08400000040d7989 */ /* 0x0006e200000e000f */
[----:B----4-:R-:W-:Y:S01]  /*3e90*/  LOP3.LUT R20, R14, 0xff, RZ, 0xc0, !PT ;  /* 0x000000ff0e147812 */ /* 0x010fe200078ec0ff */
[----:B------:R-:W-:Y:S01]  /*3ea0*/  BSSY.RECONVERGENT B1, `(.L_x_547) ;  /* 0x000003c000017945 */ /* 0x000fe20003800200 */
[----:B------:R-:W-:Y:S01]  /*3eb0*/  ISETP.GT.AND P0, PT, R8, R15, PT ;  /* 0x0000000f0800720c */ /* 0x000fe20003f04270 */
[----:B------:R4:W3:Y:S01]  /*3ec0*/  SHFL.DOWN PT, R6, R3, 0x2, R15 ;  /* 0x0840000003067989 */ /* 0x0008e200000e000f */
[----:B--2---:R-:W-:Y:S01]  /*3ed0*/  PRMT R5, R14, 0x7610, R5 ;  /* 0x000076100e057816 */ /* 0x004fe20000000005 */
[----:B------:R-:W-:Y:S02]  /*3ee0*/  IMAD.MOV.U32 R10, RZ, RZ, R18 ;  /* 0x000000ffff0a7224 */ /* 0x000fe400078e0012 */
[----:B------:R4:W2:Y:S01]  /*3ef0*/  SHFL.DOWN PT, R9, R18, 0x2, R15 ;  /* 0x0840000012097989 */ /* 0x0008a200000e000f */
[----:B------:R-:W-:-:S03]  /*3f00*/  IMAD.MOV.U32 R8, RZ, RZ, R16 ;  /* 0x000000ffff087224 */ /* 0x000fc600078e0010 */
[----:B------:R4:W2:Y:S04]  /*3f10*/  SHFL.DOWN PT, R7, R16, 0x2, R15 ;  /* 0x0840000010077989 */ /* 0x0008a800000e000f */
[----:B-1----:R4:W1:Y:S04]  /*3f20*/  SHFL.DOWN PT, R21, R22, 0x2, R15 ;  /* 0x0840000016157989 */ /* 0x00286800000e000f */
[----:B0-----:R4:W0:Y:S01]  /*3f30*/  SHFL.DOWN PT, R23, R20, 0x2, R15 ;  /* 0x0840000014177989 */ /* 0x00182200000e000f */
[----:B------:R-:W-:Y:S05]  /*3f40*/  @P0 BRA `(.L_x_548) ;  /* 0x0000000000c40947 */ /* 0x000fea0003800000 */
[----:B-1----:R-:W-:Y:S01]  /*3f50*/  LOP3.LUT R8, R21, 0xff, RZ, 0xc0, !PT ;  /* 0x000000ff15087812 */ /* 0x002fe200078ec0ff */
[----:B------:R-:W-:Y:S01]  /*3f60*/  BSSY.RECONVERGENT B2, `(.L_x_549) ;  /* 0x0000017000027945 */ /* 0x000fe20003800200 */
[----:B------:R-:W-:Y:S01]  /*3f70*/  LOP3.LUT R27, R2, 0xff, RZ, 0xc0, !PT ;  /* 0x000000ff021b7812 */ /* 0x000fe200078ec0ff */
[----:B------:R-:W-:Y:S01]  /*3f80*/  IMAD.MOV.U32 R17, RZ, RZ, R4 ;  /* 0x000000ffff117224 */ /* 0x000fe200078e0004 */
[----:B0---4-:R-:W-:Y:S01]  /*3f90*/  LOP3.LUT R20, R23, 0xff, RZ, 0xc0, !PT ;  /* 0x000000ff17147812 */ /* 0x011fe200078ec0ff */
        /* <DEDUP_REMOVED lines=8> */
[----:B---3--:R-:W-:Y:S01]  /*4020*/  IMAD.MOV.U32 R17, RZ, RZ, R13 ;  /* 0x000000ffff117224 */ /* 0x008fe200078e000d */
        /* <DEDUP_REMOVED lines=10> */
.L_x_550:
[----:B------:R-:W-:Y:S05]  /*40d0*/  BSYNC.RECONVERGENT B2 ;  /* 0x0000000000027941 */ /* 0x000fea0003800200 */
.L_x_549:
[----:B--2---:R-:W-:Y:S01]  /*40e0*/  IMAD.MOV.U32 R10, RZ, RZ, R9 ;  /* 0x000000ffff0a7224 */ /* 0x004fe200078e0009 */
[----:B------:R-:W-:Y:S01]  /*40f0*/  PRMT R2, R22, 0x7610, R2 ;  /* 0x0000761016027816 */ /* 0x000fe20000000002 */
[----:B------:R-:W-:Y:S02]  /*4100*/  IMAD.MOV.U32 R8, RZ, RZ, R7 ;  /* 0x000000ffff087224 */ /* 0x000fe400078e0007 */
[----:B---3--:R-:W-:Y:S02]  /*4110*/  IMAD.MOV.U32 R4, RZ, RZ, R17 ;  /* 0x000000ffff047224 */ /* 0x008fe400078e0011 */
        /* <DEDUP_REMOVED lines=20> */
.L_x_548:
[----:B------:R-:W-:Y:S05]  /*4260*/  BSYNC.RECONVERGENT B1 ;  /* 0x0000000000017941 */ /* 0x000fea0003800200 */
.L_x_547:
[----:B---3--:R-:W-:Y:S01]  /*4270*/  VIADD R6, R11, 0x4 ;  /* 0x000000040b067836 */ /* 0x008fe20000000000 */
[C---:B----4-:R-:W-:Y:S01]  /*4280*/  LOP3.LUT R20, R5.reuse, 0xff, RZ, 0xc0, !PT ;  /* 0x000000ff05147812 */ /* 0x050fe200078ec0ff */
[----:B------:R3:W4:Y:S01]  /*4290*/  SHFL.DOWN PT, R13, R4, 0x4, R15 ;  /* 0x08800000040d7989 */ /* 0x00072200000e000f */
[----:B------:R-:W-:Y:S01]  /*42a0*/  LOP3.LUT R22, R2, 0xff, RZ, 0xc0, !PT ;  /* 0x000000ff02167812 */ /* 0x000fe200078ec0ff */
[----:B------:R-:W-:Y:S01]  /*42b0*/  BSSY.RECONVERGENT B1, `(.L_x_551) ;  /* 0x000003c000017945 */ /* 0x000fe20003800200 */
[----:B------:R-:W-:Y:S01]  /*42c0*/  ISETP.GT.AND P0, PT, R6, R15, PT ;  /* 0x0000000f0600720c */ /* 0x000fe20003f04270 */
[----:B------:R3:W0:Y:S01]  /*42d0*/  SHFL.DOWN PT, R14, R3, 0x4, R15 ;  /* 0x08800000030e7989 */ /* 0x00062200000e000f */
[----:B------:R-:W-:Y:S01]  /*42e0*/  PRMT R6, R5, 0x7610, R6 ;  /* 0x0000761005067816 */ /* 0x000fe20000000006 */
[----:B------:R-:W-:Y:S02]  /*42f0*/  IMAD.MOV.U32 R18, RZ, RZ, R10 ;  /* 0x000000ffff127224 */ /* 0x000fe400078e000a */
[----:B--2---:R3:W2:Y:S01]  /*4300*/  SHFL.DOWN PT, R9, R10, 0x4, R15 ;  /* 0x088000000a097989 */ /* 0x0046a200000e000f */
[----:B------:R-:W-:-:S03]  /*4310*/  IMAD.MOV.U32 R16, RZ, RZ, R8 ;  /* 0x000000ffff107224 */ /* 0x000fc600078e0008 */
[----:B------:R3:W0:Y:S04]  /*4320*/  SHFL.DOWN PT, R7, R8, 0x4, R15 ;  /* 0x0880000008077989 */ /* 0x00062800000e000f */
[----:B-1----:R3:W1:Y:S04]  /*4330*/  SHFL.DOWN PT, R21, R22, 0x4, R15 ;  /* 0x0880000016157989 */ /* 0x00266800000e000f */
[----:B------:R3:W0:Y:S01]  /*4340*/  SHFL.DOWN PT, R20, R20, 0x4, R15 ;  /* 0x0880000014147989 */ /* 0x00062200000e000f */
[----:B------:R-:W-:Y:S05]  /*4350*/  @P0 BRA `(.L_x_552) ;  /* 0x0000000000c40947 */ /* 0x000fea0003800000 */
[----:B-1----:R-:W-:Y:S01]  /*4360*/  LOP3.LUT R16, R21, 0xff, RZ, 0xc0, !PT ;  /* 0x000000ff15107812 */ /* 0x002fe200078ec0ff */
[----:B------:R-:W-:Y:S01]  /*4370*/  BSSY.RECONVERGENT B2, `(.L_x_553) ;  /* 0x0000017000027945 */ /* 0x000fe20003800200 */
[----:B------:R-:W-:Y:S01]  /*4380*/  LOP3.LUT R25, R2, 0xff, RZ, 0xc0, !PT ;  /* 0x000000ff02197812 */ /* 0x000fe200078ec0ff */
[----:B------:R-:W-:Y:S01]  /*4390*/  IMAD.MOV.U32 R17, RZ, RZ, R4 ;  /* 0x000000ffff117224 */ /* 0x000fe200078e0004 */
[----:B0--3--:R-:W-:Y:S01]  /*43a0*/  LOP3.LUT R22, R20, 0xff, RZ, 0xc0, !PT ;  /* 0x000000ff14167812 */ /* 0x009fe200078ec0ff */
        /* <DEDUP_REMOVED lines=8> */
[----:B----4-:R-:W-:Y:S01]  /*4430*/  IMAD.MOV.U32 R17, RZ, RZ, R13 ;  /* 0x000000ffff117224 */ /* 0x010fe200078e000d */
        /* <DEDUP_REMOVED lines=10> */
.L_x_554:
[----:B------:R-:W-:Y:S05]  /*44e0*/  BSYNC.RECONVERGENT B2 ;  /* 0x0000000000027941 */ /* 0x000fea0003800200 */
.L_x_553:
[----:B--2---:R-:W-:Y:S01]  /*44f0*/  IMAD.MOV.U32 R18, RZ, RZ, R9 ;  /* 0x000000ffff127224 */ /* 0x004fe200078e0009 */
[----:B------:R-:W-:Y:S01]  /*4500*/  PRMT R2, R24, 0x7610, R2 ;  /* 0x0000761018027816 */ /* 0x000fe20000000002 */
[----:B------:R-:W-:Y:S02]  /*4510*/  IMAD.MOV.U32 R16, RZ, RZ, R7 ;  /* 0x000000ffff107224 */ /* 0x000fe400078e0007 */
[----:B------:R-:W-:Y:S02]  /*4520*/  IMAD.MOV.U32 R4, RZ, RZ, R17 ;  /* 0x000000ffff047224 */ /* 0x000fe400078e0011 */
        /* <DEDUP_REMOVED lines=15> */
[----:B----4-:R-:W-:Y:S02]  /*4620*/  @!P2 SEL R13, R5, R20, !P0 ;  /* 0x00000014050da207 */ /* 0x010fe40004000000 */
[----:B------:R-:W-:-:S02]  /*4630*/  @!P2 PRMT R2, R24, 0x7610, R2 ;  /* 0x000076101802a816 */ /* 0x000fc40000000002 */
[----:B------:R-:W-:Y:S02]  /*4640*/  @!P2 SEL R18, R10, R9, P1 ;  /* 0x000000090a12a207 */ /* 0x000fe40000800000 */
[----:B------:R-:W-:Y:S02]  /*4650*/  @!P2 SEL R16, R8, R7, P1 ;  /* 0x000000070810a207 */ /* 0x000fe40000800000 */
[----:B------:R-:W-:-:S07]  /*4660*/  @!P2 PRMT R6, R13, 0x7610, R6 ;  /* 0x000076100d06a816 */ /* 0x000fce0000000006 */
.L_x_552:
[----:B------:R-:W-:Y:S05]  /*4670*/  BSYNC.RECONVERGENT B1 ;  /* 0x0000000000017941 */ /* 0x000fea0003800200 */
.L_x_551:
[----:B---3--:R-:W-:Y:S01]  /*4680*/  VIADD R8, R11, 0x8 ;  /* 0x000000080b087836 */ /* 0x008fe20000000000 */
[----:B------:R-:W-:Y:S01]  /*4690*/  LOP3.LUT R24, R2, 0xff, RZ, 0xc0, !PT ;  /* 0x000000ff02187812 */ /* 0x000fe200078ec0ff */
[----:B--2---:R2:W3:Y:S01]  /*46a0*/  SHFL.DOWN PT, R9, R4, 0x8, R15 ;  /* 0x0900000004097989 */ /* 0x0044e200000e000f */
[----:B------:R-:W-:Y:S01]  /*46b0*/  LOP3.LUT R22, R6, 0xff, RZ, 0xc0, !PT ;  /* 0x000000ff06167812 */ /* 0x000fe200078ec0ff */
[----:B------:R-:W-:Y:S01]  /*46c0*/  BSSY.RECONVERGENT B1, `(.L_x_555) ;  /* 0x000003c000017945 */ /* 0x000fe20003800200 */
[----:B------:R-:W-:Y:S01]  /*46d0*/  ISETP.GT.AND P0, PT, R8, R15, PT ;  /* 0x0000000f0800720c */ /* 0x000fe20003f04270 */
[----:B0-----:R2:W0:Y:S01]  /*46e0*/  SHFL.DOWN PT, R20, R3, 0x8, R15 ;  /* 0x0900000003147989 */ /* 0x00142200000e000f */
[----:B------:R-:W-:Y:S01]  /*46f0*/  PRMT R8, R6, 0x7610, R8 ;  /* 0x0000761006087816 */ /* 0x000fe20000000008 */
[----:B------:R-:W-:Y:S02]  /*4700*/  IMAD.MOV.U32 R14, RZ, RZ, R18 ;  /* 0x000000ffff0e7224 */ /* 0x000fe400078e0012 */
[----:B------:R2:W0:Y:S01]  /*4710*/  SHFL.DOWN PT, R7, R18, 0x8, R15 ;  /* 0x0900000012077989 */ /* 0x00042200000e000f */
[----:B------:R-:W-:-:S03]  /*4720*/  IMAD.MOV.U32 R10, RZ, RZ, R16 ;  /* 0x000000ffff0a7224 */ /* 0x000fc600078e0010 */
[----:B------:R2:W0:Y:S04]  /*4730*/  SHFL.DOWN PT, R5, R16, 0x8, R15 ;  /* 0x0900000010057989 */ /* 0x00042800000e000f */
[----:B------:R2:W0:Y:S04]  /*4740*/  SHFL.DOWN PT, R19, R24, 0x8, R15 ;  /* 0x0900000018137989 */ /* 0x00042800000e000f */
[----:B-1----:R2:W1:Y:S01]  /*4750*/  SHFL.DOWN PT, R21, R22, 0x8, R15 ;  /* 0x0900000016157989 */ /* 0x00246200000e000f */
[----:B------:R-:W-:Y:S05]  /*4760*/  @P0 BRA `(.L_x_556) ;  /* 0x0000000000c40947 */ /* 0x000fea0003800000 */
[----:B0-----:R-:W-:Y:S01]  /*4770*/  LOP3.LUT R10, R19, 0xff, RZ, 0xc0, !PT ;  /* 0x000000ff130a7812 */ /* 0x001fe200078ec0ff */
[----:B------:R-:W-:Y:S01]  /*4780*/  BSSY.RECONVERGENT B2, `(.L_x_557) ;  /* 0x0000017000027945 */ /* 0x000fe20003800200 */
[----:B------:R-:W-:Y:S01]  /*4790*/  LOP3.LUT R25, R2, 0xff, RZ, 0xc0, !PT ;  /* 0x000000ff02197812 */ /* 0x000fe200078ec0ff */
[----:B----4-:R-:W-:Y:S01]  /*47a0*/  IMAD.MOV.U32 R13, RZ, RZ, R4 ;  /* 0x000000ffff0d7224 */ /* 0x010fe200078e0004 */
[----:B-12---:R-:W-:Y:S01]  /*47b0*/  LOP3.LUT R22, R21, 0xff, RZ, 0xc0, !PT ;  /* 0x000000ff15167812 */ /* 0x006fe200078ec0ff */
        /* <DEDUP_REMOVED lines=19> */
.L_x_558:
[----:B------:R-:W-:Y:S05]  /*48f0*/  BSYNC.RECONVERGENT B2 ;  /* 0x0000000000027941 */ /* 0x000fea0003800200 */
.L_x_557:
[----:B------:R-:W-:Y:S01]  /*4900*/  IMAD.MOV.U32 R14, RZ, RZ, R7 ;  /* 0x000000ffff0e7224 */ /* 0x000fe200078e0007 */
        /* <DEDUP_REMOVED lines=18> */
[----:B---3--:R-:W-:Y:S02]  /*4a30*/  @!P2 SEL R9, R6, R21, !P0 ;  /* 0x000000150609a207 */ /* 0x008fe40004000000 */
[----:B------:R-:W-:-:S02]  /*4a40*/  @!P2 PRMT R2, R24, 0x7610, R2 ;  /* 0x000076101802a816 */ /* 0x000fc40000000002 */
[----:B------:R-:W-:Y:S02]  /*4a50*/  @!P2 SEL R14, R18, R7, P1 ;  /* 0x00000007120ea207 */ /* 0x000fe40000800000 */
[----:B------:R-:W-:Y:S02]  /*4a60*/  @!P2 SEL R10, R16, R5, P1 ;  /* 0x00000005100aa207 */ /* 0x000fe40000800000 */
[----:B------:R-:W-:-:S07]  /*4a70*/  @!P2 PRMT R8, R9, 0x7610, R8 ;  /* 0x000076100908a816 */ /* 0x000fce0000000008 */
.L_x_556:
[----:B------:R-:W-:Y:S05]  /*4a80*/  BSYNC.RECONVERGENT B1 ;  /* 0x0000000000017941 */ /* 0x000fea0003800200 */
.L_x_555:
[----:B------:R-:W-:Y:S01]  /*4a90*/  VIADD R6, R11, 0x10 ;  /* 0x000000100b067836 */ /* 0x000fe20000000000 */
[----:B0-----:R-:W-:Y:S01]  /*4aa0*/  LOP3.LUT R20, R2, 0xff, RZ, 0xc0, !PT ;  /* 0x000000ff02147812 */ /* 0x001fe200078ec0ff */
[----:B------:R0:W0:Y:S01]  /*4ab0*/  SHFL.DOWN PT, R17, R4, 0x10, R15 ;  /* 0x0a00000004117989 */ /* 0x00002200000e000f */
[----:B--2---:R-:W-:Y:S01]  /*4ac0*/  LOP3.LUT R18, R8, 0xff, RZ, 0xc0, !PT ;  /* 0x000000ff08127812 */ /* 0x004fe200078ec0ff */
[----:B------:R-:W-:Y:S01]  /*4ad0*/  BSSY.RECONVERGENT B1, `(.L_x_559) ;  /* 0x000003c000017945 */ /* 0x000fe20003800200 */
[----:B------:R-:W-:Y:S01]  /*4ae0*/  ISETP.GT.AND P0, PT, R6, R15, PT ;  /* 0x0000000f0600720c */ /* 0x000fe20003f04270 */
[----:B------:R2:W0:Y:S01]  /*4af0*/  SHFL.DOWN PT, R16, R3, 0x10, R15 ;  /* 0x0a00000003107989 */ /* 0x00042200000e000f */
[----:B------:R-:W-:Y:S01]  /*4b00*/  PRMT R5, R8, 0x7610, R5 ;  /* 0x0000761008057816 */ /* 0x000fe20000000005 */
[----:B------:R-:W-:Y:S02]  /*4b10*/  IMAD.MOV.U32 R6, RZ, RZ, R14 ;  /* 0x000000ffff067224 */ /* 0x000fe400078e000e */
[----:B----4-:R2:W4:Y:S01]  /*4b20*/  SHFL.DOWN PT, R13, R14, 0x10, R15 ;  /* 0x0a0000000e0d7989 */ /* 0x01052200000e000f */
[----:B------:R-:W-:-:S03]  /*4b30*/  IMAD.MOV.U32 R7, RZ, RZ, R10 ;  /* 0x000000ffff077224 */ /* 0x000fc600078e000a */
[----:B---3--:R2:W3:Y:S04]  /*4b40*/  SHFL.DOWN PT, R9, R10, 0x10, R15 ;  /* 0x0a0000000a097989 */ /* 0x0084e800000e000f */
[----:B------:R2:W0:Y:S04]  /*4b50*/  SHFL.DOWN PT, R19, R20, 0x10, R15 ;  /* 0x0a00000014137989 */ /* 0x00042800000e000f */
[----:B-1----:R2:W1:Y:S01]  /*4b60*/  SHFL.DOWN PT, R21, R18, 0x10, R15 ;  /* 0x0a00000012157989 */ /* 0x00246200000e000f */
[----:B------:R-:W-:Y:S05]  /*4b70*/  @P0 BRA `(.L_x_560) ;  /* 0x0000000000c40947 */ /* 0x000fea0003800000 */
[----:B0-----:R-:W-:Y:S01]  /*4b80*/  LOP3.LUT R6, R19, 0xff, RZ, 0xc0, !PT ;  /* 0x000000ff13067812 */ /* 0x001fe200078ec0ff */
[----:B------:R-:W-:Y:S01]  /*4b90*/  BSSY.RECONVERGENT B2, `(.L_x_561) ;  /* 0x0000017000027945 */ /* 0x000fe20003800200 */
[----:B------:R-:W-:Y:S01]  /*4ba0*/  LOP3.LUT R7, R2, 0xff, RZ, 0xc0, !PT ;  /* 0x000000ff02077812 */ /* 0x000fe200078ec0ff */
[----:B--2---:R-:W-:Y:S01]  /*4bb0*/  IMAD.MOV.U32 R15, RZ, RZ, R4 ;  /* 0x000000ffff0f7224 */ /* 0x004fe200078e0004 */
[----:B-1----:R-:W-:Y:S01]  /*4bc0*/  LOP3.LUT R20, R21, 0xff, RZ, 0xc0, !PT ;  /* 0x000000ff15147812 */ /* 0x002fe200078ec0ff */
        /* <DEDUP_REMOVED lines=19> */
.L_x_562:
[----:B------:R-:W-:Y:S05]  /*4d00*/  BSYNC.RECONVERGENT B2 ;  /* 0x0000000000027941 */ /* 0x000fea0003800200 */
.L_x_561:
[----:B----4-:R-:W-:Y:S01]  /*4d10*/  IMAD.MOV.U32 R6, RZ, RZ, R13 ;  /* 0x000000ffff067224 */ /* 0x010fe200078e000d */
[----:B------:R-:W-:Y:S01]  /*4d20*/  PRMT R2, R22, 0x7610, R2 ;  /* 0x0000761016027816 */ /* 0x000fe20000000002 */
[----:B---3--:R-:W-:Y:S02]  /*4d30*/  IMAD.MOV.U32 R7, RZ, RZ, R9 ;  /* 0x000000ffff077224 */ /* 0x008fe400078e0009 */
        /* <DEDUP_REMOVED lines=21> */
.L_x_560:
[----:B------:R-:W-:Y:S05]  /*4e90*/  BSYNC.RECONVERGENT B1 ;  /* 0x0000000000017941 */ /* 0x000fea0003800200 */
.L_x_559:
[----:B------:R-:W-:Y:S01]  /*4ea0*/  ISETP.NE.AND P0, PT, R11, RZ, PT ;  /* 0x000000ff0b00720c */ /* 0x000fe20003f05270 */
[----:B------:R-:W-:-:S12]  /*4eb0*/  BSSY.RECONVERGENT B1, `(.L_x_563) ;  /* 0x000000b000017945 */ /* 0x000fd80003800200 */
[----:B------:R-:W-:Y:S05]  /*4ec0*/  @P0 BRA `(.L_x_564) ;  /* 0x0000000000240947 */ /* 0x000fea0003800000 */
[----:B------:R-:W5:Y:S01]  /*4ed0*/  S2UR UR5, SR_CgaCtaId ;  /* 0x00000000000579c3 */ /* 0x000f620000008800 */
[----:B------:R-:W-:Y:S01]  /*4ee0*/  UMOV UR4, 0x400 ;  /* 0x0000040000047882 */ /* 0x000fe20000000000 */
[----:B------:R-:W-:Y:S02]  /*4ef0*/  IMAD.MOV.U32 R8, RZ, RZ, R4 ;  /* 0x000000ffff087224 */ /* 0x000fe400078e0004 */
[----:B---3--:R-:W-:Y:S01]  /*4f00*/  IMAD.MOV.U32 R9, RZ, RZ, R3 ;  /* 0x000000ffff097224 */ /* 0x008fe200078e0003 */
[----:B-----5:R-:W-:-:S09]  /*4f10*/  ULEA UR4, UR5, UR4, 0x18 ;  /* 0x0000000405047291 */ /* 0x020fd2000f8ec0ff */
[----:B------:R3:W-:Y:S04]  /*4f20*/  STS.64 [R12+UR4+0x10], R8 ;  /* 0x000010080c007988 */ /* 0x0007e80008000a04 */
[----:B------:R3:W-:Y:S04]  /*4f30*/  STS.64 [R12+UR4+0x20], R6 ;  /* 0x000020060c007988 */ /* 0x0007e80008000a04 */
[----:B------:R3:W-:Y:S04]  /*4f40*/  STS.U8 [R12+UR4+0x8], R2 ;  /* 0x000008020c007988 */ /* 0x0007e80008000004 */
[----:B------:R3:W-:Y:S02]  /*4f50*/  STS.U8 [R12+UR4+0x18], R5 ;  /* 0x000018050c007988 */ /* 0x0007e40008000004 */
.L_x_564:
[----:B------:R-:W-:Y:S05]  /*4f60*/  BSYNC.RECONVERGENT B1 ;  /* 0x0000000000017941 */ /* 0x000fea0003800200 */
.L_x_563:
[----:B------:R-:W-:Y:S01]  /*4f70*/  BAR.SYNC.DEFER_BLOCKING 0x0 ;  /* 0x0000000000007b1d */ /* 0x000fe20000010000 */
[----:B------:R-:W-:-:S13]  /*4f80*/  ISETP.NE.AND P2, PT, R0, RZ, PT ;  /* 0x000000ff0000720c */ /* 0x000fda0003f45270 */
[----:B------:R-:W-:Y:S05]  /*4f90*/  @P2 BRA `(.L_x_516) ;  /* 0x0000007400202947 */ /* 0x000fea0003800000 */
[----:B------:R-:W-:Y:S01]  /*4fa0*/  UISETP.GE.AND UP0, UPT, UR6, 0x21, UPT ;  /* 0x000000210600788c */ /* 0x000fe2000bf06270 */
[----:B------:R-:W-:Y:S01]  /*4fb0*/  PRMT R0, R2, 0x7610, R0 ;  /* 0x0000761002007816 */ /* 0x000fe20000000000 */
[----:B----4-:R-:W-:Y:S01]  /*4fc0*/  IMAD.MOV.U32 R13, RZ, RZ, R4 ;  /* 0x000000ffff0d7224 */ /* 0x010fe200078e0004 */
[----:B--2---:R-:W-:Y:S01]  /*4fd0*/  PRMT R14, R5, 0x7610, R14 ;  /* 0x00007610050e7816 */ /* 0x004fe2000000000e */
[----:B---3--:R-:W-:Y:S02]  /*4fe0*/  IMAD.MOV.U32 R12, RZ, RZ, R3 ;  /* 0x000000ffff0c7224 */ /* 0x008fe400078e0003 */
[----:B------:R-:W-:Y:S02]  /*4ff0*/  IMAD.MOV.U32 R8, RZ, RZ, R6 ;  /* 0x000000ffff087224 */ /* 0x000fe400078e0006 */
[----:B------:R-:W-:Y:S01]  /*5000*/  IMAD.MOV.U32 R9, RZ, RZ, R7 ;  /* 0x000000ffff097224 */ /* 0x000fe200078e0007 */
[----:B------:R-:W-:Y:S06]  /*5010*/  BRA.U !UP0, `(.L_x_565) ;  /* 0x0000000108c07547 */ /* 0x000fec000b800000 */
[----:B------:R-:W2:Y:S01]  /*5020*/  S2R R9, SR_CgaCtaId ;  /* 0x0000000000097919 */ /* 0x000ea20000008800 */
[----:B------:R-:W-:Y:S01]  /*5030*/  MOV R0, 0x400 ;  /* 0x0000040000007802 */ /* 0x000fe20000000f00 */
[----:B------:R-:W-:Y:S01]  /*5040*/  BSSY.RECONVERGENT B1, `(.L_x_566) ;  /* 0x000001a000017945 */ /* 0x000fe20003800200 */
[C---:B------:R-:W-:Y:S01]  /*5050*/  LOP3.LUT R14, R2.reuse, 0xff, RZ, 0xc0, !PT ;  /* 0x000000ff020e7812 */ /* 0x040fe200078ec0ff */
[----:B------:R-:W-:Y:S01]  /*5060*/  IMAD.MOV.U32 R13, RZ, RZ, R4 ;  /* 0x000000ffff0d7224 */ /* 0x000fe200078e0004 */
[----:B0-----:R-:W-:Y:S01]  /*5070*/  LOP3.LUT R17, R5, 0xff, RZ, 0xc0, !PT ;  /* 0x000000ff05117812 */ /* 0x001fe200078ec0ff */
[----:B------:R-:W-:Y:S01]  /*5080*/  IMAD.MOV.U32 R12, RZ, RZ, R3 ;  /* 0x000000ffff0c7224 */ /* 0x000fe200078e0003 */
[----:B--2---:R-:W-:Y:S02]  /*5090*/  LEA R9, R9, R0, 0x18 ;  /* 0x0000000009097211 */ /* 0x004fe400078ec0ff */
[----:B------:R-:W-:-:S03]  /*50a0*/  PRMT R0, R2, 0x7610, R0 ;  /* 0x0000761002007816 */ /* 0x000fc60000000000 */
[----:B------:R-:W0:Y:S04]  /*50b0*/  LDS.U8 R15, [R9+0x28] ;  /* 0x00002800090f7984 */ /* 0x000e280000000000 */
[----:B------:R-:W2:Y:S04]  /*50c0*/  LDS.U8 R16, [R9+0x38] ;  /* 0x0000380009107984 */ /* 0x000ea80000000000 */
[----:B------:R3:W4:Y:S01]  /*50d0*/  LDS.64 R10, [R9+0x40] ;  /* 0x00004000090a7984 */ /* 0x0007220000000a00 */
[----:B0-----:R-:W-:Y:S02]  /*50e0*/  ISETP.GE.U32.AND P0, PT, R14, R15, PT ;  /* 0x0000000f0e00720c */ /* 0x001fe40003f06070 */
[----:B--2---:R-:W-:-:S11]  /*50f0*/  ISETP.GE.U32.AND P3, PT, R17, R16, PT ;  /* 0x000000101100720c */ /* 0x004fd60003f66070 */
[----:B---34-:R-:W-:Y:S05]  /*5100*/  @!P0 BRA `(.L_x_567) ;  /* 0x0000000000348947 */ /* 0x018fea0003800000 */
        /* <DEDUP_REMOVED lines=13> */
.L_x_567:
[----:B------:R-:W-:Y:S05]  /*51e0*/  BSYNC.RECONVERGENT B1 ;  /* 0x0000000000017941 */ /* 0x000fea0003800200 */
.L_x_566:
[----:B------:R-:W-:Y:S01]  /*51f0*/  BSSY.RECONVERGENT B1, `(.L_x_565) ;  /* 0x0000012000017945 */ /* 0x000fe20003800200 */
[----:B------:R-:W-:Y:S01]  /*5200*/  PRMT R14, R16, 0x7610, R14 ;  /* 0x00007610100e7816 */ /* 0x000fe2000000000e */
[----:B------:R-:W-:Y:S02]  /*5210*/  IMAD.MOV.U32 R8, RZ, RZ, R10 ;  /* 0x000000ffff087224 */ /* 0x000fe400078e000a */
[----:B------:R-:W-:Y:S01]  /*5220*/  IMAD.MOV.U32 R9, RZ, RZ, R11 ;  /* 0x000000ffff097224 */ /* 0x000fe200078e000b */
[----:B------:R-:W-:Y:S06]  /*5230*/  @!P3 BRA `(.L_x_568) ;  /* 0x000000000034b947 */ /* 0x000fec0003800000 */
        /* <DEDUP_REMOVED lines=13> */
.L_x_568:
[----:B------:R-:W-:Y:S05]  /*5310*/  BSYNC.RECONVERGENT B1 ;  /* 0x0000000000017941 */ /* 0x000fea0003800200 */
.L_x_565:
[----:B------:R-:W-:Y:S01]  /*5320*/  UISETP.GE.AND UP0, UPT, UR6, 0x41, UPT ;  /* 0x000000410600788c */ /* 0x000fe2000bf06270 */
[----:B0-----:R-:W-:Y:S01]  /*5330*/  PRMT R4, R0, 0x7610, R4 ;  /* 0x0000761000047816 */ /* 0x001fe20000000004 */
[----:B------:R-:W-:Y:S01]  /*5340*/  IMAD.MOV.U32 R5, RZ, RZ, R13 ;  /* 0x000000ffff057224 */ /* 0x000fe200078e000d */
[----:B------:R-:W-:Y:S01]  /*5350*/  PRMT R15, R14, 0x7610, R15 ;  /* 0x000076100e0f7816 */ /* 0x000fe2000000000f */
[----:B------:R-:W-:Y:S02]  /*5360*/  IMAD.MOV.U32 R6, RZ, RZ, R12 ;  /* 0x000000ffff067224 */ /* 0x000fe400078e000c */
[----:B------:R-:W-:Y:S02]  /*5370*/  IMAD.MOV.U32 R11, RZ, RZ, R8 ;  /* 0x000000ffff0b7224 */ /* 0x000fe400078e0008 */
[----:B------:R-:W-:Y:S01]  /*5380*/  IMAD.MOV.U32 R10, RZ, RZ, R9 ;  /* 0x000000ffff0a7224 */ /* 0x000fe200078e0009 */
[----:B------:R-:W-:Y:S06]  /*5390*/  BRA.U !UP0, `(.L_x_569) ;  /* 0x0000000108c07547 */ /* 0x000fec000b800000 */
[----:B------:R-:W0:Y:S01]  /*53a0*/  S2R R3, SR_CgaCtaId ;  /* 0x0000000000037919 */ /* 0x000e220000008800 */
[----:B------:R-:W-:Y:S01]  /*53b0*/  MOV R2, 0x400 ;  /* 0x0000040000027802 */ /* 0x000fe20000000f00 */
[----:B------:R-:W-:Y:S01]  /*53c0*/  BSSY.RECONVERGENT B1, `(.L_x_570) ;  /* 0x000001a000017945 */ /* 0x000fe20003800200 */
[----:B------:R-:W-:Y:S01]  /*53d0*/  LOP3.LUT R18, R0, 0xff, RZ, 0xc0, !PT ;  /* 0x000000ff00127812 */ /* 0x000fe200078ec0ff */
[----:B------:R-:W-:Y:S01]  /*53e0*/  IMAD.MOV.U32 R5, RZ, RZ, R13 ;  /* 0x000000ffff057224 */ /* 0x000fe200078e000d */
[----:B------:R-:W-:Y:S01]  /*53f0*/  LOP3.LUT R17, R14, 0xff, RZ, 0xc0, !PT ;  /* 0x000000ff0e117812 */ /* 0x000fe200078ec0ff */
[----:B------:R-:W-:Y:S01]  /*5400*/  IMAD.MOV.U32 R6, RZ, RZ, R12 ;  /* 0x000000ffff067224 */ /* 0x000fe200078e000c */
[----:B------:R-:W-:Y:S02]  /*5410*/  PRMT R4, R0, 0x7610, R4 ;  /* 0x0000761000047816 */ /* 0x000fe40000000004 */
[----:B0-----:R-:W-:-:S05]  /*5420*/  LEA R10, R3, R2, 0x18 ;  /* 0x00000002030a7211 */ /* 0x001fca00078ec0ff */
        /* <DEDUP_REMOVED lines=19> */
.L_x_571:
[----:B------:R-:W-:Y:S05]  /*5560*/  BSYNC.RECONVERGENT B1 ;  /* 0x0000000000017941 */ /* 0x000fea0003800200 */
.L_x_570:
        /* <DEDUP_REMOVED lines=18> */
.L_x_572:
[----:B------:R-:W-:Y:S05]  /*5690*/  BSYNC.RECONVERGENT B1 ;  /* 0x0000000000017941 */ /* 0x000fea0003800200 */
.L_x_569:
[----:B------:R-:W-:Y:S01]  /*56a0*/  UISETP.GE.AND UP0, UPT, UR6, 0x61, UPT ;  /* 0x000000610600788c */ /* 0x000fe2000bf06270 */
[----:B------:R-:W-:Y:S01]  /*56b0*/  PRMT R0, R4, 0x7610, R0 ;  /* 0x0000761004007816 */ /* 0x000fe20000000000 */
        /* <DEDUP_REMOVED lines=9> */
[C---:B------:R-:W-:Y:S01]  /*5750*/  LOP3.LUT R16, R4.reuse, 0xff, RZ, 0xc0, !PT ;  /* 0x000000ff04107812 */ /* 0x040fe200078ec0ff */
[----:B------:R-:W-:Y:S01]  /*5760*/  IMAD.MOV.U32 R7, RZ, RZ, R5 ;  /* 0x000000ffff077224 */ /* 0x000fe200078e0005 */
[----:B------:R-:W-:Y:S01]  /*5770*/  LOP3.LUT R17, R15, 0xff, RZ, 0xc0, !PT ;  /* 0x000000ff0f117812 */ /* 0x000fe200078ec0ff */
[----:B------:R-:W-:Y:S01]  /*5780*/  IMAD.MOV.U32 R8, RZ, RZ, R6 ;  /* 0x000000ffff087224 */ /* 0x000fe200078e0006 */
[----:B0-----:R-:W-:Y:S02]  /*5790*/  LEA R12, R3, R0, 0x18 ;  /* 0x00000000030c7211 */ /* 0x001fe400078ec0ff */
        /* <DEDUP_REMOVED lines=20> */
.L_x_575:
[----:B------:R-:W-:Y:S05]  /*58e0*/  BSYNC.RECONVERGENT B1 ;  /* 0x0000000000017941 */ /* 0x000fea0003800200 */
.L_x_574:
        /* <DEDUP_REMOVED lines=15> */
[----:B------:R-:W-:Y:S01]  /*59e0*/  @!P0 PRMT R13, R15, 0x7610, R13 ;  /* 0x000076100f0d8816 */ /* 0x000fe2000000000d */
[----:B------:R-:W-:Y:S02]  /*59f0*/  @!P0 IMAD.MOV.U32 R9, RZ, RZ, R11 ;  /* 0x000000ffff098224 */ /* 0x000fe400078e000b */
[----:B------:R-:W-:-:S07]  /*5a00*/  @!P0 IMAD.MOV.U32 R12, RZ, RZ, R10 ;  /* 0x000000ffff0c8224 */ /* 0x000fce00078e000a */
.L_x_576:
[----:B------:R-:W-:Y:S05]  /*5a10*/  BSYNC.RECONVERGENT B1 ;  /* 0x0000000000017941 */ /* 0x000fea0003800200 */
.L_x_573:
        /* <DEDUP_REMOVED lines=36> */
.L_x_579:
[----:B------:R-:W-:Y:S05]  /*5c60*/  BSYNC.RECONVERGENT B1 ;  /* 0x0000000000017941 */ /* 0x000fea0003800200 */
.L_x_578:
        /* <DEDUP_REMOVED lines=18> */
.L_x_580:
[----:B------:R-:W-:Y:S05]  /*5d90*/  BSYNC.RECONVERGENT B1 ;  /* 0x0000000000017941 */ /* 0x000fea0003800200 */
.L_x_577:
        /* <DEDUP_REMOVED lines=36> */
.L_x_583:
[----:B------:R-:W-:Y:S05]  /*5fe0*/  BSYNC.RECONVERGENT B1 ;  /* 0x0000000000017941 */ /* 0x000fea0003800200 */
.L_x_582:
        /* <DEDUP_REMOVED lines=18> */
.L_x_584:
[----:B------:R-:W-:Y:S05]  /*6110*/  BSYNC.RECONVERGENT B1 ;  /* 0x0000000000017941 */ /* 0x000fea0003800200 */
.L_x_581:
        /* <DEDUP_REMOVED lines=13> */
[----:B-1----:R-:W-:Y:S01]  /*61f0*/  LOP3.LUT R21, R17, 0xff, RZ, 0xc0, !PT ;  /* 0x000000ff11157812 */ /* 0x002fe200078ec0ff */
[----:B------:R-:W-:Y:S01]  /*6200*/  IMAD.MOV.U32 R12, RZ, RZ, R8 ;  /* 0x000000ffff0c7224 */ /* 0x000fe200078e0008 */
[----:B------:R-:W-:Y:S02]  /*6210*/  PRMT R9, R0, 0x7610, R9 ;  /* 0x0000761000097816 */ /* 0x000fe40000000009 */
[----:B0-----:R-:W-:-:S05]  /*6220*/  LEA R4, R3, R2, 0x18 ;  /* 0x0000000203047211 */ /* 0x001fca00078ec0ff */
[----:B------:R-:W0:Y:S04]  /*6230*/  LDS.U8 R11, [R4+0xc8] ;  /* 0x0000c800040b7984 */ /* 0x000e280000000000 */
[----:B------:R-:W1:Y:S04]  /*6240*/  LDS.U8 R6, [R4+0xd8] ;  /* 0x0000d80004067984 */ /* 0x000e680000000000 */
[----:B------:R2:W3:Y:S01]  /*6250*/  LDS.64 R2, [R4+0xe0] ;  /* 0x0000e00004027984 */ /* 0x0004e20000000a00 */
[----:B0-----:R-:W-:Y:S02]  /*6260*/  ISETP.GE.U32.AND P0, PT, R10, R11, PT ;  /* 0x0000000b0a00720c */ /* 0x001fe40003f06070 */
[----:B-1----:R-:W-:-:S11]  /*6270*/  ISETP.GE.U32.AND P3, PT, R21, R6, PT ;  /* 0x000000061500720c */ /* 0x002fd60003f66070 */
[----:B--23--:R-:W-:Y:S05]  /*6280*/  @!P0 BRA `(.L_x_587) ;  /* 0x0000000000348947 */ /* 0x00cfea0003800000 */
        /* <DEDUP_REMOVED lines=13> */
.L_x_587:
[----:B------:R-:W-:Y:S05]  /*6360*/  BSYNC.RECONVERGENT B1 ;  /* 0x0000000000017941 */ /* 0x000fea0003800200 */
.L_x_586:
        /* <DEDUP_REMOVED lines=18> */
.L_x_588:
[----:B------:R-:W-:Y:S05]  /*6490*/  BSYNC.RECONVERGENT B1 ;  /* 0x0000000000017941 */ /* 0x000fea0003800200 */
.L_x_585:
[----:B------:R-:W-:Y:S01]  /*64a0*/  UISETP.GE.AND UP0, UPT, UR6, 0xe1, UPT ;  /* 0x000000e10600788c */ /* 0x000fe2000bf06270 */
[----:B------:R-:W-:Y:S01]  /*64b0*/  IMAD.MOV.U32 R6, RZ, RZ, R19 ;  /* 0x000000ffff067224 */ /* 0x000fe200078e0013 */
[----:B------:R-:W-:Y:S01]  /*64c0*/  PRMT R5, R18, 0x7610, R5 ;  /* 0x0000761012057816 */ /* 0x000fe20000000005 */
[----:B------:R-:W-:Y:S01]  /*64d0*/  IMAD.MOV.U32 R7, RZ, RZ, R14 ;  /* 0x000000ffff077224 */ /* 0x000fe200078e000e */
[----:B------:R-:W-:Y:S01]  /*64e0*/  PRMT R2, R9, 0x7610, R2 ;  /* 0x0000761009027816 */ /* 0x000fe20000000002 */
[----:B------:R-:W-:Y:S02]  /*64f0*/  IMAD.MOV.U32 R4, RZ, RZ, R13 ;  /* 0x000000ffff047224 */ /* 0x000fe400078e000d */
[----:B------:R-:W-:Y:S02]  /*6500*/  IMAD.MOV.U32 R3, RZ, RZ, R12 ;  /* 0x000000ffff037224 */ /* 0x000fe400078e000c */
[----:B------:R-:W-:Y:S05]  /*6510*/  BRA.U !UP0, `(.L_x_516) ;  /* 0x0000005d08c07547 */ /* 0x000fea000b800000 */
[----:B------:R-:W0:Y:S01]  /*6520*/  S2R R3, SR_CgaCtaId ;  /* 0x0000000000037919 */ /* 0x000e220000008800 */
[----:B------:R-:W-:Y:S01]  /*6530*/  MOV R0, 0x400 ;  /* 0x0000040000007802 */ /* 0x000fe20000000f00 */
[----:B------:R-:W-:Y:S01]  /*6540*/  BSSY.RECONVERGENT B1, `(.L_x_589) ;  /* 0x0000019000017945 */ /* 0x000fe20003800200 */
[C---:B------:R-:W-:Y:S01]  /*6550*/  LOP3.LUT R7, R9.reuse, 0xff, RZ, 0xc0, !PT ;  /* 0x000000ff09077812 */ /* 0x040fe200078ec0ff */
[----:B------:R-:W-:Y:S01]  /*6560*/  IMAD.MOV.U32 R4, RZ, RZ, R13 ;  /* 0x000000ffff047224 */ /* 0x000fe200078e000d */
[----:B------:R-:W-:Y:S02]  /*6570*/  LOP3.LUT R15, R18, 0xff, RZ, 0xc0, !PT ;  /* 0x000000ff120f7812 */ /* 0x000fe400078ec0ff */
[----:B------:R-:W-:Y:S02]  /*6580*/  PRMT R2, R9, 0x7610, R2 ;  /* 0x0000761009027816 */ /* 0x000fe40000000002 */
[----:B0-----:R-:W-:Y:S01]  /*6590*/  LEA R5, R3, R0, 0x18 ;  /* 0x0000000003057211 */ /* 0x001fe200078ec0ff */
[----:B------:R-:W-:-:S04]  /*65a0*/  IMAD.MOV.U32 R3, RZ, RZ, R12 ;  /* 0x000000ffff037224 */ /* 0x000fc800078e000c */
        /* <DEDUP_REMOVED lines=11> */
[----:B------:R-:W-:Y:S02]  /*6660*/  @P4 ISETP.LT.U32.AND P0, PT, R13, R4, PT ;  /* 0x000000040d00420c */ /* 0x000fe40003f01070 */
[CC--:B------:R-:W-:Y:S02]  /*6670*/  @P4 ISETP.GE.AND.EX P1, PT, R12.reuse, R5.reuse, PT, P1 ;  /* 0x000000050c00420c */ /* 0x0c0fe40003f26310 */
[----:B------:R-:W-:Y:S02]  /*6680*/  @P4 ISETP.LT.AND.EX P0, PT, R12, R5, PT, P0 ;  /* 0x000000050c00420c */ /* 0x000fe40003f01300 */
[----:B------:R-:W-:Y:S02]  /*6690*/  @P4 SEL R9, R9, R0, !P1 ;  /* 0x0000000009094207 */ /* 0x000fe40004800000 */
[----:B------:R-:W-:-:S02]  /*66a0*/  @P4 SEL R4, R13, R4, P0 ;  /* 0x000000040d044207 */ /* 0x000fc40000000000 */
[----:B------:R-:W-:Y:S02]  /*66b0*/  @P4 SEL R3, R12, R5, P0 ;  /* 0x000000050c034207 */ /* 0x000fe40000000000 */
[----:B------:R-:W-:-:S07]  /*66c0*/  @P4 PRMT R2, R9, 0x7610, R2 ;  /* 0x0000761009024816 */ /* 0x000fce0000000002 */
.L_x_590:
[----:B------:R-:W-:Y:S05]  /*66d0*/  BSYNC.RECONVERGENT B1 ;  /* 0x0000000000017941 */ /* 0x000fea0003800200 */
.L_x_589:
        /* <DEDUP_REMOVED lines=14> */
[----:B------:R-:W-:Y:S05]  /*67c0*/  @P0 BRA `(.L_x_516) ;  /* 0x0000005c00140947 */ /* 0x000fea0003800000 */
[----:B------:R-:W-:Y:S01]  /*67d0*/  PRMT R5, R18, 0x7610, R5 ;  /* 0x0000761012057816 */ /* 0x000fe20000000005 */
[----:B------:R-:W-:Y:S02]  /*67e0*/  IMAD.MOV.U32 R6, RZ, RZ, R19 ;  /* 0x000000ffff067224 */ /* 0x000fe400078e0013 */
[----:B------:R-:W-:Y:S01]  /*67f0*/  IMAD.MOV.U32 R7, RZ, RZ, R14 ;  /* 0x000000ffff077224 */ /* 0x000fe200078e000e */
[----:B------:R-:W-:Y:S06]  /*6800*/  BRA `(.L_x_516) ;  /* 0x0000005c00047947 */ /* 0x000fec0003800000 */
.L_x_466:
[----:B------:R-:W1:Y:S01]  /*6810*/  S2R R0, SR_TID.X ;  /* 0x0000000000007919 */ /* 0x000e620000002100 */
[----:B------:R-:W1:Y:S02]  /*6820*/  LDC.64 R12, c[0x0][0x380] ;  /* 0x0000e000ff0c7b82 */ /* 0x000e640000000a00 */
[----:B-1----:R-:W-:-:S05]  /*6830*/  IMAD.WIDE.U32 R12, R0, 0x20, R12 ;  /* 0x00000020000c7825 */ /* 0x002fca00078e000c */
[----:B0-----:R-:W2:Y:S04]  /*6840*/  LDG.E.U16.CONSTANT R18, desc[UR8][R12.64+0x10] ;  /* 0x000010080c127981 */ /* 0x001ea8000c1e9500 */
[----:B------:R-:W3:Y:S04]  /*6850*/  LDG.E.U16.CONSTANT R5, desc[UR8][R12.64+0x2010] ;  /* 0x002010080c057981 */ /* 0x000ee8000c1e9500 */
[----:B------:R-:W4:Y:S04]  /*6860*/  LDG.E.U16.CONSTANT R16, desc[UR8][R12.64] ;  /* 0x000000080c107981 */ /* 0x000f28000c1e9500 */
[----:B------:R-:W5:Y:S04]  /*6870*/  LDG.E.U16.CONSTANT R15, desc[UR8][R12.64+0x2000] ;  /* 0x002000080c0f7981 */ /* 0x000f68000c1e9500 */
[----:B------:R-:W5:Y:S04]  /*6880*/  LDG.E.64.CONSTANT R10, desc[UR8][R12.64+0x18] ;  /* 0x000018080c0a7981 */ /* 0x000f68000c1e9b00 */
[----:B------:R-:W5:Y:S04]  /*6890*/  LDG.E.64.CONSTANT R6, desc[UR8][R12.64+0x2018] ;  /* 0x002018080c067981 */ /* 0x000f68000c1e9b00 */
[----:B------:R-:W5:Y:S01]  /*68a0*/  LDG.E.64.CONSTANT R8, desc[UR8][R12.64+0x8] ;  /* 0x000008080c087981 */ /* 0x000f62000c1e9b00 */
[----:B------:R-:W-:Y:S01]  /*68b0*/  BSSY.RECONVERGENT B1, `(.L_x_591) ;  /* 0x000001b000017945 */ /* 0x000fe20003800200 */
[----:B--2---:R-:W-:-:S02]  /*68c0*/  LOP3.LUT R2, R18, 0xff, RZ, 0xc0, !PT ;  /* 0x000000ff12027812 */ /* 0x004fc400078ec0ff */
[----:B---3--:R-:W-:-:S04]  /*68d0*/  LOP3.LUT R3, R5, 0xff, RZ, 0xc0, !PT ;  /* 0x000000ff05037812 */ /* 0x008fc800078ec0ff */
[----:B------:R-:W-:Y:S02]  /*68e0*/  ISETP.GE.U32.AND P3, PT, R2, R3, PT ;  /* 0x000000030200720c */ /* 0x000fe40003f66070 */
[----:B----4-:R-:W-:Y:S02]  /*68f0*/  LOP3.LUT R14, R16, 0xff, RZ, 0xc0, !PT ;  /* 0x000000ff100e7812 */ /* 0x010fe400078ec0ff */
[----:B-----5:R-:W-:-:S04]  /*6900*/  LOP3.LUT R17, R15, 0xff, RZ, 0xc0, !PT ;  /* 0x000000ff0f117812 */ /* 0x020fc800078ec0ff */
[----:B------:R-:W-:-:S05]  /*6910*/  ISETP.GE.U32.AND P1, PT, R14, R17, PT ;  /* 0x000000110e00720c */ /* 0x000fca0003f26070 */
[----:B------:R-:W-:-:S04]  /*6920*/  @P3 ISETP.GE.U32.AND P0, PT, R10, R6, PT ;  /* 0x000000060a00320c */ /* 0x000fc80003f06070 */
[----:B------:R-:W-:Y:S01]  /*6930*/  @P3 ISETP.GE.AND.EX P0, PT, R11, R7, PT, P0 ;  /* 0x000000070b00320c */ /* 0x000fe20003f06300 */
[----:B------:R-:W-:-:S03]  /*6940*/  IMAD.MOV.U32 R4, RZ, RZ, R8 ;  /* 0x000000ffff047224 */ /* 0x000fc600078e0008 */
[----:B------:R-:W-:Y:S01]  /*6950*/  @P3 ISETP.LT.U32.OR P0, PT, R3, R2, !P0 ;  /* 0x000000020300320c */ /* 0x000fe20004701470 */
[----:B------:R-:W-:Y:S01]  /*6960*/  IMAD.MOV.U32 R3, RZ, RZ, R9 ;  /* 0x000000ffff037224 */ /* 0x000fe200078e0009 */
[----:B------:R-:W-:Y:S01]  /*6970*/  PRMT R2, R16, 0x7610, R2 ;  /* 0x0000761010027816 */ /* 0x000fe20000000002 */
[----:B------:R-:W-:Y:S10]  /*6980*/  @!P1 BRA `(.L_x_592) ;  /* 0x0000000000349947 */ /* 0x000ff40003800000 */
[----:B------:R-:W2:Y:S01]  /*6990*/  LDG.E.64.CONSTANT R12, desc[UR8][R12.64+0x2008] ;  /* 0x002008080c0c7981 */ /* 0x000ea2000c1e9b00 */
[----:B------:R-:W-:Y:S02]  /*69a0*/  ISETP.GE.U32.AND P4, PT, R17, R14, PT ;  /* 0x0000000e1100720c */ /* 0x000fe40003f86070 */
[----:B------:R-:W-:-:S11]  /*69b0*/  PRMT R2, R15, 0x7610, R2 ;  /* 0x000076100f027816 */ /* 0x000fd60000000002 */
[CC--:B--2---:R-:W-:Y:S01]  /*69c0*/  @P4 ISETP.GE.U32.AND P2, PT, R8.reuse, R12.reuse, PT ;  /* 0x0000000c0800420c */ /* 0x0c4fe20003f46070 */
        /* <DEDUP_REMOVED lines=9> */
.L_x_592:
[----:B------:R-:W-:Y:S05]  /*6a60*/  BSYNC.RECONVERGENT B1 ;  /* 0x0000000000017941 */ /* 0x000fea0003800200 */
.L_x_591:
[----:B------:R-:W-:Y:S01]  /*6a70*/  UISETP.GE.U32.AND UP0, UPT, UR4, 0x400, UPT ;  /* 0x000004000400788c */ /* 0x000fe2000bf06070 */
[----:B------:R-:W-:Y:S01]  /*6a80*/  @P3 SEL R8, R18, R5, P0 ;  /* 0x0000000512083207 */ /* 0x000fe20000000000 */
[----:B------:R-:W-:Y:S01]  /*6a90*/  UMOV UR10, 0x200 ;  /* 0x00000200000a7882 */ /* 0x000fe20000000000 */
[----:B------:R-:W-:Y:S01]  /*6aa0*/  @P3 SEL R6, R10, R6, P0 ;  /* 0x000000060a063207 */ /* 0x000fe20000000000 */
[----:B------:R-:W-:Y:S01]  /*6ab0*/  UMOV UR5, URZ ;  /* 0x000000ff00057c82 */ /* 0x000fe20008000000 */
[----:B------:R-:W-:Y:S02]  /*6ac0*/  @P3 PRMT R5, R8, 0x7610, R5 ;  /* 0x0000761008053816 */ /* 0x000fe40000000005 */
[----:B------:R-:W-:Y:S02]  /*6ad0*/  @P3 SEL R7, R11, R7, P0 ;  /* 0x000000070b073207 */ /* 0x000fe40000000000 */
[----:B------:R-:W-:Y:S05]  /*6ae0*/  BRA.U !UP0, `(.L_x_593) ;  /* 0x0000001d08d07547 */ /* 0x000fea000b800000 */
[----:B------:R-:W-:Y:S01]  /*6af0*/  UIADD3 UR6, UP0, UPT, UR4, -0x400, URZ ;  /* 0xfffffc0004067890 */ /* 0x000fe2000ff1e0ff */
[----:B------:R-:W-:-:S03]  /*6b00*/  UMOV UR10, 0x200 ;  /* 0x00000200000a7882 */ /* 0x000fc60000000000 */
[----:B------:R-:W-:Y:S02]  /*6b10*/  ULEA.HI.X.SX32 UR5, UR4, 0xffffffff, 0x1, UP0 ;  /* 0xffffffff04057891 */ /* 0x000fe400080f0eff */
[----:B------:R-:W-:Y:S02]  /*6b20*/  UISETP.GE.U32.AND UP0, UPT, UR6, 0x600, UPT ;  /* 0x000006000600788c */ /* 0x000fe4000bf06070 */
[----:B------:R-:W-:Y:S02]  /*6b30*/  USHF.R.U64 UR4, UR6, 0x9, UR5 ;  /* 0x0000000906047899 */ /* 0x000fe40008001205 */
[----:B------:R-:W-:Y:S02]  /*6b40*/  UISETP.GE.U32.AND.EX UP0, UPT, UR5, URZ, UPT, UP0 ;  /* 0x000000ff0500728c */ /* 0x000fe4000bf06100 */
[----:B------:R-:W-:-:S04]  /*6b50*/  UIADD3 UR4, UP1, UPT, UR4, 0x1, URZ ;  /* 0x0000000104047890 */ /* 0x000fc8000ff3e0ff */
[----:B------:R-:W-:-:S03]  /*6b60*/  ULEA.HI.X UR6, UR5, URZ, URZ, 0x17, UP1 ;  /* 0x000000ff05067291 */ /* 0x000fc600088fbcff */
[----:B------:R-:W-:Y:S01]  /*6b70*/  UMOV UR5, URZ ;  /* 0x000000ff00057c82 */ /* 0x000fe20008000000 */
[----:B------:R-:W-:Y:S08]  /*6b80*/  BRA.U !UP0, `(.L_x_594) ;  /* 0x0000001908087547 */ /* 0x000ff0000b800000 */
[----:B------:R-:W0:Y:S01]  /*6b90*/  LDCU.64 UR10, c[0x0][0x380] ;  /* 0x00007000ff0a77ac */ /* 0x000e220008000a00 */
[----:B------:R-:W-:Y:S02]  /*6ba0*/  ULOP3.LUT UR4, UR4, 0xfffffffc, URZ, 0xc0, !UPT ;  /* 0xfffffffc04047892 */ /* 0x000fe4000f8ec0ff */
[----:B------:R-:W-:Y:S01]  /*6bb0*/  ULOP3.LUT UR6, UR6, 0xffffff, URZ, 0xc0, !UPT ;  /* 0x00ffffff06067892 */ /* 0x000fe2000f8ec0ff */
[----:B------:R-:W-:Y:S01]  /*6bc0*/  UMOV UR5, URZ ;  /* 0x000000ff00057c82 */ /* 0x000fe20008000000 */
[----:B0-----:R-:W-:Y:S01]  /*6bd0*/  LEA R8, P0, R0, UR10, 0x5 ;  /* 0x0000000a00087c11 */ /* 0x001fe2000f8028ff */
[----:B------:R-:W-:-:S03]  /*6be0*/  UMOV UR10, 0x200 ;  /* 0x00000200000a7882 */ /* 0x000fc60000000000 */
[----:B------:R-:W-:Y:S02]  /*6bf0*/  IADD3 R8, P1, PT, R8, 0x12018, RZ ;  /* 0x0001201808087810 */ /* 0x000fe40007f3e0ff */
[----:B------:R-:W-:-:S05]  /*6c00*/  LEA.HI.X R9, R0, UR11, RZ, 0x5, P0 ;  /* 0x0000000b00097c11 */ /* 0x000fca00080f2cff */
[----:B------:R-:W-:-:S07]  /*6c10*/  IMAD.X R9, RZ, RZ, R9, P1 ;  /* 0x000000ffff097224 */ /* 0x000fce00008e0609 */
.L_x_627:
[----:B------:R-:W2:Y:S04]  /*6c20*/  LDG.E.U16.CONSTANT R25, desc[UR8][R8.64+-0xe018] ;  /* 0xff1fe80808197981 */ /* 0x000ea8000c1e9500 */
[----:B------:R-:W3:Y:S04]  /*6c30*/  LDG.E.U16.CONSTANT R22, desc[UR8][R8.64+-0xe008] ;  /* 0xff1ff80808167981 */ /* 0x000ee8000c1e9500 */
[----:B------:R0:W5:Y:S04]  /*6c40*/  LDG.E.U16.CONSTANT R23, desc[UR8][R8.64+-0xc018] ;  /* 0xff3fe80808177981 */ /* 0x000168000c1e9500 */
[----:B------:R0:W5:Y:S04]  /*6c50*/  LDG.E.U16.CONSTANT R18, desc[UR8][R8.64+-0xc008] ;  /* 0xff3ff80808127981 */ /* 0x000168000c1e9500 */
[----:B------:R0:W5:Y:S04]  /*6c60*/  LDG.E.U16.CONSTANT R13, desc[UR8][R8.64+-0xa018] ;  /* 0xff5fe808080d7981 */ /* 0x000168000c1e9500 */
[----:B------:R0:W5:Y:S04]  /*6c70*/  LDG.E.U16.CONSTANT R12, desc[UR8][R8.64+-0xa008] ;  /* 0xff5ff808080c7981 */ /* 0x000168000c1e9500 */
[----:B------:R0:W5:Y:S04]  /*6c80*/  LDG.E.64.CONSTANT R14, desc[UR8][R8.64+-0xe000] ;  /* 0xff200008080e7981 */ /* 0x000168000c1e9b00 */
[----:B------:R0:W5:Y:S01]  /*6c90*/  LDG.E.64.CONSTANT R10, desc[UR8][R8.64+-0xc000] ;  /* 0xff400008080a7981 */ /* 0x000162000c1e9b00 */
[C---:B------:R-:W-:Y:S01]  /*6ca0*/  LOP3.LUT R28, R2.reuse, 0xff, RZ, 0xc0, !PT ;  /* 0x000000ff021c7812 */ /* 0x040fe200078ec0ff */
[----:B------:R-:W-:Y:S01]  /*6cb0*/  UIADD3 UR4, UP0, UPT, UR4, -0x4, URZ ;  /* 0xfffffffc04047890 */ /* 0x000fe2000ff1e0ff */
[----:B------:R-:W-:Y:S01]  /*6cc0*/  LOP3.LUT R24, R5, 0xff, RZ, 0xc0, !PT ;  /* 0x000000ff05187812 */ /* 0x000fe200078ec0ff */
[----:B------:R-:W-:Y:S01]  /*6cd0*/  BSSY.RECONVERGENT B1, `(.L_x_595) ;  /* 0x0000019000017945 */ /* 0x000fe20003800200 */
[----:B------:R-:W-:Y:S01]  /*6ce0*/  PRMT R20, R2, 0x7610, R20 ;  /* 0x0000761002147816 */ /* 0x000fe20000000014 */
[----:B------:R-:W-:Y:S01]  /*6cf0*/  UIADD3.X UR6, UPT, UPT, UR6, -0x1, URZ, UP0, !UPT ;  /* 0xffffffff06067890 */ /* 0x000fe200087fe4ff */
[----:B------:R-:W-:Y:S01]  /*6d00*/  IMAD.MOV.U32 R21, RZ, RZ, R4 ;  /* 0x000000ffff157224 */ /* 0x000fe200078e0004 */
[----:B------:R-:W-:Y:S01]  /*6d10*/  UISETP.NE.U32.AND UP0, UPT, UR4, URZ, UPT ;  /* 0x000000ff0400728c */ /* 0x000fe2000bf05070 */
[----:B------:R-:W-:-:S03]  /*6d20*/  IMAD.MOV.U32 R19, RZ, RZ, R3 ;  /* 0x000000ffff137224 */ /* 0x000fc600078e0003 */
[----:B------:R-:W-:Y:S01]  /*6d30*/  UISETP.NE.AND.EX UP0, UPT, UR6, URZ, UPT, UP0 ;  /* 0x000000ff0600728c */ /* 0x000fe2000bf05300 */
[----:B--2---:R-:W-:-:S04]  /*6d40*/  LOP3.LUT R27, R25, 0xff, RZ, 0xc0, !PT ;  /* 0x000000ff191b7812 */ /* 0x004fc800078ec0ff */
[----:B------:R-:W-:Y:S02]  /*6d50*/  ISETP.GE.U32.AND P0, PT, R28, R27, PT ;  /* 0x0000001b1c00720c */ /* 0x000fe40003f06070 */
[----:B---3--:R-:W-:-:S04]  /*6d60*/  LOP3.LUT R26, R22, 0xff, RZ, 0xc0, !PT ;  /* 0x000000ff161a7812 */ /* 0x008fc800078ec0ff */
[----:B------:R-:W-:-:S07]  /*6d70*/  ISETP.GE.U32.AND P2, PT, R24, R26, PT ;  /* 0x0000001a1800720c */ /* 0x000fce0003f46070 */
[----:B0-----:R-:W-:Y:S06]  /*6d80*/  @!P0 BRA `(.L_x_596) ;  /* 0x0000000000348947 */ /* 0x001fec0003800000 */
        /* <DEDUP_REMOVED lines=13> */
.L_x_596:
[----:B------:R-:W-:Y:S05]  /*6e60*/  BSYNC.RECONVERGENT B1 ;  /* 0x0000000000017941 */ /* 0x000fea0003800200 */
.L_x_595:
[----:B------:R-:W-:Y:S01]  /*6e70*/  BSSY.RECONVERGENT B1, `(.L_x_597) ;  /* 0x0000011000017945 */ /* 0x000fe20003800200 */
[----:B------:R-:W-:Y:S01]  /*6e80*/  PRMT R25, R22, 0x7610, R25 ;  /* 0x0000761016197816 */ /* 0x000fe20000000019 */
[----:B-----5:R-:W-:Y:S02]  /*6e90*/  IMAD.MOV.U32 R27, RZ, RZ, R14 ;  /* 0x000000ffff1b7224 */ /* 0x020fe400078e000e */
[----:B------:R-:W-:Y:S01]  /*6ea0*/  IMAD.MOV.U32 R29, RZ, RZ, R15 ;  /* 0x000000ffff1d7224 */ /* 0x000fe200078e000f */
        /* <DEDUP_REMOVED lines=13> */
.L_x_598:
[----:B------:R-:W-:Y:S05]  /*6f80*/  BSYNC.RECONVERGENT B1 ;  /* 0x0000000000017941 */ /* 0x000fea0003800200 */
.L_x_597:
[----:B------:R0:W5:Y:S01]  /*6f90*/  LDG.E.64.CONSTANT R2, desc[UR8][R8.64+-0xc010] ;  /* 0xff3ff00808027981 */ /* 0x000162000c1e9b00 */
[----:B------:R-:W-:Y:S02]  /*6fa0*/  LOP3.LUT R4, R23, 0xff, RZ, 0xc0, !PT ;  /* 0x000000ff17047812 */ /* 0x000fe400078ec0ff */
[----:B------:R-:W-:-:S04]  /*6fb0*/  LOP3.LUT R5, R20, 0xff, RZ, 0xc0, !PT ;  /* 0x000000ff14057812 */ /* 0x000fc800078ec0ff */
[----:B------:R-:W-:Y:S01]  /*6fc0*/  ISETP.GE.U32.AND P0, PT, R5, R4, PT ;  /* 0x000000040500720c */ /* 0x000fe20003f06070 */
[----:B------:R-:W-:Y:S01]  /*6fd0*/  BSSY.RECONVERGENT B1, `(.L_x_599) ;  /* 0x0000011000017945 */ /* 0x000fe20003800200 */
[----:B------:R-:W-:Y:S01]  /*6fe0*/  PRMT R14, R20, 0x7610, R14 ;  /* 0x00007610140e7816 */ /* 0x000fe2000000000e */
[----:B------:R-:W-:Y:S02]  /*6ff0*/  IMAD.MOV.U32 R15, RZ, RZ, R21 ;  /* 0x000000ffff0f7224 */ /* 0x000fe400078e0015 */
[----:B------:R-:W-:-:S08]  /*7000*/  IMAD.MOV.U32 R17, RZ, RZ, R19 ;  /* 0x000000ffff117224 */ /* 0x000fd000078e0013 */
[----:B0-----:R-:W-:Y:S05]  /*7010*/  @!P0 BRA `(.L_x_600) ;  /* 0x0000000000308947 */ /* 0x001fea0003800000 */
[----:B------:R-:W-:Y:S01]  /*7020*/  ISETP.GT.U32.AND P2, PT, R5, R4, PT ;  /* 0x000000040500720c */ /* 0x000fe20003f44070 */
[----:B-----5:R-:W-:Y:S01]  /*7030*/  IMAD.MOV.U32 R15, RZ, RZ, R2 ;  /* 0x000000ffff0f7224 */ /* 0x020fe200078e0002 */
[----:B------:R-:W-:Y:S01]  /*7040*/  PRMT R14, R23, 0x7610, R14 ;  /* 0x00007610170e7816 */ /* 0x000fe2000000000e */
[----:B------:R-:W-:-:S10]  /*7050*/  IMAD.MOV.U32 R17, RZ, RZ, R3 ;  /* 0x000000ffff117224 */ /* 0x000fd400078e0003 */
[CC--:B------:R-:W-:Y:S02]  /*7060*/  @!P2 ISETP.GE.U32.AND P0, PT, R21.reuse, R2.reuse, PT ;  /* 0x000000021500a20c */ /* 0x0c0fe40003f06070 */
[-C--:B------:R-:W-:Y:S02]  /*7070*/  @!P2 ISETP.LT.U32.AND P1, PT, R21, R2.reuse, PT ;  /* 0x000000021500a20c */ /* 0x080fe40003f21070 */
[CC--:B------:R-:W-:Y:S02]  /*7080*/  @!P2 ISETP.GE.AND.EX P0, PT, R19.reuse, R3.reuse, PT, P0 ;  /* 0x000000031300a20c */ /* 0x0c0fe40003f06300 */
[----:B------:R-:W-:Y:S02]  /*7090*/  @!P2 ISETP.LT.AND.EX P1, PT, R19, R3, PT, P1 ;  /* 0x000000031300a20c */ /* 0x000fe40003f21310 */
[----:B------:R-:W-:Y:S02]  /*70a0*/  @!P2 SEL R20, R20, R23, !P0 ;  /* 0x000000171414a207 */ /* 0x000fe40004000000 */
[----:B------:R-:W-:-:S02]  /*70b0*/  @!P2 SEL R15, R21, R2, P1 ;  /* 0x00000002150fa207 */ /* 0x000fc40000800000 */
[----:B------:R-:W-:Y:S02]  /*70c0*/  @!P2 SEL R17, R19, R3, P1 ;  /* 0x000000031311a207 */ /* 0x000fe40000800000 */
[----:B------:R-:W-:-:S07]  /*70d0*/  @!P2 PRMT R14, R20, 0x7610, R14 ;  /* 0x00007610140ea816 */ /* 0x000fce000000000e */
.L_x_600:
[----:B------:R-:W-:Y:S05]  /*70e0*/  BSYNC.RECONVERGENT B1 ;  /* 0x0000000000017941 */ /* 0x000fea0003800200 */
.L_x_599:
[C---:B-----5:R-:W-:Y:S01]  /*70f0*/  LOP3.LUT R2, R18.reuse, 0xff, RZ, 0xc0, !PT ;  /* 0x000000ff12027812 */ /* 0x060fe200078ec0ff */
        /* <DEDUP_REMOVED lines=19> */
.L_x_602:
[----:B------:R-:W-:Y:S05]  /*7230*/  BSYNC.RECONVERGENT B1 ;  /* 0x0000000000017941 */ /* 0x000fea0003800200 */
.L_x_601:
[----:B------:R0:W5:Y:S04]  /*7240*/  LDG.E.U16.CONSTANT R25, desc[UR8][R8.64+-0x8018] ;  /* 0xff7fe80808197981 */ /* 0x000168000c1e9500 */
[----:B------:R0:W5:Y:S04]  /*7250*/  LDG.E.U16.CONSTANT R16, desc[UR8][R8.64+-0x8008] ;  /* 0xff7ff80808107981 */ /* 0x000168000c1e9500 */
        /* <DEDUP_REMOVED lines=25> */
.L_x_604:
[----:B------:R-:W-:Y:S05]  /*73f0*/  BSYNC.RECONVERGENT B1 ;  /* 0x0000000000017941 */ /* 0x000fea0003800200 */
.L_x_603:
[C---:B------:R-:W-:Y:S01]  /*7400*/  LOP3.LUT R6, R12.reuse, 0xff, RZ, 0xc0, !PT ;  /* 0x000000ff0c067812 */ /* 0x040fe200078ec0ff */
        /* <DEDUP_REMOVED lines=19> */
.L_x_606:
[----:B------:R-:W-:Y:S05]  /*7540*/  BSYNC.RECONVERGENT B1 ;  /* 0x0000000000017941 */ /* 0x000fea0003800200 */
.L_x_605:
        /* <DEDUP_REMOVED lines=21> */
.L_x_608:
[----:B------:R-:W-:Y:S05]  /*76a0*/  BSYNC.RECONVERGENT B1 ;  /* 0x0000000000017941 */ /* 0x000fea0003800200 */
.L_x_607:
        /* <DEDUP_REMOVED lines=20> */
.L_x_610:
[----:B------:R-:W-:Y:S05]  /*77f0*/  BSYNC.RECONVERGENT B1 ;  /* 0x0000000000017941 */ /* 0x000fea0003800200 */
.L_x_609:
        /* <DEDUP_REMOVED lines=27> */
.L_x_612:
[----:B------:R-:W-:Y:S05]  /*79b0*/  BSYNC.RECONVERGENT B1 ;  /* 0x0000000000017941 */ /* 0x000fea0003800200 */
.L_x_611:
        /* <DEDUP_REMOVED lines=20> */
.L_x_614:
[----:B------:R-:W-:Y:S05]  /*7b00*/  BSYNC.RECONVERGENT B1 ;  /* 0x0000000000017941 */ /* 0x000fea0003800200 */
.L_x_613:
        /* <DEDUP_REMOVED lines=21> */
.L_x_616:
[----:B------:R-:W-:Y:S05]  /*7c60*/  BSYNC.RECONVERGENT B1 ;  /* 0x0000000000017941 */ /* 0x000fea0003800200 */
.L_x_615:
        /* <DEDUP_REMOVED lines=20> */
.L_x_618:
[----:B------:R-:W-:Y:S05]  /*7db0*/  BSYNC.RECONVERGENT B1 ;  /* 0x0000000000017941 */ /* 0x000fea0003800200 */
.L_x_617:
[----:B------:R0:W5:Y:S04]  /*7dc0*/  LDG.E.U16.CONSTANT R16, desc[UR8][R8.64+-0x18] ;  /* 0xffffe80808107981 */ /* 0x000168000c1e9500 */
[----:B------:R0:W5:Y:S04]  /*7dd0*/  LDG.E.U16.CONSTANT R14, desc[UR8][R8.64+-0x8] ;  /* 0xfffff808080e7981 */ /* 0x000168000c1e9500 */
[----:B------:R0:W5:Y:S04]  /*7de0*/  LDG.E.64.CONSTANT R2, desc[UR8][R8.64+-0x2000] ;  /* 0xffe0000808027981 */ /* 0x000168000c1e9b00 */
        /* <DEDUP_REMOVED lines=23> */
.L_x_620:
[----:B------:R-:W-:Y:S05]  /*7f60*/  BSYNC.RECONVERGENT B1 ;  /* 0x0000000000017941 */ /* 0x000fea0003800200 */
.L_x_619:
        /* <DEDUP_REMOVED lines=20> */
.L_x_622:
[----:B------:R-:W-:Y:S05]  /*80b0*/  BSYNC.RECONVERGENT B1 ;  /* 0x0000000000017941 */ /* 0x000fea0003800200 */
.L_x_621:
[----:B------:R-:W-:Y:S01]  /*80c0*/  LOP3.LUT R5, R16, 0xff, RZ, 0xc0, !PT ;  /* 0x000000ff10057812 */ /* 0x000fe200078ec0ff */
[----:B------:R-:W-:Y:S01]  /*80d0*/  BSSY.RECONVERGENT B1, `(.L_x_623) ;  /* 0x0000014000017945 */ /* 0x000fe20003800200 */
[C---:B------:R-:W-:Y:S01]  /*80e0*/  LOP3.LUT R12, R25.reuse, 0xff, RZ, 0xc0, !PT ;  /* 0x000000ff190c7812 */ /* 0x040fe200078ec0ff */
[----:B------:R-:W-:Y:S01]  /*80f0*/  IMAD.MOV.U32 R4, RZ, RZ, R27 ;  /* 0x000000ffff047224 */ /* 0x000fe200078e001b */
[----:B------:R-:W-:Y:S01]  /*8100*/  LOP3.LUT R18, R14, 0xff, RZ, 0xc0, !PT ;  /* 0x000000ff0e127812 */ /* 0x000fe200078ec0ff */
[----:B------:R-:W-:Y:S01]  /*8110*/  IMAD.MOV.U32 R3, RZ, RZ, R29 ;  /* 0x000000ffff037224 */ /* 0x000fe200078e001d */
[----:B------:R-:W-:Y:S02]  /*8120*/  ISETP.GE.U32.AND P0, PT, R12, R5, PT ;  /* 0x000000050c00720c */ /* 0x000fe40003f06070 */
[----:B------:R-:W-:-:S11]  /*8130*/  PRMT R2, R25, 0x7610, R2 ;  /* 0x0000761019027816 */ /* 0x000fd60000000002 */
        /* <DEDUP_REMOVED lines=13> */
.L_x_624:
[----:B------:R-:W-:Y:S05]  /*8210*/  BSYNC.RECONVERGENT B1 ;  /* 0x0000000000017941 */ /* 0x000fea0003800200 */
.L_x_623:
[----:B------:R-:W-:Y:S01]  /*8220*/  LOP3.LUT R19, R17, 0xff, RZ, 0xc0, !PT ;  /* 0x000000ff11137812 */ /* 0x000fe200078ec0ff */
[----:B------:R-:W-:Y:S01]  /*8230*/  BSSY.RECONVERGENT B1, `(.L_x_625) ;  /* 0x0000012000017945 */ /* 0x000fe20003800200 */
[----:B------:R-:W-:Y:S01]  /*8240*/  PRMT R5, R14, 0x7610, R5 ;  /* 0x000076100e057816 */ /* 0x000fe20000000005 */
[----:B------:R-:W-:Y:S01]  /*8250*/  IMAD.MOV.U32 R6, RZ, RZ, R10 ;  /* 0x000000ffff067224 */ /* 0x000fe200078e000a */
[----:B------:R-:W-:Y:S01]  /*8260*/  ISETP.GE.U32.AND P0, PT, R19, R18, PT ;  /* 0x000000121300720c */ /* 0x000fe20003f06070 */
[----:B------:R-:W-:-:S12]  /*8270*/  IMAD.MOV.U32 R7, RZ, RZ, R11 ;  /* 0x000000ffff077224 */ /* 0x000fd800078e000b */
        /* <DEDUP_REMOVED lines=13> */
.L_x_626:
[----:B------:R-:W-:Y:S05]  /*8350*/  BSYNC.RECONVERGENT B1 ;  /* 0x0000000000017941 */ /* 0x000fea0003800200 */
.L_x_625:
[----:B------:R-:W-:Y:S01]  /*8360*/  IADD3 R8, P0, PT, R8, 0x10000, RZ ;  /* 0x0001000008087810 */ /* 0x000fe20007f1e0ff */
[----:B------:R-:W-:-:S04]  /*8370*/  UIADD3 UR10, UP1, UPT, UR10, 0x800, URZ ;  /* 0x000008000a0a7890 */ /* 0x000fc8000ff3e0ff */
[----:B------:R-:W-:Y:S01]  /*8380*/  IMAD.X R9, RZ, RZ, R9, P0 ;  /* 0x000000ffff097224 */ /* 0x000fe200000e0609 */
[----:B------:R-:W-:Y:S01]  /*8390*/  UIADD3.X UR5, UPT, UPT, URZ, UR5, URZ, UP1, !UPT ;  /* 0x00000005ff057290 */ /* 0x000fe20008ffe4ff */
[----:B------:R-:W-:Y:S11]  /*83a0*/  BRA.U UP0, `(.L_x_627) ;  /* 0xffffffe9001c7547 */ /* 0x000ff6000b83ffff */
.L_x_594:
[----:B------:R-:W0:Y:S02]  /*83b0*/  LDCU UR4, c[0x0][0x390] ;  /* 0x00007200ff0477ac */ /* 0x000e240008000800 */
[----:B0-----:R-:W-:-:S04]  /*83c0*/  UIADD3 UR4, UP0, UPT, UR4, -0x400, URZ ;  /* 0xfffffc0004047890 */ /* 0x001fc8000ff1e0ff */
[----:B------:R-:W-:-:S04]  /*83d0*/  UIADD3.X UR6, UPT, UPT, URZ, -0x1, URZ, UP0, !UPT ;  /* 0xffffffffff067890 */ /* 0x000fc800087fe4ff */
[----:B------:R-:W-:-:S04]  /*83e0*/  USHF.R.U64 UR6, UR4, 0x9, UR6 ;  /* 0x0000000904067899 */ /* 0x000fc80008001206 */
[----:B------:R-:W-:-:S04]  /*83f0*/  UIADD3 UR6, UPT, UPT, UR6, 0x1, URZ ;  /* 0x0000000106067890 */ /* 0x000fc8000fffe0ff */
[----:B------:R-:W-:-:S04]  /*8400*/  ULOP3.LUT UR6, UR6, 0x3, URZ, 0xc0, !UPT ;  /* 0x0000000306067892 */ /* 0x000fc8000f8ec0ff */
[----:B------:R-:W-:-:S04]  /*8410*/  UISETP.NE.U32.AND UP0, UPT, UR6, URZ, UPT ;  /* 0x000000ff0600728c */ /* 0x000fc8000bf05070 */
[----:B------:R-:W-:-:S09]  /*8420*/  UISETP.NE.AND.EX UP0, UPT, URZ, URZ, UPT, UP0 ;  /* 0x000000ffff00728c */ /* 0x000fd2000bf05300 */
[----:B------:R-:W-:Y:S05]  /*8430*/  BRA.U !UP0, `(.L_x_593) ;  /* 0x00000005087c7547 */ /* 0x000fea000b800000 */
[----:B------:R-:W0:Y:S01]  /*8440*/  LDCU.64 UR12, c[0x0][0x380] ;  /* 0x00007000ff0c77ac */ /* 0x000e220008000a00 */
[----:B------:R-:W-:Y:S01]  /*8450*/  IMAD.MOV.U32 R17, RZ, RZ, R6 ;  /* 0x000000ffff117224 */ /* 0x000fe200078e0006 */
[----:B------:R-:W-:Y:S01]  /*8460*/  PRMT R18, R5, 0x7610, R18 ;  /* 0x0000761005127816 */ /* 0x000fe20000000012 */
[----:B------:R-:W-:Y:S01]  /*8470*/  IMAD.MOV.U32 R16, RZ, RZ, R7 ;  /* 0x000000ffff107224 */ /* 0x000fe200078e0007 */
[----:B------:R-:W-:Y:S02]  /*8480*/  USHF.L.U32 UR4, UR10, 0x5, URZ ;  /* 0x000000050a047899 */ /* 0x000fe400080006ff */
[----:B------:R-:W-:-:S04]  /*8490*/  USHF.L.U64.HI UR7, UR10, 0x5, UR5 ;  /* 0x000000050a077899 */ /* 0x000fc80008010205 */
[----:B------:R-:W-:Y:S01]  /*84a0*/  IMAD.U32 R8, RZ, RZ, UR4 ;  /* 0x00000004ff087e24 */ /* 0x000fe2000f8e00ff */
[----:B------:R-:W-:Y:S01]  /*84b0*/  UMOV UR4, URZ ;  /* 0x000000ff00047c82 */ /* 0x000fe20008000000 */
[----:B------:R-:W-:Y:S02]  /*84c0*/  IMAD.U32 R9, RZ, RZ, UR7 ;  /* 0x00000007ff097e24 */ /* 0x000fe4000f8e00ff */
[----:B------:R-:W-:-:S03]  /*84d0*/  IMAD.WIDE.U32 R8, R0, 0x20, R8 ;  /* 0x0000002000087825 */ /* 0x000fc600078e0008 */
[----:B0-----:R-:W-:-:S04]  /*84e0*/  IADD3 R10, P0, PT, R8, UR12, RZ ;  /* 0x0000000c080a7c10 */ /* 0x001fc8000ff1e0ff */
[----:B------:R-:W-:-:S04]  /*84f0*/  IADD3 R10, P1, PT, R10, 0x2018, RZ ;  /* 0x000020180a0a7810 */ /* 0x000fc80007f3e0ff */
[----:B------:R-:W-:-:S09]  /*8500*/  IADD3.X R11, PT, PT, RZ, UR13, R9, P1, P0 ;  /* 0x0000000dff0b7c10 */ /* 0x000fd20008fe0409 */
.L_x_632:
[----:B------:R-:W2:Y:S04]  /*8510*/  LDG.E.U16.CONSTANT R19, desc[UR8][R10.64+-0x2008] ;  /* 0xffdff8080a137981 */ /* 0x000ea8000c1e9500 */
[----:B------:R-:W3:Y:S04]  /*8520*/  LDG.E.U16.CONSTANT R27, desc[UR8][R10.64+-0x2018] ;  /* 0xffdfe8080a1b7981 */ /* 0x000ee8000c1e9500 */
[----:B------:R-:W4:Y:S04]  /*8530*/  LDG.E.64.CONSTANT R8, desc[UR8][R10.64+-0x2000] ;  /* 0xffe000080a087981 */ /* 0x000f28000c1e9b00 */
[----:B------:R0:W5:Y:S04]  /*8540*/  LDG.E.U16.CONSTANT R20, desc[UR8][R10.64+-0x18] ;  /* 0xffffe8080a147981 */ /* 0x000168000c1e9500 */
[----:B------:R0:W5:Y:S04]  /*8550*/  LDG.E.U16.CONSTANT R5, desc[UR8][R10.64+-0x8] ;  /* 0xfffff8080a057981 */ /* 0x000168000c1e9500 */
[----:B------:R0:W5:Y:S04]  /*8560*/  LDG.E.64.CONSTANT R12, desc[UR8][R10.64+-0x10] ;  /* 0xfffff0080a0c7981 */ /* 0x000168000c1e9b00 */
[----:B------:R0:W5:Y:S01]  /*8570*/  LDG.E.64.CONSTANT R6, desc[UR8][R10.64] ;  /* 0x000000080a067981 */ /* 0x000162000c1e9b00 */
[----:B------:R-:W-:-:S02]  /*8580*/  LOP3.LUT R15, R18, 0xff, RZ, 0xc0, !PT ;  /* 0x000000ff120f7812 */ /* 0x000fc400078ec0ff */
[----:B------:R-:W-:Y:S01]  /*8590*/  LOP3.LUT R29, R2, 0xff, RZ, 0xc0, !PT ;  /* 0x000000ff021d7812 */ /* 0x000fe200078ec0ff */
[----:B------:R-:W-:-:S04]  /*85a0*/  UIADD3 UR6, UP0, UPT, UR6, -0x1, URZ ;  /* 0xffffffff06067890 */ /* 0x000fc8000ff1e0ff */
[----:B------:R-:W-:Y:S02]  /*85b0*/  UIADD3.X UR4, UPT, UPT, UR4, -0x1, URZ, UP0, !UPT ;  /* 0xffffffff04047890 */ /* 0x000fe400087fe4ff */
[----:B------:R-:W-:Y:S01]  /*85c0*/  UISETP.NE.U32.AND UP0, UPT, UR6, URZ, UPT ;  /* 0x000000ff0600728c */ /* 0x000fe2000bf05070 */
[----:B------:R-:W-:Y:S03]  /*85d0*/  BSSY.RECONVERGENT B1, `(.L_x_628) ;  /* 0x000001a000017945 */ /* 0x000fe60003800200 */
[----:B------:R-:W-:Y:S01]  /*85e0*/  UISETP.NE.AND.EX UP0, UPT, UR4, URZ, UPT, UP0 ;  /* 0x000000ff0400728c */ /* 0x000fe2000bf05300 */
[----:B------:R-:W-:Y:S01]  /*85f0*/  PRMT R25, R2, 0x7610, R25 ;  /* 0x0000761002197816 */ /* 0x000fe20000000019 */
[----:B------:R-:W-:Y:S02]  /*8600*/  IMAD.MOV.U32 R23, RZ, RZ, R4 ;  /* 0x000000ffff177224 */ /* 0x000fe400078e0004 */
[----:B------:R-:W-:Y:S01]  /*8610*/  IMAD.MOV.U32 R21, RZ, RZ, R3 ;  /* 0x000000ffff157224 */ /* 0x000fe200078e0003 */
[----:B--2---:R-:W-:-:S04]  /*8620*/  LOP3.LUT R14, R19, 0xff, RZ, 0xc0, !PT ;  /* 0x000000ff130e7812 */ /* 0x004fc800078ec0ff */
[----:B------:R-:W-:Y:S02]  /*8630*/  ISETP.GE.U32.AND P3, PT, R15, R14, PT ;  /* 0x0000000e0f00720c */ /* 0x000fe40003f66070 */
[----:B---3--:R-:W-:-:S04]  /*8640*/  LOP3.LUT R22, R27, 0xff, RZ, 0xc0, !PT ;  /* 0x000000ff1b167812 */ /* 0x008fc800078ec0ff */
[----:B------:R-:W-:-:S07]  /*8650*/  ISETP.GE.U32.AND P1, PT, R29, R22, PT ;  /* 0x000000161d00720c */ /* 0x000fce0003f26070 */
[----:B----4-:R-:W-:-:S04]  /*8660*/  @P3 ISETP.GE.U32.AND P0, PT, R17, R8, PT ;  /* 0x000000081100320c */ /* 0x010fc80003f06070 */
[----:B------:R-:W-:-:S04]  /*8670*/  @P3 ISETP.GE.AND.EX P0, PT, R16, R9, PT, P0 ;  /* 0x000000091000320c */ /* 0x000fc80003f06300 */
[----:B------:R-:W-:Y:S01]  /*8680*/  @P3 ISETP.GT.U32.OR P0, PT, R15, R14, !P0 ;  /* 0x0000000e0f00320c */ /* 0x000fe20004704470 */
[----:B0-----:R-:W-:-:S12]  /*8690*/  @!P1 BRA `(.L_x_629) ;  /* 0x0000000000349947 */ /* 0x001fd80003800000 */
        /* <DEDUP_REMOVED lines=13> */
.L_x_629:
[----:B------:R-:W-:Y:S05]  /*8770*/  BSYNC.RECONVERGENT B1 ;  /* 0x0000000000017941 */ /* 0x000fea0003800200 */
.L_x_628:
[----:B-----5:R-:W-:Y:S01]  /*8780*/  LOP3.LUT R14, R20, 0xff, RZ, 0xc0, !PT ;  /* 0x000000ff140e7812 */ /* 0x020fe200078ec0ff */
[----:B------:R-:W-:Y:S01]  /*8790*/  BSSY.RECONVERGENT B1, `(.L_x_630) ;  /* 0x0000017000017945 */ /* 0x000fe20003800200 */
[----:B------:R-:W-:Y:S01]  /*87a0*/  LOP3.LUT R15, R25, 0xff, RZ, 0xc0, !PT ;  /* 0x000000ff190f7812 */ /* 0x000fe200078ec0ff */
[----:B------:R-:W-:Y:S01]  /*87b0*/  IMAD.MOV.U32 R4, RZ, RZ, R23 ;  /* 0x000000ffff047224 */ /* 0x000fe200078e0017 */
[----:B------:R-:W-:Y:S01]  /*87c0*/  @P3 SEL R18, R18, R19, P0 ;  /* 0x0000001312123207 */ /* 0x000fe20000000000 */
[----:B------:R-:W-:Y:S01]  /*87d0*/  IMAD.MOV.U32 R3, RZ, RZ, R21 ;  /* 0x000000ffff037224 */ /* 0x000fe200078e0015 */
[----:B------:R-:W-:Y:S02]  /*87e0*/  ISETP.GE.U32.AND P1, PT, R15, R14, PT ;  /* 0x0000000e0f00720c */ /* 0x000fe40003f26070 */
[----:B------:R-:W-:Y:S02]  /*87f0*/  @P3 PRMT R19, R18, 0x7610, R19 ;  /* 0x0000761012133816 */ /* 0x000fe40000000013 */
[----:B------:R-:W-:-:S02]  /*8800*/  @P3 SEL R8, R17, R8, P0 ;  /* 0x0000000811083207 */ /* 0x000fc40000000000 */
[----:B------:R-:W-:Y:S02]  /*8810*/  @P3 SEL R9, R16, R9, P0 ;  /* 0x0000000910093207 */ /* 0x000fe40000000000 */
[----:B------:R-:W-:-:S05]  /*8820*/  PRMT R2, R25, 0x7610, R2 ;  /* 0x0000761019027816 */ /* 0x000fca0000000002 */
        /* <DEDUP_REMOVED lines=13> */
.L_x_631:
[----:B------:R-:W-:Y:S05]  /*8900*/  BSYNC.RECONVERGENT B1 ;  /* 0x0000000000017941 */ /* 0x000fea0003800200 */
.L_x_630:
[----:B------:R-:W-:Y:S01]  /*8910*/  LOP3.LUT R13, R5, 0xff, RZ, 0xc0, !PT ;  /* 0x000000ff050d7812 */ /* 0x000fe200078ec0ff */
[----:B------:R-:W-:Y:S01]  /*8920*/  UIADD3 UR10, UP1, UPT, UR10, 0x200, URZ ;  /* 0x000002000a0a7890 */ /* 0x000fe2000ff3e0ff */
[----:B------:R-:W-:Y:S02]  /*8930*/  LOP3.LUT R12, R19, 0xff, RZ, 0xc0, !PT ;  /* 0x000000ff130c7812 */ /* 0x000fe400078ec0ff */
[----:B------:R-:W-:Y:S01]  /*8940*/  IADD3 R10, P2, PT, R10, 0x4000, RZ ;  /* 0x000040000a0a7810 */ /* 0x000fe20007f5e0ff */
[----:B------:R-:W-:Y:S01]  /*8950*/  UIADD3.X UR5, UPT, UPT, URZ, UR5, URZ, UP1, !UPT ;  /* 0x00000005ff057290 */ /* 0x000fe20008ffe4ff */
[----:B------:R-:W-:-:S03]  /*8960*/  ISETP.GE.U32.AND P1, PT, R12, R13, PT ;  /* 0x0000000d0c00720c */ /* 0x000fc60003f26070 */
[----:B------:R-:W-:-:S10]  /*8970*/  IMAD.X R11, RZ, RZ, R11, P2 ;  /* 0x000000ffff0b7224 */ /* 0x000fd400010e060b */
[----:B------:R-:W-:-:S04]  /*8980*/  @P1 ISETP.GE.U32.AND P0, PT, R8, R6, PT ;  /* 0x000000060800120c */ /* 0x000fc80003f06070 */
[----:B------:R-:W-:-:S04]  /*8990*/  @P1 ISETP.GE.AND.EX P0, PT, R9, R7, PT, P0 ;  /* 0x000000070900120c */ /* 0x000fc80003f06300 */
[----:B------:R-:W-:-:S04]  /*89a0*/  @P1 ISETP.GT.U32.OR P0, PT, R12, R13, !P0 ;  /* 0x0000000d0c00120c */ /* 0x000fc80004704470 */
[----:B------:R-:W-:Y:S02]  /*89b0*/  @P1 SEL R19, R19, R5, P0 ;  /* 0x0000000513131207 */ /* 0x000fe40000000000 */
[----:B------:R-:W-:Y:S02]  /*89c0*/  @P1 SEL R6, R8, R6, P0 ;  /* 0x0000000608061207 */ /* 0x000fe40000000000 */
[----:B------:R-:W-:Y:S02]  /*89d0*/  @P1 SEL R7, R9, R7, P0 ;  /* 0x0000000709071207 */ /* 0x000fe40000000000 */
[----:B------:R-:W-:Y:S01]  /*89e0*/  @P1 PRMT R5, R19, 0x7610, R5 ;  /* 0x0000761013051816 */ /* 0x000fe20000000005 */
[----:B------:R-:W-:Y:S02]  /*89f0*/  IMAD.MOV.U32 R17, RZ, RZ, R6 ;  /* 0x000000ffff117224 */ /* 0x000fe400078e0006 */
[----:B------:R-:W-:Y:S01]  /*8a00*/  IMAD.MOV.U32 R16, RZ, RZ, R7 ;  /* 0x000000ffff107224 */ /* 0x000fe200078e0007 */
[----:B------:R-:W-:Y:S01]  /*8a10*/  PRMT R18, R5, 0x7610, R18 ;  /* 0x0000761005127816 */ /* 0x000fe20000000012 */
[----:B------:R-:W-:Y:S06]  /*8a20*/  BRA.U UP0, `(.L_x_632) ;  /* 0xfffffff900b87547 */ /* 0x000fec000b83ffff */
.L_x_593:
[----:B------:R-:W0:Y:S01]  /*8a30*/  LDC R9, c[0x0][0x390] ;  /* 0x0000e400ff097b82 */ /* 0x000e220000000800 */
[----:B------:R-:W-:Y:S01]  /*8a40*/  IMAD.U32 R11, RZ, RZ, UR5 ;  /* 0x00000005ff0b7e24 */ /* 0x000fe2000f8e00ff */
[----:B0-----:R-:W-:Y:S02]  /*8a50*/  ISETP.LE.U32.AND P0, PT, R9, UR10, PT ;  /* 0x0000000a09007c0c */ /* 0x001fe4000bf03070 */
[----:B------:R-:W-:-:S04]  /*8a60*/  SHF.R.S32.HI R8, RZ, 0x1f, R9 ;  /* 0x0000001fff087819 */ /* 0x000fc80000011409 */
[----:B------:R-:W-:-:S13]  /*8a70*/  ISETP.GE.AND.EX P0, PT, R11, R8, PT, P0 ;  /* 0x000000080b00720c */ /* 0x000fda0003f06300 */
[----:B------:R-:W-:Y:S05]  /*8a80*/  @P0 BRA `(.L_x_633) ;  /* 0x0000001000480947 */ /* 0x000fea0003800000 */
[----:B------:R-:W-:Y:S01]  /*8a90*/  VIADD R19, R9, -UR10 ;  /* 0x8000000a09137c36 */ /* 0x000fe20008000000 */
[----:B------:R-:W-:Y:S04]  /*8aa0*/  BSSY.RECONVERGENT B2, `(.L_x_633) ;  /* 0x0000110000027945 */ /* 0x000fe80003800200 */
[----:B------:R-:W-:-:S13]  /*8ab0*/  ISETP.GE.AND P0, PT, R0, R19, PT ;  /* 0x000000130000720c */ /* 0x000fda0003f06270 */
[----:B------:R-:W-:Y:S05]  /*8ac0*/  @P0 BRA `(.L_x_634) ;  /* 0x0000001000340947 */ /* 0x000fea0003800000 */
[----:B------:R-:W-:Y:S01]  /*8ad0*/  LOP3.LUT R14, RZ, R0, RZ, 0x33, !PT ;  /* 0x00000000ff0e7212 */ /* 0x000fe200078e33ff */
[----:B------:R-:W-:Y:S01]  /*8ae0*/  BSSY.RECONVERGENT B1, `(.L_x_635) ;  /* 0x0000045000017945 */ /* 0x000fe20003800200 */
[----:B------:R-:W-:Y:S02]  /*8af0*/  IMAD.MOV.U32 R18, RZ, RZ, R0 ;  /* 0x000000ffff127224 */ /* 0x000fe400078e0000 */
[----:B------:R-:W-:-:S04]  /*8b00*/  IADD3 R14, PT, PT, R9, -UR10, R14 ;  /* 0x8000000a090e7c10 */ /* 0x000fc8000fffe00e */
[----:B------:R-:W-:-:S04]  /*8b10*/  LOP3.LUT R8, R14, 0x300, RZ, 0xc0, !PT ;  /* 0x000003000e087812 */ /* 0x000fc800078ec0ff */
[----:B------:R-:W-:-:S13]  /*8b20*/  ISETP.NE.AND P0, PT, R8, 0x300, PT ;  /* 0x000003000800780c */ /* 0x000fda0003f05270 */
[----:B------:R-:W-:Y:S05]  /*8b30*/  @!P0 BRA `(.L_x_636) ;  /* 0x0000000000fc8947 */ /* 0x000fea0003800000 */
[----:B------:R-:W0:Y:S01]  /*8b40*/  LDCU.64 UR6, c[0x0][0x380] ;  /* 0x00007000ff0677ac */ /* 0x000e220008000a00 */
[----:B------:R-:W-:Y:S01]  /*8b50*/  IADD3 R11, P0, PT, R0, UR10, RZ ;  /* 0x0000000a000b7c10 */ /* 0x000fe2000ff1e0ff */
[----:B------:R-:W-:Y:S01]  /*8b60*/  IMAD.MOV.U32 R18, RZ, RZ, R0 ;  /* 0x000000ffff127224 */ /* 0x000fe200078e0000 */
[----:B------:R-:W-:-:S03]  /*8b70*/  LEA.HI R8, R14, 0x1, RZ, 0x18 ;  /* 0x000000010e087811 */ /* 0x000fc600078fc0ff */
[----:B------:R-:W-:Y:S01]  /*8b80*/  IMAD.X R12, RZ, RZ, UR5, P0 ;  /* 0x00000005ff0c7e24 */ /* 0x000fe200080e06ff */
[----:B------:R-:W-:-:S05]  /*8b90*/  LOP3.LUT R8, R8, 0x3, RZ, 0xc0, !PT ;  /* 0x0000000308087812 */ /* 0x000fca00078ec0ff */
[----:B------:R-:W-:Y:S01]  /*8ba0*/  IMAD.MOV R15, RZ, RZ, -R8 ;  /* 0x000000ffff0f7224 */ /* 0x000fe200078e0a08 */
[----:B0-----:R-:W-:-:S04]  /*8bb0*/  LEA R10, P1, R11, UR6, 0x5 ;  /* 0x000000060b0a7c11 */ /* 0x001fc8000f8228ff */
[----:B------:R-:W-:-:S09]  /*8bc0*/  LEA.HI.X R11, R11, UR7, R12, 0x5, P1 ;  /* 0x000000070b0b7c11 */ /* 0x000fd200088f2c0c */
.L_x_641:
[----:B------:R-:W2:Y:S04]  /*8bd0*/  LDG.E.U16.CONSTANT R21, desc[UR8][R10.64] ;  /* 0x000000080a157981 */ /* 0x000ea8000c1e9500 */
[----:B------:R-:W3:Y:S04]  /*8be0*/  LDG.E.U16.CONSTANT R16, desc[UR8][R10.64+0x10] ;  /* 0x000010080a107981 */ /* 0x000ee8000c1e9500 */
[----:B------:R0:W5:Y:S01]  /*8bf0*/  LDG.E.64.CONSTANT R8, desc[UR8][R10.64+0x18] ;  /* 0x000018080a087981 */ /* 0x000162000c1e9b00 */
[----:B------:R-:W-:Y:S01]  /*8c00*/  LOP3.LUT R23, R2, 0xff, RZ, 0xc0, !PT ;  /* 0x000000ff02177812 */ /* 0x000fe200078ec0ff */
[----:B------:R-:W-:Y:S01]  /*8c10*/  BSSY.RECONVERGENT B3, `(.L_x_637) ;  /* 0x0000016000037945 */ /* 0x000fe20003800200 */
[----:B------:R-:W-:Y:S01]  /*8c20*/  VIADD R15, R15, 0x1 ;  /* 0x000000010f0f7836 */ /* 0x000fe20000000000 */
[----:B------:R-:W-:-:S02]  /*8c30*/  LOP3.LUT R17, R5, 0xff, RZ, 0xc0, !PT ;  /* 0x000000ff05117812 */ /* 0x000fc400078ec0ff */
[----:B--2---:R-:W-:-:S04]  /*8c40*/  LOP3.LUT R22, R21, 0xff, RZ, 0xc0, !PT ;  /* 0x000000ff15167812 */ /* 0x004fc800078ec0ff */
[----:B------:R-:W-:Y:S02]  /*8c50*/  ISETP.GE.U32.AND P0, PT, R23, R22, PT ;  /* 0x000000161700720c */ /* 0x000fe40003f06070 */
[----:B---3--:R-:W-:-:S11]  /*8c60*/  LOP3.LUT R20, R16, 0xff, RZ, 0xc0, !PT ;  /* 0x000000ff10147812 */ /* 0x008fd600078ec0ff */
[----:B0-----:R-:W-:Y:S05]  /*8c70*/  @!P0 BRA `(.L_x_638) ;  /* 0x00000000003c8947 */ /* 0x001fea0003800000 */
[----:B------:R-:W2:Y:S01]  /*8c80*/  LDG.E.64.CONSTANT R12, desc[UR8][R10.64+0x8] ;  /* 0x000008080a0c7981 */ /* 0x000ea2000c1e9b00 */
[----:B------:R-:W-:Y:S01]  /*8c90*/  ISETP.GT.U32.AND P2, PT, R23, R22, PT ;  /* 0x000000161700720c */ /* 0x000fe20003f44070 */
[----:B------:R-:W-:Y:S02]  /*8ca0*/  IMAD.MOV.U32 R23, RZ, RZ, R4 ;  /* 0x000000ffff177224 */ /* 0x000fe400078e0004 */
[----:B------:R-:W-:-:S10]  /*8cb0*/  IMAD.MOV.U32 R25, RZ, RZ, R3 ;  /* 0x000000ffff197224 */ /* 0x000fd400078e0003 */
[CC--:B--2---:R-:W-:Y:S01]  /*8cc0*/  @!P2 ISETP.GE.U32.AND P0, PT, R23.reuse, R12.reuse, PT ;  /* 0x0000000c1700a20c */ /* 0x0c4fe20003f06070 */
[----:B------:R-:W-:Y:S01]  /*8cd0*/  IMAD.MOV.U32 R4, RZ, RZ, R12 ;  /* 0x000000ffff047224 */ /* 0x000fe200078e000c */
[----:B------:R-:W-:Y:S01]  /*8ce0*/  @!P2 ISETP.LT.U32.AND P1, PT, R23, R12, PT ;  /* 0x0000000c1700a20c */ /* 0x000fe20003f21070 */
[----:B------:R-:W-:Y:S01]  /*8cf0*/  IMAD.MOV.U32 R3, RZ, RZ, R13 ;  /* 0x000000ffff037224 */ /* 0x000fe200078e000d */
[CC--:B------:R-:W-:Y:S02]  /*8d00*/  @!P2 ISETP.GE.AND.EX P0, PT, R25.reuse, R13.reuse, PT, P0 ;  /* 0x0000000d1900a20c */ /* 0x0c0fe40003f06300 */
[----:B------:R-:W-:Y:S02]  /*8d10*/  @!P2 ISETP.LT.AND.EX P1, PT, R25, R13, PT, P1 ;  /* 0x0000000d1900a20c */ /* 0x000fe40003f21310 */
[----:B------:R-:W-:Y:S02]  /*8d20*/  @!P2 SEL R22, R2, R21, !P0 ;  /* 0x000000150216a207 */ /* 0x000fe40004000000 */
[----:B------:R-:W-:-:S02]  /*8d30*/  PRMT R2, R21, 0x7610, R2 ;  /* 0x0000761015027816 */ /* 0x000fc40000000002 */
[----:B------:R-:W-:Y:S02]  /*8d40*/  @!P2 SEL R4, R23, R12, P1 ;  /* 0x0000000c1704a207 */ /* 0x000fe40000800000 */
[----:B------:R-:W-:Y:S02]  /*8d50*/  @!P2 SEL R3, R25, R13, P1 ;  /* 0x0000000d1903a207 */ /* 0x000fe40000800000 */
[----:B------:R-:W-:-:S07]  /*8d60*/  @!P2 PRMT R2, R22, 0x7610, R2 ;  /* 0x000076101602a816 */ /* 0x000fce0000000002 */
.L_x_638:
[----:B------:R-:W-:Y:S05]  /*8d70*/  BSYNC.RECONVERGENT B3 ;  /* 0x0000000000037941 */ /* 0x000fea0003800200 */
.L_x_637:
[----:B------:R-:W-:Y:S01]  /*8d80*/  ISETP.GE.U32.AND P0, PT, R17, R20, PT ;  /* 0x000000141100720c */ /* 0x000fe20003f06070 */
[----:B------:R-:W-:Y:S01]  /*8d90*/  BSSY.RECONVERGENT B3, `(.L_x_639) ;  /* 0x0000015000037945 */ /* 0x000fe20003800200 */
[----:B------:R-:W-:Y:S01]  /*8da0*/  IMAD.MOV.U32 R13, RZ, RZ, R6 ;  /* 0x000000ffff0d7224 */ /* 0x000fe200078e0006 */
[----:B------:R-:W-:Y:S01]  /*8db0*/  PRMT R23, R5, 0x7610, R23 ;  /* 0x0000761005177816 */ /* 0x000fe20000000017 */
[----:B------:R-:W-:Y:S01]  /*8dc0*/  IMAD.MOV.U32 R21, RZ, RZ, R7 ;  /* 0x000000ffff157224 */ /* 0x000fe200078e0007 */
[----:B------:R-:W-:Y:S01]  /*8dd0*/  ISETP.NE.AND P2, PT, R15, RZ, PT ;  /* 0x000000ff0f00720c */ /* 0x000fe20003f45270 */
[----:B-----5:R-:W-:Y:S01]  /*8de0*/  IMAD.MOV.U32 R6, RZ, RZ, R8 ;  /* 0x000000ffff067224 */ /* 0x020fe200078e0008 */
[----:B------:R-:W-:Y:S01]  /*8df0*/  PRMT R5, R16, 0x7610, R5 ;  /* 0x0000761010057816 */ /* 0x000fe20000000005 */
[----:B------:R-:W-:-:S05]  /*8e00*/  IMAD.MOV.U32 R7, RZ, RZ, R9 ;  /* 0x000000ffff077224 */ /* 0x000fca00078e0009 */
        /* <DEDUP_REMOVED lines=13> */
.L_x_640:
[----:B------:R-:W-:Y:S05]  /*8ee0*/  BSYNC.RECONVERGENT B3 ;  /* 0x0000000000037941 */ /* 0x000fea0003800200 */
.L_x_639:
[----:B------:R-:W-:Y:S01]  /*8ef0*/  IADD3 R10, P0, PT, R10, 0x2000, RZ ;  /* 0x000020000a0a7810 */ /* 0x000fe20007f1e0ff */
[----:B------:R-:W-:-:S04]  /*8f00*/  VIADD R18, R18, 0x100 ;  /* 0x0000010012127836 */ /* 0x000fc80000000000 */
[----:B------:R-:W-:Y:S01]  /*8f10*/  IMAD.X R11, RZ, RZ, R11, P0 ;  /* 0x000000ffff0b7224 */ /* 0x000fe200000e060b */
[----:B------:R-:W-:Y:S07]  /*8f20*/  @P2 BRA `(.L_x_641) ;  /* 0xfffffffc00282947 */ /* 0x000fee000383ffff */
.L_x_636:
[----:B------:R-:W-:Y:S05]  /*8f30*/  BSYNC.RECONVERGENT B1 ;  /* 0x0000000000017941 */ /* 0x000fea0003800200 */
.L_x_635:
[----:B------:R-:W-:-:S13]  /*8f40*/  ISETP.GE.U32.AND P0, PT, R14, 0x300, PT ;  /* 0x000003000e00780c */ /* 0x000fda0003f06070 */
[----:B------:R-:W-:Y:S05]  /*8f50*/  @!P0 BRA `(.L_x_634) ;  /* 0x0000000c00108947 */ /* 0x000fea0003800000 */
[----:B------:R-:W0:Y:S01]  /*8f60*/  LDCU.64 UR6, c[0x0][0x380] ;  /* 0x00007000ff0677ac */ /* 0x000e220008000a00 */
[----:B------:R-:W-:-:S05]  /*8f70*/  IADD3 R9, P0, PT, R18, UR10, RZ ;  /* 0x0000000a12097c10 */ /* 0x000fca000ff1e0ff */
[----:B------:R-:W-:Y:S01]  /*8f80*/  IMAD.X R10, RZ, RZ, UR5, P0 ;  /* 0x00000005ff0a7e24 */ /* 0x000fe200080e06ff */
[----:B0-----:R-:W-:-:S04]  /*8f90*/  LEA R8, P1, R9, UR6, 0x5 ;  /* 0x0000000609087c11 */ /* 0x001fc8000f8228ff */
[----:B------:R-:W-:Y:S02]  /*8fa0*/  IADD3 R8, P0, PT, R8, 0x6018, RZ ;  /* 0x0000601808087810 */ /* 0x000fe40007f1e0ff */
[----:B------:R-:W-:-:S05]  /*8fb0*/  LEA.HI.X R9, R9, UR7, R10, 0x5, P1 ;  /* 0x0000000709097c11 */ /* 0x000fca00088f2c0a */
[----:B------:R-:W-:-:S07]  /*8fc0*/  IMAD.X R9, RZ, RZ, R9, P0 ;  /* 0x000000ffff097224 */ /* 0x000fce00000e0609 */
.L_x_658:
[----:B------:R-:W2:Y:S04]  /*8fd0*/  LDG.E.U16.CONSTANT R27, desc[UR8][R8.64+-0x6018] ;  /* 0xff9fe808081b7981 */ /* 0x000ea8000c1e9500 */
[----:B------:R0:W5:Y:S04]  /*8fe0*/  LDG.E.U16.CONSTANT R24, desc[UR8][R8.64+-0x6008] ;  /* 0xff9ff80808187981 */ /* 0x000168000c1e9500 */
[----:B------:R0:W5:Y:S04]  /*8ff0*/  LDG.E.U16.CONSTANT R25, desc[UR8][R8.64+-0x4018] ;  /* 0xffbfe80808197981 */ /* 0x000168000c1e9500 */
[----:B------:R0:W5:Y:S04]  /*9000*/  LDG.E.U16.CONSTANT R22, desc[UR8][R8.64+-0x4008] ;  /* 0xffbff80808167981 */ /* 0x000168000c1e9500 */
[----:B------:R0:W5:Y:S04]  /*9010*/  LDG.E.U16.CONSTANT R17, desc[UR8][R8.64+-0x2018] ;  /* 0xffdfe80808117981 */ /* 0x000168000c1e9500 */
[----:B------:R0:W5:Y:S04]  /*9020*/  LDG.E.U16.CONSTANT R16, desc[UR8][R8.64+-0x2008] ;  /* 0xffdff80808107981 */ /* 0x000168000c1e9500 */
[----:B------:R0:W5:Y:S04]  /*9030*/  LDG.E.64.CONSTANT R12, desc[UR8][R8.64+-0x6000] ;  /* 0xffa00008080c7981 */ /* 0x000168000c1e9b00 */
[----:B------:R0:W5:Y:S01]  /*9040*/  LDG.E.64.CONSTANT R10, desc[UR8][R8.64+-0x4000] ;  /* 0xffc00008080a7981 */ /* 0x000162000c1e9b00 */
[C---:B------:R-:W-:Y:S01]  /*9050*/  LOP3.LUT R29, R2.reuse, 0xff, RZ, 0xc0, !PT ;  /* 0x000000ff021d7812 */ /* 0x040fe200078ec0ff */
[----:B------:R-:W-:Y:S01]  /*9060*/  BSSY.RECONVERGENT B1, `(.L_x_642) ;  /* 0x0000014000017945 */ /* 0x000fe20003800200 */
[----:B------:R-:W-:Y:S01]  /*9070*/  PRMT R20, R2, 0x7610, R20 ;  /* 0x0000761002147816 */ /* 0x000fe20000000014 */
[----:B------:R-:W-:-:S02]  /*9080*/  IMAD.MOV.U32 R23, RZ, RZ, R4 ;  /* 0x000000ffff177224 */ /* 0x000fc400078e0004 */
        /* <DEDUP_REMOVED lines=17> */
.L_x_643:
[----:B------:R-:W-:Y:S05]  /*91a0*/  BSYNC.RECONVERGENT B1 ;  /* 0x0000000000017941 */ /* 0x000fea0003800200 */
.L_x_642:
[----:B------:R-:W-:Y:S01]  /*91b0*/  LOP3.LUT R3, R5, 0xff, RZ, 0xc0, !PT ;  /* 0x000000ff05037812 */ /* 0x000fe200078ec0ff */
[----:B------:R-:W-:Y:S01]  /*91c0*/  BSSY.RECONVERGENT B1, `(.L_x_644) ;  /* 0x0000013000017945 */ /* 0x000fe20003800200 */
[C---:B-----5:R-:W-:Y:S01]  /*91d0*/  LOP3.LUT R2, R24.reuse, 0xff, RZ, 0xc0, !PT ;  /* 0x000000ff18027812 */ /* 0x060fe200078ec0ff */
        /* <DEDUP_REMOVED lines=17> */
.L_x_645:
[----:B------:R-:W-:Y:S05]  /*92f0*/  BSYNC.RECONVERGENT B1 ;  /* 0x0000000000017941 */ /* 0x000fea0003800200 */
.L_x_644:
        /* <DEDUP_REMOVED lines=21> */
.L_x_647:
[----:B------:R-:W-:Y:S05]  /*9450*/  BSYNC.RECONVERGENT B1 ;  /* 0x0000000000017941 */ /* 0x000fea0003800200 */
.L_x_646:
        /* <DEDUP_REMOVED lines=20> */
.L_x_649:
[----:B------:R-:W-:Y:S05]  /*95a0*/  BSYNC.RECONVERGENT B1 ;  /* 0x0000000000017941 */ /* 0x000fea0003800200 */
.L_x_648:
        /* <DEDUP_REMOVED lines=17> */
[CC--:B------:R-:W-:Y:S01]  /*96c0*/  @!P2 ISETP.LT.U32.AND P1, PT, R5.reuse, R12.reuse, PT ;  /* 0x0000000c0500a20c */ /* 0x0c0fe20003f21070 */
[----:B------:R-:W-:Y:S01]  /*96d0*/  IMAD.MOV.U32 R15, RZ, RZ, R13 ;  /* 0x000000ffff0f7224 */ /* 0x000fe200078e000d */
[CC--:B------:R-:W-:Y:S02]  /*96e0*/  @!P2 ISETP.GE.AND.EX P0, PT, R4.reuse, R13.reuse, PT, P0 ;  /* 0x0000000d0400a20c */ /* 0x0c0fe40003f06300 */
[----:B------:R-:W-:Y:S02]  /*96f0*/  @!P2 ISETP.LT.AND.EX P1, PT, R4, R13, PT, P1 ;  /* 0x0000000d0400a20c */ /* 0x000fe40003f21310 */
[----:B------:R-:W-:Y:S02]  /*9700*/  @!P2 SEL R6, R6, R17, !P0 ;  /* 0x000000110606a207 */ /* 0x000fe40004000000 */
[----:B------:R-:W-:-:S02]  /*9710*/  @!P2 SEL R20, R5, R12, P1 ;  /* 0x0000000c0514a207 */ /* 0x000fc40000800000 */
[----:B------:R-:W-:Y:S02]  /*9720*/  @!P2 SEL R15, R4, R13, P1 ;  /* 0x0000000d040fa207 */ /* 0x000fe40000800000 */
[----:B------:R-:W-:-:S07]  /*9730*/  @!P2 PRMT R22, R6, 0x7610, R22 ;  /* 0x000076100616a816 */ /* 0x000fce0000000016 */
.L_x_651:
[----:B------:R-:W-:Y:S05]  /*9740*/  BSYNC.RECONVERGENT B1 ;  /* 0x0000000000017941 */ /* 0x000fea0003800200 */
.L_x_650:
        /* <DEDUP_REMOVED lines=20> */
.L_x_653:
[----:B------:R-:W-:Y:S05]  /*9890*/  BSYNC.RECONVERGENT B1 ;  /* 0x0000000000017941 */ /* 0x000fea0003800200 */
.L_x_652:
        /* <DEDUP_REMOVED lines=22> */
.L_x_655:
[----:B------:R-:W-:Y:S05]  /*9a00*/  BSYNC.RECONVERGENT B1 ;  /* 0x0000000000017941 */ /* 0x000fea0003800200 */
.L_x_654:
        /* <DEDUP_REMOVED lines=19> */
.L_x_657:
[----:B------:R-:W-:Y:S05]  /*9b40*/  BSYNC.RECONVERGENT B1 ;  /* 0x0000000000017941 */ /* 0x000fea0003800200 */
.L_x_656:
[----:B------:R-:W-:Y:S01]  /*9b50*/  VIADD R18, R18, 0x400 ;  /* 0x0000040012127836 */ /* 0x000fe20000000000 */
[----:B------:R-:W-:-:S04]  /*9b60*/  IADD3 R8, P1, PT, R8, 0x8000, RZ ;  /* 0x0000800008087810 */ /* 0x000fc80007f3e0ff */
[----:B------:R-:W-:Y:S01]  /*9b70*/  ISETP.GE.AND P0, PT, R18, R19, PT ;  /* 0x000000131200720c */ /* 0x000fe20003f06270 */
[----:B------:R-:W-:-:S12]  /*9b80*/  IMAD.X R9, RZ, RZ, R9, P1 ;  /* 0x000000ffff097224 */ /* 0x000fd800008e0609 */
[----:B------:R-:W-:Y:S05]  /*9b90*/  @!P0 BRA `(.L_x_658) ;  /* 0xfffffff4000c8947 */ /* 0x000fea000383ffff */
.L_x_634:
[----:B------:R-:W-:Y:S05]  /*9ba0*/  BSYNC.RECONVERGENT B2 ;  /* 0x0000000000027941 */ /* 0x000fea0003800200 */
.L_x_633:
[----:B------:R-:W0:Y:S01]  /*9bb0*/  S2R R14, SR_LANEID ;  /* 0x00000000000e7919 */ /* 0x000e220000000000 */
[----:B------:R-:W-:Y:S01]  /*9bc0*/  LOP3.LUT R13, R2, 0xff, RZ, 0xc0, !PT ;  /* 0x000000ff020d7812 */ /* 0x000fe200078ec0ff */
[----:B------:R-:W-:Y:S01]  /*9bd0*/  BSSY.RECONVERGENT B1, `(.L_x_659) ;  /* 0x000003e000017945 */ /* 0x000fe20003800200 */
[C---:B------:R-:W-:Y:S01]  /*9be0*/  LOP3.LUT R11, R5.reuse, 0xff, RZ, 0xc0, !PT ;  /* 0x000000ff050b7812 */ /* 0x040fe200078ec0ff */
[----:B------:R1:W2:Y:S01]  /*9bf0*/  SHFL.DOWN PT, R15, R4, 0x1, 0x1f ;  /* 0x08201f00040f7f89 */ /* 0x0002a200000e0000 */
[----:B------:R-:W-:Y:S01]  /*9c00*/  PRMT R8, R5, 0x7610, R8 ;  /* 0x0000761005087816 */ /* 0x000fe20000000008 */
[----:B------:R-:W-:Y:S02]  /*9c10*/  IMAD.MOV.U32 R10, RZ, RZ, R6 ;  /* 0x000000ffff0a7224 */ /* 0x000fe400078e0006 */
[----:B------:R1:W3:Y:S01]  /*9c20*/  SHFL.DOWN PT, R16, R3, 0x1, 0x1f ;  /* 0x08201f0003107f89 */ /* 0x0002e200000e0000 */
[----:B------:R-:W-:-:S03]  /*9c30*/  IMAD.MOV.U32 R9, RZ, RZ, R7 ;  /* 0x000000ffff097224 */ /* 0x000fc600078e0007 */
[----:B------:R1:W4:Y:S04]  /*9c40*/  SHFL.DOWN PT, R17, R6, 0x1, 0x1f ;  /* 0x08201f0006117f89 */ /* 0x00032800000e0000 */
[----:B------:R1:W1:Y:S04]  /*9c50*/  SHFL.DOWN PT, R20, R7, 0x1, 0x1f ;  /* 0x08201f0007147f89 */ /* 0x00026800000e0000 */
[----:B------:R-:W1:Y:S04]  /*9c60*/  SHFL.DOWN PT, R13, R13, 0x1, 0x1f ;  /* 0x08201f000d0d7f89 */ /* 0x000e6800000e0000 */
[----:B------:R0:W1:Y:S02]  /*9c70*/  SHFL.DOWN PT, R18, R11, 0x1, 0x1f ;  /* 0x08201f000b127f89 */ /* 0x00006400000e0000 */
[----:B0-----:R-:W-:-:S13]  /*9c80*/  ISETP.GT.AND P0, PT, R14, 0x1e, PT ;  /* 0x0000001e0e00780c */ /* 0x001fda0003f04270 */
[----:B--234-:R-:W-:Y:S05]  /*9c90*/  @P0 BRA `(.L_x_660) ;  /* 0x0000000000c40947 */ /* 0x01cfea0003800000 */
[----:B-1----:R-:W-:Y:S01]  /*9ca0*/  LOP3.LUT R9, R13, 0xff, RZ, 0xc0, !PT ;  /* 0x000000ff0d097812 */ /* 0x002fe200078ec0ff */
[----:B------:R-:W-:Y:S01]  /*9cb0*/  BSSY.RECONVERGENT B2, `(.L_x_661) ;  /* 0x0000017000027945 */ /* 0x000fe20003800200 */
[----:B------:R-:W-:Y:S01]  /*9cc0*/  LOP3.LUT R10, R2, 0xff, RZ, 0xc0, !PT ;  /* 0x000000ff020a7812 */ /* 0x000fe200078ec0ff */
[----:B------:R-:W-:Y:S01]  /*9cd0*/  IMAD.MOV.U32 R11, RZ, RZ, R4 ;  /* 0x000000ffff0b7224 */ /* 0x000fe200078e0004 */
[----:B------:R-:W-:Y:S01]  /*9ce0*/  LOP3.LUT R19, R18, 0xff, RZ, 0xc0, !PT ;  /* 0x000000ff12137812 */ /* 0x000fe200078ec0ff */
        /* <DEDUP_REMOVED lines=19> */
.L_x_662:
[----:B------:R-:W-:Y:S05]  /*9e20*/  BSYNC.RECONVERGENT B2 ;  /* 0x0000000000027941 */ /* 0x000fea0003800200 */
.L_x_661:
        /* <DEDUP_REMOVED lines=24> */
.L_x_660:
[----:B------:R-:W-:Y:S05]  /*9fb0*/  BSYNC.RECONVERGENT B1 ;  /* 0x0000000000017941 */ /* 0x000fea0003800200 */
.L_x_659:
[----:B------:R-:W-:Y:S01]  /*9fc0*/  ISETP.GT.AND P0, PT, R14, 0x1d, PT ;  /* 0x0000001d0e00780c */ /* 0x000fe20003f04270 */
[----:B------:R0:W2:Y:S01]  /*9fd0*/  SHFL.DOWN PT, R15, R4, 0x2, 0x1f ;  /* 0x08401f00040f7f89 */ /* 0x0000a200000e0000 */
[----:B-1----:R-:W-:Y:S01]  /*9fe0*/  LOP3.LUT R13, R2, 0xff, RZ, 0xc0, !PT ;  /* 0x000000ff020d7812 */ /* 0x002fe200078ec0ff */
[----:B------:R-:W-:Y:S01]  /*9ff0*/  BSSY.RECONVERGENT B1, `(.L_x_663) ;  /* 0x000003c000017945 */ /* 0x000fe20003800200 */
[C---:B------:R-:W-:Y:S01]  /*a000*/  LOP3.LUT R11, R8.reuse, 0xff, RZ, 0xc0, !PT ;  /* 0x000000ff080b7812 */ /* 0x040fe200078ec0ff */
[----:B------:R0:W1:Y:S01]  /*a010*/  SHFL.DOWN PT, R16, R3, 0x2, 0x1f ;  /* 0x08401f0003107f89 */ /* 0x00006200000e0000 */
[----:B------:R-:W-:Y:S01]  /*a020*/  PRMT R5, R8, 0x7610, R5 ;  /* 0x0000761008057816 */ /* 0x000fe20000000005 */
[----:B------:R-:W-:Y:S02]  /*a030*/  IMAD.MOV.U32 R7, RZ, RZ, R10 ;  /* 0x000000ffff077224 */ /* 0x000fe400078e000a */
[----:B------:R0:W3:Y:S01]  /*a040*/  SHFL.DOWN PT, R19, R10, 0x2, 0x1f ;  /* 0x08401f000a137f89 */ /* 0x0000e200000e0000 */
[----:B------:R-:W-:-:S03]  /*a050*/  IMAD.MOV.U32 R6, RZ, RZ, R9 ;  /* 0x000000ffff067224 */ /* 0x000fc600078e0009 */
[----:B------:R0:W4:Y:S04]  /*a060*/  SHFL.DOWN PT, R18, R9, 0x2, 0x1f ;  /* 0x08401f0009127f89 */ /* 0x00012800000e0000 */
        /* <DEDUP_REMOVED lines=27> */
.L_x_666:
[----:B------:R-:W-:Y:S05]  /*a220*/  BSYNC.RECONVERGENT B2 ;  /* 0x0000000000027941 */ /* 0x000fea0003800200 */
.L_x_665:
[----:B---3--:R-:W-:Y:S01]  /*a230*/  IMAD.MOV.U32 R7, RZ, RZ, R19 ;  /* 0x000000ffff077224 */ /* 0x008fe200078e0013 */
[----:B------:R-:W-:Y:S01]  /*a240*/  PRMT R2, R22, 0x7610, R2 ;  /* 0x0000761016027816 */ /* 0x000fe20000000002 */
[----:B----4-:R-:W-:Y:S02]  /*a250*/  IMAD.MOV.U32 R6, RZ, RZ, R18 ;  /* 0x000000ffff067224 */ /* 0x010fe400078e0012 */
        /* <DEDUP_REMOVED lines=21> */
.L_x_664:
[----:B------:R-:W-:Y:S05]  /*a3b0*/  BSYNC.RECONVERGENT B1 ;  /* 0x0000000000017941 */ /* 0x000fea0003800200 */
.L_x_663:
[----:B------:R-:W-:Y:S01]  /*a3c0*/  ISETP.GT.AND P0, PT, R14, 0x1b, PT ;  /* 0x0000001b0e00780c */ /* 0x000fe20003f04270 */
[----:B--2---:R2:W2:Y:S01]  /*a3d0*/  SHFL.DOWN PT, R15, R4, 0x4, 0x1f ;  /* 0x08801f00040f7f89 */ /* 0x0044a200000e0000 */
[----:B0-----:R-:W-:Y:S01]  /*a3e0*/  LOP3.LUT R13, R2, 0xff, RZ, 0xc0, !PT ;  /* 0x000000ff020d7812 */ /* 0x001fe200078ec0ff */
[----:B------:R-:W-:Y:S01]  /*a3f0*/  BSSY.RECONVERGENT B1, `(.L_x_667) ;  /* 0x000003c000017945 */ /* 0x000fe20003800200 */
[C---:B------:R-:W-:Y:S01]  /*a400*/  LOP3.LUT R11, R5.reuse, 0xff, RZ, 0xc0, !PT ;  /* 0x000000ff050b7812 */ /* 0x040fe200078ec0ff */
[----:B-1----:R0:W1:Y:S01]  /*a410*/  SHFL.DOWN PT, R16, R3, 0x4, 0x1f ;  /* 0x08801f0003107f89 */ /* 0x00206200000e0000 */
[----:B------:R-:W-:Y:S01]  /*a420*/  PRMT R8, R5, 0x7610, R8 ;  /* 0x0000761005087816 */ /* 0x000fe20000000008 */
[----:B------:R-:W-:Y:S02]  /*a430*/  IMAD.MOV.U32 R10, RZ, RZ, R7 ;  /* 0x000000ffff0a7224 */ /* 0x000fe400078e0007 */
[----:B------:R0:W0:Y:S01]  /*a440*/  SHFL.DOWN PT, R20, R7, 0x4, 0x1f ;  /* 0x08801f0007147f89 */ /* 0x00002200000e0000 */
[----:B------:R-:W-:-:S03]  /*a450*/  IMAD.MOV.U32 R9, RZ, RZ, R6 ;  /* 0x000000ffff097224 */ /* 0x000fc600078e0006 */
[----:B------:R0:W0:Y:S04]  /*a460*/  SHFL.DOWN PT, R17, R6, 0x4, 0x1f ;  /* 0x08801f0006117f89 */ /* 0x00002800000e0000 */
[----:B------:R-:W0:Y:S04]  /*a470*/  SHFL.DOWN PT, R13, R13, 0x4, 0x1f ;  /* 0x08801f000d0d7f89 */ /* 0x000e2800000e0000 */
[----:B----4-:R4:W0:Y:S01]  /*a480*/  SHFL.DOWN PT, R18, R11, 0x4, 0x1f ;  /* 0x08801f000b127f89 */ /* 0x01082200000e0000 */
[----:B------:R-:W-:Y:S05]  /*a490*/  @P0 BRA `(.L_x_668) ;  /* 0x0000000000c40947 */ /* 0x000fea0003800000 */
[----:B0-----:R-:W-:Y:S01]  /*a4a0*/  LOP3.LUT R9, R13, 0xff, RZ, 0xc0, !PT ;  /* 0x000000ff0d097812 */ /* 0x001fe200078ec0ff */
[----:B------:R-:W-:Y:S01]  /*a4b0*/  BSSY.RECONVERGENT B2, `(.L_x_669) ;  /* 0x0000017000027945 */ /* 0x000fe20003800200 */
[----:B------:R-:W-:Y:S01]  /*a4c0*/  LOP3.LUT R10, R2, 0xff, RZ, 0xc0, !PT ;  /* 0x000000ff020a7812 */ /* 0x000fe200078ec0ff */
[----:B----4-:R-:W-:Y:S01]  /*a4d0*/  IMAD.MOV.U32 R11, RZ, RZ, R4 ;  /* 0x000000ffff0b7224 */ /* 0x010fe200078e0004 */
[----:B---3--:R-:W-:Y:S01]  /*a4e0*/  LOP3.LUT R19, R18, 0xff, RZ, 0xc0, !PT ;  /* 0x000000ff12137812 */ /* 0x008fe200078ec0ff */
        /* <DEDUP_REMOVED lines=19> */
.L_x_670:
[----:B------:R-:W-:Y:S05]  /*a620*/  BSYNC.RECONVERGENT B2 ;  /* 0x0000000000027941 */ /* 0x000fea0003800200 */
.L_x_669:
[----:B------:R-:W-:Y:S01]  /*a630*/  IMAD.MOV.U32 R10, RZ, RZ, R20 ;  /* 0x000000ffff0a7224 */ /* 0x000fe200078e0014 */
[----:B------:R-:W-:Y:S01]  /*a640*/  PRMT R2, R21, 0x7610, R2 ;  /* 0x0000761015027816 */ /* 0x000fe20000000002 */
[----:B------:R-:W-:Y:S02]  /*a650*/  IMAD.MOV.U32 R9, RZ, RZ, R17 ;  /* 0x000000ffff097224 */ /* 0x000fe400078e0011 */
[----:B--2---:R-:W-:Y:S02]  /*a660*/  IMAD.MOV.U32 R4, RZ, RZ, R11 ;  /* 0x000000ffff047224 */ /* 0x004fe400078e000b */
        /* <DEDUP_REMOVED lines=20> */
.L_x_668:
[----:B------:R-:W-:Y:S05]  /*a7b0*/  BSYNC.RECONVERGENT B1 ;  /* 0x0000000000017941 */ /* 0x000fea0003800200 */
.L_x_667:
[----:B------:R-:W-:Y:S01]  /*a7c0*/  ISETP.GT.AND P0, PT, R14, 0x17, PT ;  /* 0x000000170e00780c */ /* 0x000fe20003f04270 */
[----:B--2---:R2:W2:Y:S01]  /*a7d0*/  SHFL.DOWN PT, R15, R4, 0x8, 0x1f ;  /* 0x09001f00040f7f89 */ /* 0x0044a200000e0000 */
[----:B0-----:R-:W-:Y:S01]  /*a7e0*/  LOP3.LUT R7, R2, 0xff, RZ, 0xc0, !PT ;  /* 0x000000ff02077812 */ /* 0x001fe200078ec0ff */
[----:B------:R-:W-:Y:S01]  /*a7f0*/  BSSY.RECONVERGENT B1, `(.L_x_671) ;  /* 0x000003c000017945 */ /* 0x000fe20003800200 */
[C---:B------:R-:W-:Y:S01]  /*a800*/  LOP3.LUT R5, R8.reuse, 0xff, RZ, 0xc0, !PT ;  /* 0x000000ff08057812 */ /* 0x040fe200078ec0ff */
[----:B-1----:R0:W1:Y:S01]  /*a810*/  SHFL.DOWN PT, R16, R3, 0x8, 0x1f ;  /* 0x09001f0003107f89 */ /* 0x00206200000e0000 */
[----:B----4-:R-:W-:Y:S01]  /*a820*/  PRMT R11, R8, 0x7610, R11 ;  /* 0x00007610080b7816 */ /* 0x010fe2000000000b */
[----:B------:R-:W-:Y:S02]  /*a830*/  IMAD.MOV.U32 R13, RZ, RZ, R10 ;  /* 0x000000ffff0d7224 */ /* 0x000fe400078e000a */
[----:B---3--:R0:W3:Y:S01]  /*a840*/  SHFL.DOWN PT, R19, R10, 0x8, 0x1f ;  /* 0x09001f000a137f89 */ /* 0x0080e200000e0000 */
        /* <DEDUP_REMOVED lines=29> */
.L_x_674:
[----:B------:R-:W-:Y:S05]  /*aa20*/  BSYNC.RECONVERGENT B2 ;  /* 0x0000000000027941 */ /* 0x000fea0003800200 */
.L_x_673:
[----:B---3--:R-:W-:Y:S01]  /*aa30*/  IMAD.MOV.U32 R13, RZ, RZ, R19 ;  /* 0x000000ffff0d7224 */ /* 0x008fe200078e0013 */
[----:B------:R-:W-:Y:S01]  /*aa40*/  PRMT R2, R22, 0x7610, R2 ;  /* 0x0000761016027816 */ /* 0x000fe20000000002 */
[----:B----4-:R-:W-:Y:S02]  /*aa50*/  IMAD.MOV.U32 R12, RZ, RZ, R18 ;  /* 0x000000ffff0c7224 */ /* 0x010fe400078e0012 */
        /* <DEDUP_REMOVED lines=21> */
.L_x_672:
[----:B------:R-:W-:Y:S05]  /*abb0*/  BSYNC.RECONVERGENT B1 ;  /* 0x0000000000017941 */ /* 0x000fea0003800200 */
.L_x_671:
[----:B------:R-:W-:Y:S01]  /*abc0*/  ISETP.GT.AND P0, PT, R14, 0xf, PT ;  /* 0x0000000f0e00780c */ /* 0x000fe20003f04270 */
[----:B0-----:R0:W0:Y:S01]  /*abd0*/  SHFL.DOWN PT, R17, R4, 0x10, 0x1f ;  /* 0x0a001f0004117f89 */ /* 0x00102200000e0000 */
[----:B--2---:R-:W-:Y:S01]  /*abe0*/  LOP3.LUT R15, R2, 0xff, RZ, 0xc0, !PT ;  /* 0x000000ff020f7812 */ /* 0x004fe200078ec0ff */
[----:B------:R-:W-:Y:S01]  /*abf0*/  BSSY.RECONVERGENT B1, `(.L_x_675) ;  /* 0x000003c000017945 */ /* 0x000fe20003800200 */
[C---:B------:R-:W-:Y:S01]  /*ac00*/  LOP3.LUT R8, R11.reuse, 0xff, RZ, 0xc0, !PT ;  /* 0x000000ff0b087812 */ /* 0x040fe200078ec0ff */
[----:B------:R2:W0:Y:S01]  /*ac10*/  SHFL.DOWN PT, R10, R3, 0x10, 0x1f ;  /* 0x0a001f00030a7f89 */ /* 0x00042200000e0000 */
[----:B------:R-:W-:Y:S01]  /*ac20*/  PRMT R5, R11, 0x7610, R5 ;  /* 0x000076100b057816 */ /* 0x000fe20000000005 */
[----:B------:R-:W-:Y:S02]  /*ac30*/  IMAD.MOV.U32 R6, RZ, RZ, R13 ;  /* 0x000000ffff067224 */ /* 0x000fe400078e000d */
[----:B----4-:R2:W4:Y:S01]  /*ac40*/  SHFL.DOWN PT, R18, R13, 0x10, 0x1f ;  /* 0x0a001f000d127f89 */ /* 0x01052200000e0000 */
[----:B------:R-:W-:-:S03]  /*ac50*/  IMAD.MOV.U32 R7, RZ, RZ, R12 ;  /* 0x000000ffff077224 */ /* 0x000fc600078e000c */
[----:B---3--:R2:W3:Y:S04]  /*ac60*/  SHFL.DOWN PT, R19, R12, 0x10, 0x1f ;  /* 0x0a001f000c137f89 */ /* 0x0084e800000e0000 */
[----:B------:R-:W0:Y:S04]  /*ac70*/  SHFL.DOWN PT, R15, R15, 0x10, 0x1f ;  /* 0x0a001f000f0f7f89 */ /* 0x000e2800000e0000 */
[----:B-1----:R2:W1:Y:S01]  /*ac80*/  SHFL.DOWN PT, R16, R8, 0x10, 0x1f ;  /* 0x0a001f0008107f89 */ /* 0x00246200000e0000 */
        /* <DEDUP_REMOVED lines=25> */
.L_x_678:
[----:B------:R-:W-:Y:S05]  /*ae20*/  BSYNC.RECONVERGENT B2 ;  /* 0x0000000000027941 */ /* 0x000fea0003800200 */
.L_x_677:
        /* <DEDUP_REMOVED lines=24> */
.L_x_676:
[----:B------:R-:W-:Y:S05]  /*afb0*/  BSYNC.RECONVERGENT B1 ;  /* 0x0000000000017941 */ /* 0x000fea0003800200 */
.L_x_675:
[----:B------:R-:W-:Y:S01]  /*afc0*/  ISETP.NE.AND P0, PT, R14, RZ, PT ;  /* 0x000000ff0e00720c */ /* 0x000fe20003f05270 */
[----:B------:R-:W-:-:S12]  /*afd0*/  BSSY.RECONVERGENT B1, `(.L_x_679) ;  /* 0x000000d000017945 */ /* 0x000fd80003800200 */
[----:B------:R-:W-:Y:S05]  /*afe0*/  @P0 BRA `(.L_x_680) ;  /* 0x00000000002c0947 */ /* 0x000fea0003800000 */
[----:B0-----:R-:W0:Y:S01]  /*aff0*/  S2R R10, SR_CgaCtaId ;  /* 0x00000000000a7919 */ /* 0x001e220000008800 */
[----:B------:R-:W-:Y:S02]  /*b000*/  MOV R9, 0x400 ;  /* 0x0000040000097802 */ /* 0x000fe40000000f00 */
[----:B--2---:R-:W-:Y:S02]  /*b010*/  LOP3.LUT R8, R0, 0x3e0, RZ, 0xc0, !PT ;  /* 0x000003e000087812 */ /* 0x004fe400078ec0ff */
[----:B0-----:R-:W-:-:S05]  /*b020*/  LEA R9, R10, R9, 0x18 ;  /* 0x000000090a097211 */ /* 0x001fca00078ec0ff */
[----:B------:R-:W-:Y:S02]  /*b030*/  IMAD.IADD R11, R8, 0x1, R9 ;  /* 0x00000001080b7824 */ /* 0x000fe400078e0209 */
[----:B------:R-:W-:Y:S02]  /*b040*/  IMAD.MOV.U32 R8, RZ, RZ, R4 ;  /* 0x000000ffff087224 */ /* 0x000fe400078e0004 */
[----:B------:R-:W-:Y:S01]  /*b050*/  IMAD.MOV.U32 R9, RZ, RZ, R3 ;  /* 0x000000ffff097224 */ /* 0x000fe200078e0003 */
[----:B------:R0:W-:Y:S04]  /*b060*/  STS.64 [R11+0x20], R6 ;  /* 0x000020060b007388 */ /* 0x0001e80000000a00 */
[----:B------:R0:W-:Y:S04]  /*b070*/  STS.64 [R11+0x10], R8 ;  /* 0x000010080b007388 */ /* 0x0001e80000000a00 */
[----:B------:R0:W-:Y:S04]  /*b080*/  STS.U8 [R11+0x8], R2 ;  /* 0x000008020b007388 */ /* 0x0001e80000000000 */
[----:B------:R0:W-:Y:S02]  /*b090*/  STS.U8 [R11+0x18], R5 ;  /* 0x000018050b007388 */ /* 0x0001e40000000000 */
.L_x_680:
[----:B------:R-:W-:Y:S05]  /*b0a0*/  BSYNC.RECONVERGENT B1 ;  /* 0x0000000000017941 */ /* 0x000fea0003800200 */
.L_x_679:
[----:B------:R-:W-:Y:S01]  /*b0b0*/  BAR.SYNC.DEFER_BLOCKING 0x0 ;  /* 0x0000000000007b1d */ /* 0x000fe20000010000 */
[----:B------:R-:W-:-:S13]  /*b0c0*/  ISETP.NE.AND P2, PT, R0, RZ, PT ;  /* 0x000000ff0000720c */ /* 0x000fda0003f45270 */
[----:B------:R-:W-:Y:S05]  /*b0d0*/  @P2 BRA `(.L_x_516) ;  /* 0x0000001000d02947 */ /* 0x000fea0003800000 */
[----:B0-----:R-:W0:Y:S01]  /*b0e0*/  S2R R9, SR_CgaCtaId ;  /* 0x0000000000097919 */ /* 0x001e220000008800 */
[----:B------:R-:W-:Y:S01]  /*b0f0*/  MOV R0, 0x400 ;  /* 0x0000040000007802 */ /* 0x000fe20000000f00 */
[----:B------:R-:W-:Y:S01]  /*b100*/  BSSY.RECONVERGENT B1, `(.L_x_681) ;  /* 0x0000018000017945 */ /* 0x000fe20003800200 */
[C---:B------:R-:W-:Y:S01]  /*b110*/  LOP3.LUT R10, R2.reuse, 0xff, RZ, 0xc0, !PT ;  /* 0x000000ff020a7812 */ /* 0x040fe200078ec0ff */
[----:B------:R-:W-:Y:S01]  /*b120*/  IMAD.MOV.U32 R17, RZ, RZ, R4 ;  /* 0x000000ffff117224 */ /* 0x000fe200078e0004 */
[----:B----4-:R-:W-:Y:S01]  /*b130*/  PRMT R18, R2, 0x7610, R18 ;  /* 0x0000761002127816 */ /* 0x010fe20000000012 */
[----:B-1----:R-:W-:Y:S01]  /*b140*/  IMAD.MOV.U32 R16, RZ, RZ, R3 ;  /* 0x000000ffff107224 */ /* 0x002fe200078e0003 */
[----:B0-----:R-:W-:-:S05]  /*b150*/  LEA R0, R9, R0, 0x18 ;  /* 0x0000000009007211 */ /* 0x001fca00078ec0ff */
[----:B------:R-:W0:Y:S04]  /*b160*/  LDS.U8 R11, [R0+0x28] ;  /* 0x00002800000b7984 */ /* 0x000e280000000000 */
[----:B------:R1:W4:Y:S04]  /*b170*/  LDS.U8 R25, [R0+0x38] ;  /* 0x0000380000197984 */ /* 0x0003280000000000 */
[----:B---3--:R1:W3:Y:S01]  /*b180*/  LDS.U8 R19, [R0+0x48] ;  /* 0x0000480000137984 */ /* 0x0082e20000000000 */
[----:B0-----:R-:W-:-:S13]  /*b190*/  ISETP.GE.U32.AND P0, PT, R10, R11, PT ;  /* 0x0000000b0a00720c */ /* 0x001fda0003f06070 */
[----:B-1-34-:R-:W-:Y:S05]  /*b1a0*/  @!P0 BRA `(.L_x_682) ;  /* 0x0000000000348947 */ /* 0x01afea0003800000 */
[----:B--2---:R-:W0:Y:S01]  /*b1b0*/  LDS.64 R8, [R0+0x30] ;  /* 0x0000300000087984 */ /* 0x004e220000000a00 */
        /* <DEDUP_REMOVED lines=12> */
.L_x_682:
[----:B------:R-:W-:Y:S05]  /*b280*/  BSYNC.RECONVERGENT B1 ;  /* 0x0000000000017941 */ /* 0x000fea0003800200 */
.L_x_681:
[----:B------:R-:W0:Y:S01]  /*b290*/  LDS.64 R14, [R0+0x40] ;  /* 0x00004000000e7984 */ /* 0x000e220000000a00 */
[----:B------:R-:W-:Y:S01]  /*b2a0*/  LOP3.LUT R4, R5, 0xff, RZ, 0xc0, !PT ;  /* 0x000000ff05047812 */ /* 0x000fe200078ec0ff */
[----:B------:R-:W-:Y:S01]  /*b2b0*/  BSSY.RECONVERGENT B1, `(.L_x_683) ;  /* 0x000001b000017945 */ /* 0x000fe20003800200 */
[----:B------:R-:W-:Y:S01]  /*b2c0*/  PRMT R23, R25, 0x7610, R23 ;  /* 0x0000761019177816 */ /* 0x000fe20000000017 */
[----:B------:R1:W3:Y:S01]  /*b2d0*/  LDS.U8 R24, [R0+0x58] ;  /* 0x0000580000187984 */ /* 0x0002e20000000000 */
[----:B------:R-:W-:-:S03]  /*b2e0*/  ISETP.GE.U32.AND P0, PT, R4, R25, PT ;  /* 0x000000190400720c */ /* 0x000fc60003f06070 */
[----:B------:R1:W4:Y:S04]  /*b2f0*/  LDS.U8 R22, [R0+0x68] ;  /* 0x0000680000167984 */ /* 0x0003280000000000 */
[----:B------:R1:W1:Y:S04]  /*b300*/  LDS.U8 R21, [R0+0x78] ;  /* 0x0000780000157984 */ /* 0x0002680000000000 */
[----:B------:R0:W1:Y:S04]  /*b310*/  LDS.U8 R20, [R0+0x88] ;  /* 0x0000880000147984 */ /* 0x0000680000000000 */
[----:B--2---:R2:W1:Y:S04]  /*b320*/  LDS.U8 R3, [R0+0x98] ;  /* 0x0000980000037984 */ /* 0x0044680000000000 */
[----:B------:R2:W1:Y:S04]  /*b330*/  LDS.U8 R2, [R0+0xa8] ;  /* 0x0000a80000027984 */ /* 0x0004680000000000 */
[----:B------:R2:W1:Y:S04]  /*b340*/  LDS.64 R8, [R0+0x60] ;  /* 0x0000600000087984 */ /* 0x0004680000000a00 */
[----:B------:R2:W1:Y:S01]  /*b350*/  LDS.64 R10, [R0+0x80] ;  /* 0x00008000000a7984 */ /* 0x0004620000000a00 */
[----:B0-----:R-:W-:-:S02]  /*b360*/  IMAD.MOV.U32 R12, RZ, RZ, R14 ;  /* 0x000000ffff0c7224 */ /* 0x001fc400078e000e */
[----:B------:R-:W-:Y:S01]  /*b370*/  IMAD.MOV.U32 R13, RZ, RZ, R15 ;  /* 0x000000ffff0d7224 */ /* 0x000fe200078e000f */
[----:B--2---:R-:W-:Y:S06]  /*b380*/  @!P0 BRA `(.L_x_684) ;  /* 0x0000000000348947 */ /* 0x004fec0003800000 */
        /* <DEDUP_REMOVED lines=13> */
.L_x_684:
[----:B------:R-:W-:Y:S05]  /*b460*/  BSYNC.RECONVERGENT B1 ;  /* 0x0000000000017941 */ /* 0x000fea0003800200 */
.L_x_683:
        /* <DEDUP_REMOVED lines=20> */
.L_x_686:
[----:B------:R-:W-:Y:S05]  /*b5b0*/  BSYNC.RECONVERGENT B1 ;  /* 0x0000000000017941 */ /* 0x000fea0003800200 */
.L_x_685:
[----:B------:R-:W-:Y:S01]  /*b5c0*/  LOP3.LUT R5, R23, 0xff, RZ, 0xc0, !PT ;  /* 0x000000ff17057812 */ /* 0x000fe200078ec0ff */
[----:B------:R-:W-:Y:S01]  /*b5d0*/  BSSY.RECONVERGENT B1, `(.L_x_687) ;  /* 0x0000012000017945 */ /* 0x000fe20003800200 */
[----:B---3--:R-:W-:Y:S01]  /*b5e0*/  PRMT R14, R24, 0x7610, R14 ;  /* 0x00007610180e7816 */ /* 0x008fe2000000000e */
        /* <DEDUP_REMOVED lines=16> */
.L_x_688:
[----:B------:R-:W-:Y:S05]  /*b6f0*/  BSYNC.RECONVERGENT B1 ;  /* 0x0000000000017941 */ /* 0x000fea0003800200 */
.L_x_687:
[C---:B------:R-:W-:Y:S01]  /*b700*/  LOP3.LUT R19, R7.reuse, 0xff, RZ, 0xc0, !PT ;  /* 0x000000ff07137812 */ /* 0x040fe200078ec0ff */
[----:B------:R-:W-:Y:S01]  /*b710*/  BSSY.RECONVERGENT B1, `(.L_x_689) ;  /* 0x0000013000017945 */ /* 0x000fe20003800200 */
[----:B------:R-:W-:Y:S01]  /*b720*/  PRMT R9, R7, 0x7610, R9 ;  /* 0x0000761007097816 */ /* 0x000fe20000000009 */
[----:B------:R-:W-:Y:S01]  /*b730*/  IMAD.MOV.U32 R13, RZ, RZ, R15 ;  /* 0x000000ffff0d7224 */ /* 0x000fe200078e000f */
[----:B----4-:R-:W-:Y:S01]  /*b740*/  ISETP.GE.U32.AND P0, PT, R19, R22, PT ;  /* 0x000000161300720c */ /* 0x010fe20003f06070 */
        /* <DEDUP_REMOVED lines=15> */
.L_x_690:
[----:B------:R-:W-:Y:S05]  /*b840*/  BSYNC.RECONVERGENT B1 ;  /* 0x0000000000017941 */ /* 0x000fea0003800200 */
.L_x_689:
        /* <DEDUP_REMOVED lines=19> */
.L_x_692:
[----:B------:R-:W-:Y:S05]  /*b980*/  BSYNC.RECONVERGENT B1 ;  /* 0x0000000000017941 */ /* 0x000fea0003800200 */
.L_x_691:
        /* <DEDUP_REMOVED lines=20> */
.L_x_694:
[----:B------:R-:W-:Y:S05]  /*bad0*/  BSYNC.RECONVERGENT B1 ;  /* 0x0000000000017941 */ /* 0x000fea0003800200 */
.L_x_693:
        /* <DEDUP_REMOVED lines=28> */
.L_x_696:
[----:B------:R-:W-:Y:S05]  /*bca0*/  BSYNC.RECONVERGENT B1 ;  /* 0x0000000000017941 */ /* 0x000fea0003800200 */
.L_x_695:
        /* <DEDUP_REMOVED lines=18> */
.L_x_698:
[----:B------:R-:W-:Y:S05]  /*bdd0*/  BSYNC.RECONVERGENT B1 ;  /* 0x0000000000017941 */ /* 0x000fea0003800200 */
.L_x_697:
        /* <DEDUP_REMOVED lines=19> */
.L_x_700:
[----:B------:R-:W-:Y:S05]  /*bf10*/  BSYNC.RECONVERGENT B1 ;  /* 0x0000000000017941 */ /* 0x000fea0003800200 */
.L_x_699:
        /* <DEDUP_REMOVED lines=20> */
.L_x_702:
[----:B------:R-:W-:Y:S05]  /*c060*/  BSYNC.RECONVERGENT B1 ;  /* 0x0000000000017941 */ /* 0x000fea0003800200 */
.L_x_701:
        /* <DEDUP_REMOVED lines=19> */
.L_x_704:
[----:B------:R-:W-:Y:S05]  /*c1a0*/  BSYNC.RECONVERGENT B1 ;  /* 0x0000000000017941 */ /* 0x000fea0003800200 */
.L_x_703:
        /* <DEDUP_REMOVED lines=20> */
.L_x_706:
[----:B------:R-:W-:Y:S05]  /*c2f0*/  BSYNC.RECONVERGENT B1 ;  /* 0x0000000000017941 */ /* 0x000fea0003800200 */
.L_x_705:
        /* <DEDUP_REMOVED lines=18> */
.L_x_516:
[----:B------:R-:W-:Y:S05]  /*c420*/  BSYNC.RECONVERGENT B0 ;  /* 0x0000000000007941 */ /* 0x000fea0003800200 */
.L_x_465:
[----:B------:R-:W-:Y:S05]  /*c430*/  @P2 EXIT ;  /* 0x000000000000294d */ /* 0x000fea0003800000 */
[----:B0-23--:R-:W0:Y:S01]  /*c440*/  LDC.64 R8, c[0x0][0x388] ;  /* 0x0000e200ff087b82 */ /* 0x00de220000000a00 */
[----:B------:R-:W-:Y:S02]  /*c450*/  IMAD.MOV.U32 R10, RZ, RZ, R4 ;  /* 0x000000ffff0a7224 */ /* 0x000fe400078e0004 */
[----:B------:R-:W-:-:S05]  /*c460*/  IMAD.MOV.U32 R11, RZ, RZ, R3 ;  /* 0x000000ffff0b7224 */ /* 0x000fca00078e0003 */
[----:B0-----:R-:W-:Y:S04]  /*c470*/  STG.E.64 desc[UR8][R8.64+0x8], R10 ;  /* 0x0000080a08007986 */ /* 0x001fe8000c101b08 */
[----:B------:R-:W-:Y:S04]  /*c480*/  STG.E.64 desc[UR8][R8.64+0x18], R6 ;  /* 0x0000180608007986 */ /* 0x000fe8000c101b08 */
[----:B------:R-:W-:Y:S04]  /*c490*/  STG.E.U8 desc[UR8][R8.64], R2 ;  /* 0x0000000208007986 */ /* 0x000fe8000c101108 */
[----:B------:R-:W-:Y:S01]  /*c4a0*/  STG.E.U8 desc[UR8][R8.64+0x10], R5 ;  /* 0x0000100508007986 */ /* 0x000fe2000c101108 */
[----:B------:R-:W-:Y:S05]  /*c4b0*/  EXIT ;  /* 0x000000000000794d */ /* 0x000fea0003800000 */
.L_x_707:
        /* <DEDUP_REMOVED lines=12> */
.L_x_1782:


//--------------------- .text._ZN6thrust24THRUST_300001_SM_1000_NS8cuda_cub4core6detail13_kernel_agentINS1_8__reduce10DrainAgentIlEEJN3cub18CUB_300001_SM_10009GridQueueIyEElEEEvDpT0_ --------------------------
	.section	.text._ZN6thrust24THRUST_300001_SM_1000_NS8cuda_cub4core6detail13_kernel_agentINS1_8__reduce10DrainAgentIlEEJN3cub18CUB_300001_SM_10009GridQueueIyEElEEEvDpT0_,"ax",@progbits
	.align	128
        .global         _ZN6thrust24THRUST_300001_SM_1000_NS8cuda_cub4core6detail13_kernel_agentINS1_8__reduce10DrainAgentIlEEJN3cub18CUB_300001_SM_10009GridQueueIyEElEEEvDpT0_
        .type           _ZN6thrust24THRUST_300001_SM_1000_NS8cuda_cub4core6detail13_kernel_agentINS1_8__reduce10DrainAgentIlEEJN3cub18CUB_300001_SM_10009GridQueueIyEElEEEvDpT0_,@function
        .size           _ZN6thrust24THRUST_300001_SM_1000_NS8cuda_cub4core6detail13_kernel_agentINS1_8__reduce10DrainAgentIlEEJN3cub18CUB_300001_SM_10009GridQueueIyEElEEEvDpT0_,(.L_x_1783 - _ZN6thrust24THRUST_300001_SM_1000_NS8cuda_cub4core6detail13_kernel_agentINS1_8__reduce10DrainAgentIlEEJN3cub18CUB_300001_SM_10009GridQueueIyEElEEEvDpT0_)
        .other          _ZN6thrust24THRUST_300001_SM_1000_NS8cuda_cub4core6detail13_kernel_agentINS1_8__reduce10DrainAgentIlEEJN3cub18CUB_300001_SM_10009GridQueueIyEElEEEvDpT0_,@"STO_CUDA_ENTRY STV_DEFAULT"
_ZN6thrust24THRUST_300001_SM_1000_NS8cuda_cub4core6detail13_kernel_agentINS1_8__reduce10DrainAgentIlEEJN3cub18CUB_300001_SM_10009GridQueueIyEElEEEvDpT0_:
.text._ZN6thrust24THRUST_300001_SM_1000_NS8cuda_cub4core6detail13_kernel_agentINS1_8__reduce10DrainAgentIlEEJN3cub18CUB_300001_SM_10009GridQueueIyEElEEEvDpT0_:
[----:B------:R-:W-:Y:S08]  /*0000*/  LDC R1, c[0x0][0x37c] ;  /* 0x0000df00ff017b82 */ /* 0x000ff00000000800 */
[----:B------:R-:W0:Y:S01]  /*0010*/  LDC.64 R2, c[0x0][0x380] ;  /* 0x0000e000ff027b82 */ /* 0x000e220000000a00 */
[----:B------:R-:W0:Y:S07]  /*0020*/  LDCU.64 UR4, c[0x0][0x358] ;  /* 0x00006b00ff0477ac */ /* 0x000e2e0008000a00 */
[----:B------:R-:W1:Y:S01]  /*0030*/  LDC.64 R4, c[0x0][0x388] ;  /* 0x0000e200ff047b82 */ /* 0x000e620000000a00 */
[----:B0-----:R-:W-:Y:S04]  /*0040*/  STG.E.64 desc[UR4][R2.64+0x8], RZ ;  /* 0x000008ff02007986 */ /* 0x001fe8000c101b04 */
[----:B-1----:R-:W-:Y:S01]  /*0050*/  STG.E.64 desc[UR4][R2.64], R4 ;  /* 0x0000000402007986 */ /* 0x002fe2000c101b04 */
[----:B------:R-:W-:Y:S05]  /*0060*/  EXIT ;  /* 0x000000000000794d */ /* 0x000fea0003800000 */
.L_x_708:
        /* <DEDUP_REMOVED lines=9> */
.L_x_1783:


//--------------------- .text._ZN6thrust24THRUST_300001_SM_1000_NS8cuda_cub4core6detail13_kernel_agentINS1_8__reduce11ReduceAgentINS0_18transform_iteratorINS1_9__extrema12arg_minmax_fIhlN4cuda3std3__44lessIhEEE15duplicate_tupleENS0_12zip_iteratorINSC_5tupleIJNS0_10device_ptrIhEENS0_17counting_iteratorIlNS0_11use_defaultESM_SM_EEEEEEENSI_IJNSI_IJhlEEESQ_EEESR_EEPSR_SR_lSF_EEJSS_ST_lN3cub18CUB_300001_SM_100013GridEvenShareIlEENSW_9GridQueueIyEESF_EEEvDpT0_ --------------------------
	.section	.text._ZN6thrust24THRUST_300001_SM_1000_NS8cuda_cub4core6detail13_kernel_agentINS1_8__reduce11ReduceAgentINS0_18transform_iteratorINS1_9__extrema12arg_minmax_fIhlN4cuda3std3__44lessIhEEE15duplicate_tupleENS0_12zip_iteratorINSC_5tupleIJNS0_10device_ptrIhEENS0_17counting_iteratorIlNS0_11use_defaultESM_SM_EEEEEEENSI_IJNSI_IJhlEEESQ_EEESR_EEPSR_SR_lSF_EEJSS_ST_lN3cub18CUB_300001_SM_100013GridEvenShareIlEENSW_9GridQueueIyEESF_EEEvDpT0_,"ax",@progbits
	.align	128
        .global         _ZN6thrust24THRUST_300001_SM_1000_NS8cuda_cub4core6detail13_kernel_agentINS1_8__reduce11ReduceAgentINS0_18transform_iteratorINS1_9__extrema12arg_minmax_fIhlN4cuda3std3__44lessIhEEE15duplicate_tupleENS0_12zip_iteratorINSC_5tupleIJNS0_10device_ptrIhEENS0_17counting_iteratorIlNS0_11use_defaultESM_SM_EEEEEEENSI_IJNSI_IJhlEEESQ_EEESR_EEPSR_SR_lSF_EEJSS_ST_lN3cub18CUB_300001_SM_100013GridEvenShareIlEENSW_9GridQueueIyEESF_EEEvDpT0_
        .type           _ZN6thrust24THRUST_300001_SM_1000_NS8cuda_cub4core6detail13_kernel_agentINS1_8__reduce11ReduceAgentINS0_18transform_iteratorINS1_9__extrema12arg_minmax_fIhlN4cuda3std3__44lessIhEEE15duplicate_tupleENS0_12zip_iteratorINSC_5tupleIJNS0_10device_ptrIhEENS0_17counting_iteratorIlNS0_11use_defaultESM_SM_EEEEEEENSI_IJNSI_IJhlEEESQ_EEESR_EEPSR_SR_lSF_EEJSS_ST_lN3cub18CUB_300001_SM_100013GridEvenShareIlEENSW_9GridQueueIyEESF_EEEvDpT0_,@function
        .size           _ZN6thrust24THRUST_300001_SM_1000_NS8cuda_cub4core6detail13_kernel_agentINS1_8__reduce11ReduceAgentINS0_18transform_iteratorINS1_9__extrema12arg_minmax_fIhlN4cuda3std3__44lessIhEEE15duplicate_tupleENS0_12zip_iteratorINSC_5tupleIJNS0_10device_ptrIhEENS0_17counting_iteratorIlNS0_11use_defaultESM_SM_EEEEEEENSI_IJNSI_IJhlEEESQ_EEESR_EEPSR_SR_lSF_EEJSS_ST_lN3cub18CUB_300001_SM_100013GridEvenShareIlEENSW_9GridQueueIyEESF_EEEvDpT0_,(.L_x_1784 - _ZN6thrust24THRUST_300001_SM_1000_NS8cuda_cub4core6detail13_kernel_agentINS1_8__reduce11ReduceAgentINS0_18transform_iteratorINS1_9__extrema12arg_minmax_fIhlN4cuda3std3__44lessIhEEE15duplicate_tupleENS0_12zip_iteratorINSC_5tupleIJNS0_10device_ptrIhEENS0_17counting_iteratorIlNS0_11use_defaultESM_SM_EEEEEEENSI_IJNSI_IJhlEEESQ_EEESR_EEPSR_SR_lSF_EEJSS_ST_lN3cub18CUB_300001_SM_100013GridEvenShareIlEENSW_9GridQueueIyEESF_EEEvDpT0_)
        .other          _ZN6thrust24THRUST_300001_SM_1000_NS8cuda_cub4core6detail13_kernel_agentINS1_8__reduce11ReduceAgentINS0_18transform_iteratorINS1_9__extrema12arg_minmax_fIhlN4cuda3std3__44lessIhEEE15duplicate_tupleENS0_12zip_iteratorINSC_5tupleIJNS0_10device_ptrIhEENS0_17counting_iteratorIlNS0_11use_defaultESM_SM_EEEEEEENSI_IJNSI_IJhlEEESQ_EEESR_EEPSR_SR_lSF_EEJSS_ST_lN3cub18CUB_300001_SM_100013GridEvenShareIlEENSW_9GridQueueIyEESF_EEEvDpT0_,@"STO_CUDA_ENTRY STV_DEFAULT"
_ZN6thrust24THRUST_300001_SM_1000_NS8cuda_cub4core6detail13_kernel_agentINS1_8__reduce11ReduceAgentINS0_18transform_iteratorINS1_9__extrema12arg_minmax_fIhlN4cuda3std3__44lessIhEEE15duplicate_tupleENS0_12zip_iteratorINSC_5tupleIJNS0_10device_ptrIhEENS0_17counting_iteratorIlNS0_11use_defaultESM_SM_EEEEEEENSI_IJNSI_IJhlEEESQ_EEESR_EEPSR_SR_lSF_EEJSS_ST_lN3cub18CUB_300001_SM_100013GridEvenShareIlEENSW_9GridQueueIyEESF_EEEvDpT0_:
.text._ZN6thrust24THRUST_300001_SM_1000_NS8cuda_cub4core6detail13_kernel_agentINS1_8__reduce11ReduceAgentINS0_18transform_iteratorINS1_9__extrema12arg_minmax_fIhlN4cuda3std3__44lessIhEEE15duplicate_tupleENS0_12zip_iteratorINSC_5tupleIJNS0_10device_ptrIhEENS0_17counting_iteratorIlNS0_11use_defaultESM_SM_EEEEEEENSI_IJNSI_IJhlEEESQ_EEESR_EEPSR_SR_lSF_EEJSS_ST_lN3cub18CUB_300001_SM_100013GridEvenShareIlEENSW_9GridQueueIyEESF_EEEvDpT0_:
[----:B------:R-:W-:Y:S01]  /*0000*/  LDC R1, c[0x0][0x37c] ;  /* 0x0000df00ff017b82 */ /* 0x000fe20000000800 */
[----:B------:R-:W0:Y:S01]  /*0010*/  S2R R0, SR_CTAID.X ;  /* 0x0000000000007919 */ /* 0x000e220000002500 */
[----:B------:R-:W1:Y:S01]  /*0020*/  LDCU.64 UR4, c[0x0][0x3a0] ;  /* 0x00007400ff0477ac */ /* 0x000e620008000a00 */
[----:B------:R-:W-:Y:S01]  /*0030*/  BSSY.RECONVERGENT B0, `(.L_x_709) ;  /* 0x0000ac4000007945 */ /* 0x000fe20003800200 */
[----:B------:R-:W2:Y:S01]  /*0040*/  LDCU UR6, c[0x0][0x370] ;  /* 0x00006e00ff0677ac */ /* 0x000ea20008000800 */
[----:B------:R-:W3:Y:S01]  /*0050*/  LDCU.64 UR10, c[0x0][0x358] ;  /* 0x00006b00ff0a77ac */ /* 0x000ee20008000a00 */
[----:B-1----:R-:W-:Y:S02]  /*0060*/  IMAD.U32 R15, RZ, RZ, UR4 ;  /* 0x00000004ff0f7e24 */ /* 0x002fe4000f8e00ff */
[----:B------:R-:W-:Y:S01]  /*0070*/  IMAD.U32 R20, RZ, RZ, UR5 ;  /* 0x00000005ff147e24 */ /* 0x000fe2000f8e00ff */
[----:B--2---:R-:W-:Y:S01]  /*0080*/  USHF.L.U32 UR6, UR6, 0x9, URZ ;  /* 0x0000000906067899 */ /* 0x004fe200080006ff */
[----:B0-----:R-:W-:-:S05]  /*0090*/  IMAD.SHL.U32 R6, R0, 0x200, RZ ;  /* 0x0000020000067824 */ /* 0x001fca00078e00ff */
[----:B------:R-:W-:-:S04]  /*00a0*/  IADD3 R2, P1, PT, R6, 0x200, RZ ;  /* 0x0000020006027810 */ /* 0x000fc80007f3e0ff */
[----:B------:R-:W-:Y:S01]  /*00b0*/  ISETP.GT.U32.AND P0, PT, R2, R15, PT ;  /* 0x0000000f0200720c */ /* 0x000fe20003f04070 */
[----:B------:R-:W-:-:S05]  /*00c0*/  IMAD.X R3, RZ, RZ, RZ, P1 ;  /* 0x000000ffff037224 */ /* 0x000fca00008e06ff */
[----:B------:R-:W-:-:S13]  /*00d0*/  ISETP.GT.AND.EX P0, PT, R3, R20, PT, P0 ;  /* 0x000000140300720c */ /* 0x000fda0003f04300 */
[----:B---3--:R-:W-:Y:S05]  /*00e0*/  @!P0 BRA `(.L_x_710) ;  /* 0x0000006400f48947 */ /* 0x008fea0003800000 */
[----:B------:R-:W0:Y:S01]  /*00f0*/  S2R R3, SR_TID.X ;  /* 0x0000000000037919 */ /* 0x000e220000002100 */
[----:B------:R-:W1:Y:S01]  /*0100*/  LDC.64 R4, c[0x0][0x380] ;  /* 0x0000e000ff047b82 */ /* 0x000e620000000a00 */
[----:B------:R-:W-:Y:S01]  /*0110*/  IMAD.IADD R2, R15, 0x1, -R6 ;  /* 0x000000010f027824 */ /* 0x000fe200078e0a06 */
[----:B------:R-:W-:-:S06]  /*0120*/  PRMT R9, RZ, 0x7610, R9 ;  /* 0x00007610ff097816 */ /* 0x000fcc0000000009 */
[----:B------:R-:W2:Y:S01]  /*0130*/  LDC.64 R16, c[0x0][0x388] ;  /* 0x0000e200ff107b82 */ /* 0x000ea20000000a00 */
[----:B0-----:R-:W-:-:S13]  /*0140*/  ISETP.GE.AND P0, PT, R3, R2, PT ;  /* 0x000000020300720c */ /* 0x001fda0003f06270 */
[----:B------:R-:W-:-:S05]  /*0150*/  @!P0 IADD3 R7, P1, PT, R6, R3, RZ ;  /* 0x0000000306078210 */ /* 0x000fca0007f3e0ff */
[----:B------:R-:W-:Y:S01]  /*0160*/  @!P0 IMAD.X R10, RZ, RZ, RZ, P1 ;  /* 0x000000ffff0a8224 */ /* 0x000fe200008e06ff */
[----:B-1----:R-:W-:-:S05]  /*0170*/  @!P0 IADD3 R4, P1, PT, R7, R4, RZ ;  /* 0x0000000407048210 */ /* 0x002fca0007f3e0ff */
[----:B------:R-:W-:-:S05]  /*0180*/  @!P0 IMAD.X R5, R10, 0x1, R5, P1 ;  /* 0x000000010a058824 */ /* 0x000fca00008e0605 */
[----:B------:R-:W3:Y:S01]  /*0190*/  @!P0 LDG.E.U8 R9, desc[UR10][R4.64] ;  /* 0x0000000a04098981 */ /* 0x000ee2000c1e1100 */
[----:B------:R-:W-:Y:S01]  /*01a0*/  IMAD.MOV.U32 R13, RZ, RZ, R3 ;  /* 0x000000ffff0d7224 */ /* 0x000fe200078e0003 */
[----:B------:R-:W-:Y:S01]  /*01b0*/  BSSY.RECONVERGENT B2, `(.L_x_711) ;  /* 0x0000115000027945 */ /* 0x000fe20003800200 */
[----:B------:R-:W-:Y:S02]  /*01c0*/  @!P0 VIADD R13, R3, 0x100 ;  /* 0x00000100030d8836 */ /* 0x000fe40000000000 */
[----:B------:R-:W-:Y:S01]  /*01d0*/  IMAD.MOV.U32 R8, RZ, RZ, RZ ;  /* 0x000000ffff087224 */ /* 0x000fe200078e00ff */
[----:B--2---:R-:W-:Y:S01]  /*01e0*/  @!P0 IADD3 R8, P2, PT, R7, R16, RZ ;  /* 0x0000001007088210 */ /* 0x004fe20007f5e0ff */
[----:B------:R-:W-:Y:S01]  /*01f0*/  IMAD.MOV.U32 R7, RZ, RZ, RZ ;  /* 0x000000ffff077224 */ /* 0x000fe200078e00ff */
[----:B------:R-:W-:-:S03]  /*0200*/  ISETP.GE.AND P1, PT, R13, R2, PT ;  /* 0x000000020d00720c */ /* 0x000fc60003f26270 */
[----:B------:R-:W-:Y:S02]  /*0210*/  @!P0 IMAD.X R7, R10, 0x1, R17, P2 ;  /* 0x000000010a078824 */ /* 0x000fe400010e0611 */
[----:B------:R-:W-:Y:S02]  /*0220*/  IMAD.MOV.U32 R10, RZ, RZ, R8 ;  /* 0x000000ffff0a7224 */ /* 0x000fe400078e0008 */
[----:B------:R-:W-:Y:S01]  /*0230*/  IMAD.MOV.U32 R11, RZ, RZ, R7 ;  /* 0x000000ffff0b7224 */ /* 0x000fe200078e0007 */
[----:B---3--:R-:W-:-:S05]  /*0240*/  PRMT R12, R9, 0x7610, R12 ;  /* 0x00007610090c7816 */ /* 0x008fca000000000c */
[----:B------:R-:W-:Y:S05]  /*0250*/  @P1 BRA `(.L_x_712) ;  /* 0x0000001000281947 */ /* 0x000fea0003800000 */
[----:B------:R-:W-:Y:S01]  /*0260*/  LOP3.LUT R4, RZ, R13, RZ, 0x33, !PT ;  /* 0x0000000dff047212 */ /* 0x000fe200078e33ff */
[----:B------:R-:W-:Y:S01]  /*0270*/  BSSY.RECONVERGENT B1, `(.L_x_713) ;  /* 0x0000049000017945 */ /* 0x000fe20003800200 */
[----:B------:R-:W-:Y:S01]  /*0280*/  PRMT R12, R9, 0x7610, R12 ;  /* 0x00007610090c7816 */ /* 0x000fe2000000000c */
[----:B------:R-:W-:Y:S01]  /*0290*/  IMAD.MOV.U32 R10, RZ, RZ, R8 ;  /* 0x000000ffff0a7224 */ /* 0x000fe200078e0008 */
[----:B------:R-:W-:Y:S01]  /*02a0*/  IADD3 R15, PT, PT, -R6, R15, R4 ;  /* 0x0000000f060f7210 */ /* 0x000fe20007ffe104 */
[----:B------:R-:W-:-:S03]  /*02b0*/  IMAD.MOV.U32 R11, RZ, RZ, R7 ;  /* 0x000000ffff0b7224 */ /* 0x000fc600078e0007 */
[----:B------:R-:W-:-:S04]  /*02c0*/  LOP3.LUT R4, R15, 0x300, RZ, 0xc0, !PT ;  /* 0x000003000f047812 */ /* 0x000fc800078ec0ff */
[----:B------:R-:W-:-:S13]  /*02d0*/  ISETP.NE.AND P0, PT, R4, 0x300, PT ;  /* 0x000003000400780c */ /* 0x000fda0003f05270 */
[----:B------:R-:W-:Y:S05]  /*02e0*/  @!P0 BRA `(.L_x_714) ;  /* 0x0000000400048947 */ /* 0x000fea0003800000 */
[----:B------:R-:W0:Y:S01]  /*02f0*/  LDCU.128 UR4, c[0x0][0x380] ;  /* 0x00007000ff0477ac */ /* 0x000e220008000c00 */
[----:B------:R-:W-:Y:S01]  /*0300*/  IADD3 R4, P0, PT, R6, R13, RZ ;  /* 0x0000000d06047210 */ /* 0x000fe20007f1e0ff */
[----:B------:R-:W-:Y:S01]  /*0310*/  IMAD.MOV.U32 R11, RZ, RZ, R7 ;  /* 0x000000ffff0b7224 */ /* 0x000fe200078e0007 */
[----:B------:R-:W-:Y:S02]  /*0320*/  LEA.HI R5, R15, 0x1, RZ, 0x18 ;  /* 0x000000010f057811 */ /* 0x000fe400078fc0ff */
[----:B------:R-:W-:Y:S01]  /*0330*/  PRMT R12, R9, 0x7610, R12 ;  /* 0x00007610090c7816 */ /* 0x000fe2000000000c */
[----:B------:R-:W-:Y:S01]  /*0340*/  IMAD.X R10, RZ, RZ, RZ, P0 ;  /* 0x000000ffff0a7224 */ /* 0x000fe200000e06ff */
[----:B------:R-:W-:-:S05]  /*0350*/  LOP3.LUT R17, R5, 0x3, RZ, 0xc0, !PT ;  /* 0x0000000305117812 */ /* 0x000fca00078ec0ff */
[----:B------:R-:W-:Y:S01]  /*0360*/  IMAD.MOV R17, RZ, RZ, -R17 ;  /* 0x000000ffff117224 */ /* 0x000fe200078e0a11 */
[C---:B0-----:R-:W-:Y:S02]  /*0370*/  IADD3 R14, P1, PT, R4.reuse, UR6, RZ ;  /* 0x00000006040e7c10 */ /* 0x041fe4000ff3e0ff */
[----:B------:R-:W-:Y:S02]  /*0380*/  IADD3 R4, P0, PT, R4, UR4, RZ ;  /* 0x0000000404047c10 */ /* 0x000fe4000ff1e0ff */
[C---:B------:R-:W-:Y:S02]  /*0390*/  IADD3.X R16, PT, PT, R10.reuse, UR7, RZ, P1, !PT ;  /* 0x000000070a107c10 */ /* 0x040fe40008ffe4ff */
[----:B------:R-:W-:Y:S01]  /*03a0*/  IADD3.X R5, PT, PT, R10, UR5, RZ, P0, !PT ;  /* 0x000000050a057c10 */ /* 0x000fe200087fe4ff */
[----:B------:R-:W-:-:S08]  /*03b0*/  IMAD.MOV.U32 R10, RZ, RZ, R8 ;  /* 0x000000ffff0a7224 */ /* 0x000fd000078e0008 */
.L_x_719:
[----:B------:R-:W2:Y:S01]  /*03c0*/  LDG.E.U8 R20, desc[UR10][R4.64] ;  /* 0x0000000a04147981 */ /* 0x000ea2000c1e1100 */
[----:B------:R-:W-:Y:S01]  /*03d0*/  LOP3.LUT R19, R12, 0xff, RZ, 0xc0, !PT ;  /* 0x000000ff0c137812 */ /* 0x000fe200078ec0ff */
[----:B------:R-:W-:Y:S01]  /*03e0*/  VIADD R17, R17, 0x1 ;  /* 0x0000000111117836 */ /* 0x000fe20000000000 */
[----:B------:R-:W-:Y:S01]  /*03f0*/  LOP3.LUT R25, R9, 0xff, RZ, 0xc0, !PT ;  /* 0x000000ff09197812 */ /* 0x000fe200078ec0ff */
[----:B------:R-:W-:Y:S03]  /*0400*/  BSSY.RECONVERGENT B3, `(.L_x_715) ;  /* 0x0000014000037945 */ /* 0x000fe60003800200 */
[----:B------:R-:W-:Y:S02]  /*0410*/  ISETP.NE.AND P2, PT, R17, RZ, PT ;  /* 0x000000ff1100720c */ /* 0x000fe40003f45270 */
[-C--:B--2---:R-:W-:Y:S02]  /*0420*/  ISETP.GE.U32.AND P0, PT, R19, R20.reuse, PT ;  /* 0x000000141300720c */ /* 0x084fe40003f06070 */
[----:B------:R-:W-:-:S11]  /*0430*/  ISETP.GE.U32.AND P3, PT, R25, R20, PT ;  /* 0x000000141900720c */ /* 0x000fd60003f66070 */
[----:B------:R-:W-:Y:S05]  /*0440*/  @!P0 BRA `(.L_x_716) ;  /* 0x00000000003c8947 */ /* 0x000fea0003800000 */
[----:B------:R-:W-:Y:S01]  /*0450*/  ISETP.GE.U32.AND P4, PT, R20, R19, PT ;  /* 0x000000131400720c */ /* 0x000fe20003f86070 */
[----:B------:R-:W-:Y:S01]  /*0460*/  IMAD.MOV.U32 R19, RZ, RZ, R10 ;  /* 0x000000ffff137224 */ /* 0x000fe200078e000a */
[----:B------:R-:W-:Y:S01]  /*0470*/  PRMT R18, R12, 0x7610, R18 ;  /* 0x000076100c127816 */ /* 0x000fe20000000012 */
[----:B------:R-:W-:Y:S01]  /*0480*/  IMAD.MOV.U32 R21, RZ, RZ, R11 ;  /* 0x000000ffff157224 */ /* 0x000fe200078e000b */
[----:B------:R-:W-:Y:S01]  /*0490*/  PRMT R12, R20, 0x7610, R12 ;  /* 0x00007610140c7816 */ /* 0x000fe2000000000c */
[----:B------:R-:W-:Y:S02]  /*04a0*/  IMAD.MOV.U32 R10, RZ, RZ, R14 ;  /* 0x000000ffff0a7224 */ /* 0x000fe400078e000e */
[----:B------:R-:W-:-:S06]  /*04b0*/  IMAD.MOV.U32 R11, RZ, RZ, R16 ;  /* 0x000000ffff0b7224 */ /* 0x000fcc00078e0010 */
        /* <DEDUP_REMOVED lines=8> */
.L_x_716:
[----:B------:R-:W-:Y:S05]  /*0540*/  BSYNC.RECONVERGENT B3 ;  /* 0x0000000000037941 */ /* 0x000fea0003800200 */
.L_x_715:
[----:B------:R-:W-:Y:S01]  /*0550*/  BSSY.RECONVERGENT B3, `(.L_x_717) ;  /* 0x0000014000037945 */ /* 0x000fe20003800200 */
[----:B------:R-:W-:Y:S01]  /*0560*/  IMAD.MOV.U32 R21, RZ, RZ, R8 ;  /* 0x000000ffff157224 */ /* 0x000fe200078e0008 */
[----:B------:R-:W-:Y:S01]  /*0570*/  PRMT R19, R9, 0x7610, R19 ;  /* 0x0000761009137816 */ /* 0x000fe20000000013 */
[----:B------:R-:W-:Y:S01]  /*0580*/  IMAD.MOV.U32 R23, RZ, RZ, R7 ;  /* 0x000000ffff177224 */ /* 0x000fe200078e0007 */
        /* <DEDUP_REMOVED lines=16> */
.L_x_718:
[----:B------:R-:W-:Y:S05]  /*0690*/  BSYNC.RECONVERGENT B3 ;  /* 0x0000000000037941 */ /* 0x000fea0003800200 */
.L_x_717:
[----:B------:R-:W-:Y:S01]  /*06a0*/  IADD3 R14, P0, PT, R14, 0x100, RZ ;  /* 0x000001000e0e7810 */ /* 0x000fe20007f1e0ff */
[----:B------:R-:W-:Y:S01]  /*06b0*/  VIADD R13, R13, 0x100 ;  /* 0x000001000d0d7836 */ /* 0x000fe20000000000 */
[----:B------:R-:W-:-:S03]  /*06c0*/  IADD3 R4, P1, PT, R4, 0x100, RZ ;  /* 0x0000010004047810 */ /* 0x000fc60007f3e0ff */
[----:B------:R-:W-:Y:S02]  /*06d0*/  IMAD.X R16, RZ, RZ, R16, P0 ;  /* 0x000000ffff107224 */ /* 0x000fe400000e0610 */
[----:B------:R-:W-:Y:S01]  /*06e0*/  IMAD.X R5, RZ, RZ, R5, P1 ;  /* 0x000000ffff057224 */ /* 0x000fe200008e0605 */
[----:B------:R-:W-:Y:S07]  /*06f0*/  @P2 BRA `(.L_x_719) ;  /* 0xfffffffc00302947 */ /* 0x000fee000383ffff */
.L_x_714:
[----:B------:R-:W-:Y:S05]  /*0700*/  BSYNC.RECONVERGENT B1 ;  /* 0x0000000000017941 */ /* 0x000fea0003800200 */
.L_x_713:
[----:B------:R-:W-:-:S13]  /*0710*/  ISETP.GE.U32.AND P0, PT, R15, 0x300, PT ;  /* 0x000003000f00780c */ /* 0x000fda0003f06070 */
[----:B------:R-:W-:Y:S05]  /*0720*/  @!P0 BRA `(.L_x_712) ;  /* 0x0000000800f48947 */ /* 0x000fea0003800000 */
[----:B------:R-:W-:-:S07]  /*0730*/  VIADD R13, R13, 0x200 ;  /* 0x000002000d0d7836 */ /* 0x000fce0000000000 */
.L_x_736:
[----:B------:R-:W0:Y:S01]  /*0740*/  LDC.64 R14, c[0x0][0x380] ;  /* 0x0000e000ff0e7b82 */ /* 0x000e220000000a00 */
[----:B------:R-:W-:-:S05]  /*0750*/  VIADD R5, R13, 0xfffffe00 ;  /* 0xfffffe000d057836 */ /* 0x000fca0000000000 */
[----:B------:R-:W-:-:S04]  /*0760*/  IADD3 R23, P0, PT, R6, R5, RZ ;  /* 0x0000000506177210 */ /* 0x000fc80007f1e0ff */
[----:B------:R-:W-:Y:S02]  /*0770*/  LEA.HI.X.SX32 R26, R5, RZ, 0x1, P0 ;  /* 0x000000ff051a7211 */ /* 0x000fe400000f0eff */
[----:B------:R-:W1:Y:S01]  /*0780*/  LDC.64 R4, c[0x0][0x388] ;  /* 0x0000e200ff047b82 */ /* 0x000e620000000a00 */
[----:B0-----:R-:W-:-:S05]  /*0790*/  IADD3 R14, P0, PT, R23, R14, RZ ;  /* 0x0000000e170e7210 */ /* 0x001fca0007f1e0ff */
[----:B------:R-:W-:-:S05]  /*07a0*/  IMAD.X R15, R26, 0x1, R15, P0 ;  /* 0x000000011a0f7824 */ /* 0x000fca00000e060f */
[----:B------:R-:W2:Y:S04]  /*07b0*/  LDG.E.U8 R21, desc[UR10][R14.64] ;  /* 0x0000000a0e157981 */ /* 0x000ea8000c1e1100 */
[----:B------:R0:W5:Y:S04]  /*07c0*/  LDG.E.U8 R17, desc[UR10][R14.64+0x100] ;  /* 0x0001000a0e117981 */ /* 0x000168000c1e1100 */
[----:B------:R0:W5:Y:S04]  /*07d0*/  LDG.E.U8 R16, desc[UR10][R14.64+0x200] ;  /* 0x0002000a0e107981 */ /* 0x000168000c1e1100 */
[----:B------:R0:W5:Y:S01]  /*07e0*/  LDG.E.U8 R18, desc[UR10][R14.64+0x300] ;  /* 0x0003000a0e127981 */ /* 0x000162000c1e1100 */
[C---:B------:R-:W-:Y:S01]  /*07f0*/  LOP3.LUT R28, R12.reuse, 0xff, RZ, 0xc0, !PT ;  /* 0x000000ff0c1c7812 */ /* 0x040fe200078ec0ff */
[----:B------:R-:W-:Y:S01]  /*0800*/  BSSY.RECONVERGENT B1, `(.L_x_720) ;  /* 0x0000016000017945 */ /* 0x000fe20003800200 */
[----:B-1----:R-:W-:Y:S01]  /*0810*/  IADD3 R23, P1, PT, R23, R4, RZ ;  /* 0x0000000417177210 */ /* 0x002fe20007f3e0ff */
[----:B------:R-:W-:Y:S01]  /*0820*/  IMAD.MOV.U32 R19, RZ, RZ, R10 ;  /* 0x000000ffff137224 */ /* 0x000fe200078e000a */
[----:B------:R-:W-:Y:S01]  /*0830*/  LOP3.LUT R24, R9, 0xff, RZ, 0xc0, !PT ;  /* 0x000000ff09187812 */ /* 0x000fe200078ec0ff */
[----:B------:R-:W-:Y:S01]  /*0840*/  IMAD.MOV.U32 R20, RZ, RZ, R11 ;  /* 0x000000ffff147224 */ /* 0x000fe200078e000b */
[----:B------:R-:W-:Y:S01]  /*0850*/  PRMT R22, R12, 0x7610, R22 ;  /* 0x000076100c167816 */ /* 0x000fe20000000016 */
[----:B------:R-:W-:Y:S01]  /*0860*/  IMAD.X R26, R26, 0x1, R5, P1 ;  /* 0x000000011a1a7824 */ /* 0x000fe200008e0605 */
[----:B--2---:R-:W-:-:S02]  /*0870*/  ISETP.GE.U32.AND P0, PT, R28, R21, PT ;  /* 0x000000151c00720c */ /* 0x004fc40003f06070 */
[----:B------:R-:W-:-:S11]  /*0880*/  ISETP.GE.U32.AND P2, PT, R24, R21, PT ;  /* 0x000000151800720c */ /* 0x000fd60003f46070 */
[----:B0-----:R-:W-:Y:S05]  /*0890*/  @!P0 BRA `(.L_x_721) ;  /* 0x0000000000308947 */ /* 0x001fea0003800000 */
[C---:B------:R-:W-:Y:S01]  /*08a0*/  ISETP.GE.U32.AND P3, PT, R21.reuse, R28, PT ;  /* 0x0000001c1500720c */ /* 0x040fe20003f66070 */
        /* <DEDUP_REMOVED lines=11> */
.L_x_721:
[----:B------:R-:W-:Y:S05]  /*0960*/  BSYNC.RECONVERGENT B1 ;  /* 0x0000000000017941 */ /* 0x000fea0003800200 */
.L_x_720:
[----:B------:R-:W-:Y:S01]  /*0970*/  BSSY.RECONVERGENT B1, `(.L_x_722) ;  /* 0x0000011000017945 */ /* 0x000fe20003800200 */
[----:B------:R-:W-:Y:S01]  /*0980*/  IMAD.MOV.U32 R10, RZ, RZ, R23 ;  /* 0x000000ffff0a7224 */ /* 0x000fe200078e0017 */
[----:B------:R-:W-:Y:S01]  /*0990*/  PRMT R12, R21, 0x7610, R12 ;  /* 0x00007610150c7816 */ /* 0x000fe2000000000c */
[----:B------:R-:W-:Y:S01]  /*09a0*/  IMAD.MOV.U32 R11, RZ, RZ, R26 ;  /* 0x000000ffff0b7224 */ /* 0x000fe200078e001a */
[----:B------:R-:W-:Y:S06]  /*09b0*/  @!P2 BRA `(.L_x_723) ;  /* 0x000000000030a947 */ /* 0x000fec0003800000 */
        /* <DEDUP_REMOVED lines=12> */
.L_x_723:
[----:B------:R-:W-:Y:S05]  /*0a80*/  BSYNC.RECONVERGENT B1 ;  /* 0x0000000000017941 */ /* 0x000fea0003800200 */
.L_x_722:
[----:B------:R-:W-:Y:S01]  /*0a90*/  LOP3.LUT R26, R22, 0xff, RZ, 0xc0, !PT ;  /* 0x000000ff161a7812 */ /* 0x000fe200078ec0ff */
[----:B------:R-:W-:Y:S01]  /*0aa0*/  VIADD R7, R13, 0xffffff00 ;  /* 0xffffff000d077836 */ /* 0x000fe20000000000 */
[----:B------:R-:W-:Y:S01]  /*0ab0*/  BSSY.RECONVERGENT B1, `(.L_x_724) ;  /* 0x0000015000017945 */ /* 0x000fe20003800200 */
[----:B------:R-:W-:Y:S01]  /*0ac0*/  IMAD.MOV.U32 R14, RZ, RZ, R19 ;  /* 0x000000ffff0e7224 */ /* 0x000fe200078e0013 */
[----:B-----5:R-:W-:Y:S01]  /*0ad0*/  ISETP.GE.U32.AND P0, PT, R26, R17, PT ;  /* 0x000000111a00720c */ /* 0x020fe20003f06070 */
[----:B------:R-:W-:Y:S01]  /*0ae0*/  IMAD.MOV.U32 R15, RZ, RZ, R20 ;  /* 0x000000ffff0f7224 */ /* 0x000fe200078e0014 */
[----:B------:R-:W-:Y:S02]  /*0af0*/  SHF.R.S32.HI R8, RZ, 0x1f, R7 ;  /* 0x0000001fff087819 */ /* 0x000fe40000011407 */
[----:B------:R-:W-:Y:S02]  /*0b00*/  IADD3 R23, P1, P2, R7, R4, R6 ;  /* 0x0000000407177210 */ /* 0x000fe40007a3e006 */
[----:B------:R-:W-:-:S02]  /*0b10*/  PRMT R21, R22, 0x7610, R21 ;  /* 0x0000761016157816 */ /* 0x000fc40000000015 */
[----:B------:R-:W-:-:S05]  /*0b20*/  IADD3.X R24, PT, PT, R8, R5, RZ, P1, P2 ;  /* 0x0000000508187210 */ /* 0x000fca0000fe44ff */
[----:B------:R-:W-:Y:S05]  /*0b30*/  @!P0 BRA `(.L_x_725) ;  /* 0x0000000000308947 */ /* 0x000fea0003800000 */
[C---:B------:R-:W-:Y:S01]  /*0b40*/  ISETP.GE.U32.AND P2, PT, R17.reuse, R26, PT ;  /* 0x0000001a1100720c */ /* 0x040fe20003f46070 */
        /* <DEDUP_REMOVED lines=11> */
.L_x_725:
[----:B------:R-:W-:Y:S05]  /*0c00*/  BSYNC.RECONVERGENT B1 ;  /* 0x0000000000017941 */ /* 0x000fea0003800200 */
.L_x_724:
[----:B------:R-:W-:Y:S01]  /*0c10*/  LOP3.LUT R20, R12, 0xff, RZ, 0xc0, !PT ;  /* 0x000000ff0c147812 */ /* 0x000fe200078ec0ff */
[----:B------:R-:W-:Y:S01]  /*0c20*/  BSSY.RECONVERGENT B1, `(.L_x_726) ;  /* 0x0000012000017945 */ /* 0x000fe20003800200 */
        /* <DEDUP_REMOVED lines=17> */
.L_x_727:
[----:B------:R-:W-:Y:S05]  /*0d40*/  BSYNC.RECONVERGENT B1 ;  /* 0x0000000000017941 */ /* 0x000fea0003800200 */
.L_x_726:
[----:B------:R-:W-:Y:S01]  /*0d50*/  LOP3.LUT R11, R21, 0xff, RZ, 0xc0, !PT ;  /* 0x000000ff150b7812 */ /* 0x000fe200078ec0ff */
[----:B------:R-:W-:Y:S01]  /*0d60*/  BSSY.RECONVERGENT B1, `(.L_x_728) ;  /* 0x0000015000017945 */ /* 0x000fe20003800200 */
[----:B------:R-:W-:Y:S01]  /*0d70*/  SHF.R.S32.HI R10, RZ, 0x1f, R13 ;  /* 0x0000001fff0a7819 */ /* 0x000fe2000001140d */
[----:B------:R-:W-:Y:S01]  /*0d80*/  IMAD.MOV.U32 R17, RZ, RZ, R14 ;  /* 0x000000ffff117224 */ /* 0x000fe200078e000e */
[----:B------:R-:W-:Y:S01]  /*0d90*/  ISETP.GE.U32.AND P0, PT, R11, R16, PT ;  /* 0x000000100b00720c */ /* 0x000fe20003f06070 */
[----:B------:R-:W-:Y:S01]  /*0da0*/  IMAD.MOV.U32 R19, RZ, RZ, R15 ;  /* 0x000000ffff137224 */ /* 0x000fe200078e000f */
[----:B------:R-:W-:Y:S02]  /*0db0*/  IADD3 R12, P1, P2, R13, R4, R6 ;  /* 0x000000040d0c7210 */ /* 0x000fe40007a3e006 */
[----:B------:R-:W-:Y:S02]  /*0dc0*/  PRMT R23, R21, 0x7610, R23 ;  /* 0x0000761015177816 */ /* 0x000fe40000000017 */
[----:B------:R-:W-:-:S07]  /*0dd0*/  IADD3.X R10, PT, PT, R10, R5, RZ, P1, P2 ;  /* 0x000000050a0a7210 */ /* 0x000fce0000fe44ff */
        /* <DEDUP_REMOVED lines=13> */
.L_x_729:
[----:B------:R-:W-:Y:S05]  /*0eb0*/  BSYNC.RECONVERGENT B1 ;  /* 0x0000000000017941 */ /* 0x000fea0003800200 */
.L_x_728:
[----:B------:R-:W-:Y:S01]  /*0ec0*/  LOP3.LUT R25, R9, 0xff, RZ, 0xc0, !PT ;  /* 0x000000ff09197812 */ /* 0x000fe200078ec0ff */
[----:B------:R-:W-:Y:S01]  /*0ed0*/  BSSY.RECONVERGENT B1, `(.L_x_730) ;  /* 0x0000013000017945 */ /* 0x000fe20003800200 */
[----:B------:R-:W-:Y:S01]  /*0ee0*/  VIADD R11, R13, 0x100 ;  /* 0x000001000d0b7836 */ /* 0x000fe20000000000 */
        /* <DEDUP_REMOVED lines=17> */
.L_x_731:
[----:B------:R-:W-:Y:S05]  /*1000*/  BSYNC.RECONVERGENT B1 ;  /* 0x0000000000017941 */ /* 0x000fea0003800200 */
.L_x_730:
[----:B------:R-:W-:Y:S01]  /*1010*/  LOP3.LUT R7, R23, 0xff, RZ, 0xc0, !PT ;  /* 0x000000ff17077812 */ /* 0x000fe200078ec0ff */
[----:B------:R-:W-:Y:S01]  /*1020*/  BSSY.RECONVERGENT B1, `(.L_x_732) ;  /* 0x0000015000017945 */ /* 0x000fe20003800200 */
[----:B------:R-:W-:Y:S01]  /*1030*/  IADD3 R16, P1, P2, R11, R4, R6 ;  /* 0x000000040b107210 */ /* 0x000fe20007a3e006 */
[----:B------:R-:W-:Y:S01]  /*1040*/  IMAD.MOV.U32 R10, RZ, RZ, R17 ;  /* 0x000000ffff0a7224 */ /* 0x000fe200078e0011 */
[----:B------:R-:W-:Y:S02]  /*1050*/  ISETP.GE.U32.AND P0, PT, R7, R18, PT ;  /* 0x000000120700720c */ /* 0x000fe40003f06070 */
[----:B------:R-:W-:Y:S01]  /*1060*/  SHF.R.S32.HI R4, RZ, 0x1f, R11 ;  /* 0x0000001fff047819 */ /* 0x000fe2000001140b */
[----:B------:R-:W-:Y:S01]  /*1070*/  IMAD.MOV.U32 R11, RZ, RZ, R19 ;  /* 0x000000ffff0b7224 */ /* 0x000fe200078e0013 */
        /* <DEDUP_REMOVED lines=15> */
.L_x_733:
[----:B------:R-:W-:Y:S05]  /*1170*/  BSYNC.RECONVERGENT B1 ;  /* 0x0000000000017941 */ /* 0x000fea0003800200 */
.L_x_732:
        /* <DEDUP_REMOVED lines=19> */
.L_x_735:
[----:B------:R-:W-:Y:S05]  /*12b0*/  BSYNC.RECONVERGENT B1 ;  /* 0x0000000000017941 */ /* 0x000fea0003800200 */
.L_x_734:
[C---:B------:R-:W-:Y:S02]  /*12c0*/  VIADD R5, R13.reuse, 0x200 ;  /* 0x000002000d057836 */ /* 0x040fe40000000000 */
[----:B------:R-:W-:-:S03]  /*12d0*/  VIADD R13, R13, 0x400 ;  /* 0x000004000d0d7836 */ /* 0x000fc60000000000 */
[----:B------:R-:W-:-:S13]  /*12e0*/  ISETP.GE.AND P0, PT, R5, R2, PT ;  /* 0x000000020500720c */ /* 0x000fda0003f06270 */
[----:B------:R-:W-:Y:S05]  /*12f0*/  @!P0 BRA `(.L_x_736) ;  /* 0xfffffff400108947 */ /* 0x000fea000383ffff */
.L_x_712:
[----:B------:R-:W-:Y:S05]  /*1300*/  BSYNC.RECONVERGENT B2 ;  /* 0x0000000000027941 */ /* 0x000fea0003800200 */
.L_x_711:
[----:B------:R-:W-:-:S13]  /*1310*/  ISETP.GE.AND P0, PT, R2, 0x100, PT ;  /* 0x000001000200780c */ /* 0x000fda0003f06270 */
[----:B------:R-:W-:Y:S05]  /*1320*/  @!P0 BRA `(.L_x_737) ;  /* 0x0000002800088947 */ /* 0x000fea0003800000 */
[----:B------:R-:W0:Y:S01]  /*1330*/  S2R R17, SR_LANEID ;  /* 0x0000000000117919 */ /* 0x000e220000000000 */
[C---:B------:R-:W-:Y:S01]  /*1340*/  LOP3.LUT R15, R12.reuse, 0xff, RZ, 0xc0, !PT ;  /* 0x000000ff0c0f7812 */ /* 0x040fe200078ec0ff */
[----:B------:R-:W-:Y:S01]  /*1350*/  BSSY.RECONVERGENT B1, `(.L_x_738) ;  /* 0x0000038000017945 */ /* 0x000fe20003800200 */
[C---:B------:R-:W-:Y:S01]  /*1360*/  LOP3.LUT R16, R9.reuse, 0xff, RZ, 0xc0, !PT ;  /* 0x000000ff09107812 */ /* 0x040fe200078ec0ff */
[----:B------:R1:W2:Y:S01]  /*1370*/  SHFL.DOWN PT, R19, R10, 0x1, 0x1f ;  /* 0x08201f000a137f89 */ /* 0x0002a200000e0000 */
[----:B------:R-:W-:Y:S01]  /*1380*/  IMAD.MOV.U32 R2, RZ, RZ, R8 ;  /* 0x000000ffff027224 */ /* 0x000fe200078e0008 */
[----:B------:R-:W-:Y:S01]  /*1390*/  PRMT R14, R9, 0x7610, R14 ;  /* 0x00007610090e7816 */ /* 0x000fe2000000000e */
[----:B------:R-:W-:Y:S01]  /*13a0*/  IMAD.MOV.U32 R13, RZ, RZ, R7 ;  /* 0x000000ffff0d7224 */ /* 0x000fe200078e0007 */
[----:B------:R1:W3:Y:S01]  /*13b0*/  SHFL.DOWN PT, R18, R11, 0x1, 0x1f ;  /* 0x08201f000b127f89 */ /* 0x0002e200000e0000 */
[----:B------:R-:W-:Y:S01]  /*13c0*/  IMAD.MOV.U32 R5, RZ, RZ, R10 ;  /* 0x000000ffff057224 */ /* 0x000fe200078e000a */
[----:B------:R-:W-:Y:S01]  /*13d0*/  PRMT R4, R12, 0x7610, R4 ;  /* 0x000076100c047816 */ /* 0x000fe20000000004 */
[----:B------:R-:W-:Y:S01]  /*13e0*/  IMAD.MOV.U32 R6, RZ, RZ, R11 ;  /* 0x000000ffff067224 */ /* 0x000fe200078e000b */
[----:B------:R1:W4:Y:S04]  /*13f0*/  SHFL.DOWN PT, R21, R8, 0x1, 0x1f ;  /* 0x08201f0008157f89 */ /* 0x00032800000e0000 */
[----:B------:R1:W1:Y:S04]  /*1400*/  SHFL.DOWN PT, R20, R7, 0x1, 0x1f ;  /* 0x08201f0007147f89 */ /* 0x00026800000e0000 */
[----:B------:R-:W1:Y:S04]  /*1410*/  SHFL.DOWN PT, R15, R15, 0x1, 0x1f ;  /* 0x08201f000f0f7f89 */ /* 0x000e6800000e0000 */
[----:B------:R-:W1:Y:S01]  /*1420*/  SHFL.DOWN PT, R16, R16, 0x1, 0x1f ;  /* 0x08201f0010107f89 */ /* 0x000e6200000e0000 */
        /* <DEDUP_REMOVED lines=26> */
.L_x_741:
[----:B------:R-:W-:Y:S05]  /*15d0*/  BSYNC.RECONVERGENT B2 ;  /* 0x0000000000027941 */ /* 0x000fea0003800200 */
.L_x_740:
        /* <DEDUP_REMOVED lines=8> */
[CC--:B------:R-:W-:Y:S02]  /*1660*/  @!P2 ISETP.LT.U32.AND P1, PT, R8.reuse, R21.reuse, PT ;  /* 0x000000150800a20c */ /* 0x0c0fe40003f21070 */
[CC--:B------:R-:W-:Y:S02]  /*1670*/  @!P2 ISETP.GE.AND.EX P0, PT, R7.reuse, R20.reuse, PT, P0 ;  /* 0x000000140700a20c */ /* 0x0c0fe40003f06300 */
[----:B------:R-:W-:Y:S02]  /*1680*/  @!P2 ISETP.LT.AND.EX P1, PT, R7, R20, PT, P1 ;  /* 0x000000140700a20c */ /* 0x000fe40003f21310 */
[----:B------:R-:W-:Y:S02]  /*1690*/  @!P2 SEL R10, R9, R16, !P0 ;  /* 0x00000010090aa207 */ /* 0x000fe40004000000 */
[----:B------:R-:W-:-:S02]  /*16a0*/  @!P2 SEL R2, R8, R21, P1 ;  /* 0x000000150802a207 */ /* 0x000fc40000800000 */
[----:B------:R-:W-:Y:S02]  /*16b0*/  @!P2 SEL R13, R7, R20, P1 ;  /* 0x00000014070da207 */ /* 0x000fe40000800000 */
[----:B------:R-:W-:-:S07]  /*16c0*/  @!P2 PRMT R14, R10, 0x7610, R14 ;  /* 0x000076100a0ea816 */ /* 0x000fce000000000e */
.L_x_739:
[----:B------:R-:W-:Y:S05]  /*16d0*/  BSYNC.RECONVERGENT B1 ;  /* 0x0000000000017941 */ /* 0x000fea0003800200 */
.L_x_738:
[----:B------:R-:W-:Y:S01]  /*16e0*/  ISETP.GT.AND P0, PT, R17, 0x1d, PT ;  /* 0x0000001d1100780c */ /* 0x000fe20003f04270 */
[----:B------:R0:W2:Y:S01]  /*16f0*/  SHFL.DOWN PT, R12, R5, 0x2, 0x1f ;  /* 0x08401f00050c7f89 */ /* 0x0000a200000e0000 */
[----:B-1----:R-:W-:Y:S01]  /*1700*/  LOP3.LUT R10, R4, 0xff, RZ, 0xc0, !PT ;  /* 0x000000ff040a7812 */ /* 0x002fe200078ec0ff */
[----:B------:R-:W-:Y:S01]  /*1710*/  BSSY.RECONVERGENT B1, `(.L_x_742) ;  /* 0x000003c000017945 */ /* 0x000fe20003800200 */
[C---:B------:R-:W-:Y:S01]  /*1720*/  LOP3.LUT R11, R14.reuse, 0xff, RZ, 0xc0, !PT ;  /* 0x000000ff0e0b7812 */ /* 0x040fe200078ec0ff */
[----:B------:R0:W1:Y:S01]  /*1730*/  SHFL.DOWN PT, R19, R6, 0x2, 0x1f ;  /* 0x08401f0006137f89 */ /* 0x00006200000e0000 */
[----:B------:R-:W-:Y:S01]  /*1740*/  IMAD.MOV.U32 R7, RZ, RZ, R2 ;  /* 0x000000ffff077224 */ /* 0x000fe200078e0002 */
[----:B------:R-:W-:Y:S01]  /*1750*/  PRMT R8, R14, 0x7610, R8 ;  /* 0x000076100e087816 */ /* 0x000fe20000000008 */
[----:B------:R-:W-:Y:S01]  /*1760*/  IMAD.MOV.U32 R9, RZ, RZ, R13 ;  /* 0x000000ffff097224 */ /* 0x000fe200078e000d */
[----:B------:R0:W3:Y:S04]  /*1770*/  SHFL.DOWN PT, R23, R2, 0x2, 0x1f ;  /* 0x08401f0002177f89 */ /* 0x0000e800000e0000 */
[----:B------:R0:W4:Y:S04]  /*1780*/  SHFL.DOWN PT, R16, R13, 0x2, 0x1f ;  /* 0x08401f000d107f89 */ /* 0x00012800000e0000 */
[----:B------:R0:W0:Y:S04]  /*1790*/  SHFL.DOWN PT, R15, R10, 0x2, 0x1f ;  /* 0x08401f000a0f7f89 */ /* 0x00002800000e0000 */
[----:B------:R0:W0:Y:S01]  /*17a0*/  SHFL.DOWN PT, R21, R11, 0x2, 0x1f ;  /* 0x08401f000b157f89 */ /* 0x00002200000e0000 */
[----:B------:R-:W-:Y:S05]  /*17b0*/  @P0 BRA `(.L_x_743) ;  /* 0x0000000000c40947 */ /* 0x000fea0003800000 */
[----:B0-----:R-:W-:Y:S01]  /*17c0*/  LOP3.LUT R8, R15, 0xff, RZ, 0xc0, !PT ;  /* 0x000000ff0f087812 */ /* 0x001fe200078ec0ff */
[----:B------:R-:W-:Y:S01]  /*17d0*/  BSSY.RECONVERGENT B2, `(.L_x_744) ;  /* 0x0000017000027945 */ /* 0x000fe20003800200 */
[----:B------:R-:W-:Y:S01]  /*17e0*/  LOP3.LUT R9, R4, 0xff, RZ, 0xc0, !PT ;  /* 0x000000ff04097812 */ /* 0x000fe200078ec0ff */
[----:B------:R-:W-:Y:S01]  /*17f0*/  IMAD.MOV.U32 R10, RZ, RZ, R5 ;  /* 0x000000ffff0a7224 */ /* 0x000fe200078e0005 */
[----:B------:R-:W-:Y:S01]  /*1800*/  LOP3.LUT R18, R21, 0xff, RZ, 0xc0, !PT ;  /* 0x000000ff15127812 */ /* 0x000fe200078ec0ff */
        /* <DEDUP_REMOVED lines=19> */
.L_x_745:
[----:B------:R-:W-:Y:S05]  /*1940*/  BSYNC.RECONVERGENT B2 ;  /* 0x0000000000027941 */ /* 0x000fea0003800200 */
.L_x_744:
        /* <DEDUP_REMOVED lines=24> */
.L_x_743:
[----:B------:R-:W-:Y:S05]  /*1ad0*/  BSYNC.RECONVERGENT B1 ;  /* 0x0000000000017941 */ /* 0x000fea0003800200 */
.L_x_742:
[----:B------:R-:W-:Y:S01]  /*1ae0*/  ISETP.GT.AND P0, PT, R17, 0x1b, PT ;  /* 0x0000001b1100780c */ /* 0x000fe20003f04270 */
[----:B------:R3:W3:Y:S01]  /*1af0*/  SHFL.DOWN PT, R14, R5, 0x4, 0x1f ;  /* 0x08801f00050e7f89 */ /* 0x0006e200000e0000 */
[----:B0-----:R-:W-:Y:S01]  /*1b00*/  LOP3.LUT R15, R4, 0xff, RZ, 0xc0, !PT ;  /* 0x000000ff040f7812 */ /* 0x001fe200078ec0ff */
[----:B------:R-:W-:Y:S01]  /*1b10*/  BSSY.RECONVERGENT B1, `(.L_x_746) ;  /* 0x000003c000017945 */ /* 0x000fe20003800200 */
[C---:B--2---:R-:W-:Y:S01]  /*1b20*/  LOP3.LUT R12, R8.reuse, 0xff, RZ, 0xc0, !PT ;  /* 0x000000ff080c7812 */ /* 0x044fe200078ec0ff */
[----:B-1----:R0:W1:Y:S01]  /*1b30*/  SHFL.DOWN PT, R19, R6, 0x4, 0x1f ;  /* 0x08801f0006137f89 */ /* 0x00206200000e0000 */
[----:B------:R-:W-:Y:S01]  /*1b40*/  IMAD.MOV.U32 R2, RZ, RZ, R7 ;  /* 0x000000ffff027224 */ /* 0x000fe200078e0007 */
[----:B------:R-:W-:Y:S01]  /*1b50*/  PRMT R10, R8, 0x7610, R10 ;  /* 0x00007610080a7816 */ /* 0x000fe2000000000a */
[----:B------:R-:W-:Y:S01]  /*1b60*/  IMAD.MOV.U32 R11, RZ, RZ, R9 ;  /* 0x000000ffff0b7224 */ /* 0x000fe200078e0009 */
[----:B----4-:R0:W2:Y:S04]  /*1b70*/  SHFL.DOWN PT, R16, R7, 0x4, 0x1f ;  /* 0x08801f0007107f89 */ /* 0x0100a800000e0000 */
        /* <DEDUP_REMOVED lines=9> */
[----:B--2---:R-:W-:Y:S01]  /*1c10*/  IMAD.MOV.U32 R2, RZ, RZ, R16 ;  /* 0x000000ffff027224 */ /* 0x004fe200078e0010 */
[----:B------:R-:W-:Y:S01]  /*1c20*/  ISETP.GE.U32.AND P0, PT, R11, R10, PT ;  /* 0x0000000a0b00720c */ /* 0x000fe20003f06070 */
[----:B------:R-:W-:Y:S01]  /*1c30*/  IMAD.MOV.U32 R13, RZ, RZ, R6 ;  /* 0x000000ffff0d7224 */ /* 0x000fe200078e0006 */
[----:B---3--:R-:W-:Y:S02]  /*1c40*/  LOP3.LUT R23, R8, 0xff, RZ, 0xc0, !PT ;  /* 0x000000ff08177812 */ /* 0x008fe400078ec0ff */
[----:B------:R-:W-:-:S02]  /*1c50*/  PRMT R22, R4, 0x7610, R22 ;  /* 0x0000761004167816 */ /* 0x000fc40000000016 */
[----:B------:R-:W-:-:S07]  /*1c60*/  ISETP.GE.U32.AND P2, PT, R23, R20, PT ;  /* 0x000000141700720c */ /* 0x000fce0003f46070 */
[----:B------:R-:W-:Y:S06]  /*1c70*/  @!P0 BRA `(.L_x_749) ;  /* 0x0000000000308947 */ /* 0x000fec0003800000 */
[----:B------:R-:W-:Y:S01]  /*1c80*/  ISETP.GT.U32.AND P3, PT, R11, R10, PT ;  /* 0x0000000a0b00720c */ /* 0x000fe20003f64070 */
[----:B------:R-:W-:Y:S01]  /*1c90*/  IMAD.MOV.U32 R12, RZ, RZ, R14 ;  /* 0x000000ffff0c7224 */ /* 0x000fe200078e000e */
        /* <DEDUP_REMOVED lines=10> */
.L_x_749:
[----:B------:R-:W-:Y:S05]  /*1d40*/  BSYNC.RECONVERGENT B2 ;  /* 0x0000000000027941 */ /* 0x000fea0003800200 */
.L_x_748:
        /* <DEDUP_REMOVED lines=24> */
.L_x_747:
[----:B------:R-:W-:Y:S05]  /*1ed0*/  BSYNC.RECONVERGENT B1 ;  /* 0x0000000000017941 */ /* 0x000fea0003800200 */
.L_x_746:
[----:B------:R-:W-:Y:S01]  /*1ee0*/  ISETP.GT.AND P0, PT, R17, 0x17, PT ;  /* 0x000000171100780c */ /* 0x000fe20003f04270 */
[----:B---3--:R3:W3:Y:S01]  /*1ef0*/  SHFL.DOWN PT, R14, R5, 0x8, 0x1f ;  /* 0x09001f00050e7f89 */ /* 0x0086e200000e0000 */
[----:B0-----:R-:W-:Y:S01]  /*1f00*/  LOP3.LUT R15, R4, 0xff, RZ, 0xc0, !PT ;  /* 0x000000ff040f7812 */ /* 0x001fe200078ec0ff */
[----:B------:R-:W-:Y:S01]  /*1f10*/  BSSY.RECONVERGENT B1, `(.L_x_750) ;  /* 0x000003c000017945 */ /* 0x000fe20003800200 */
[C---:B------:R-:W-:Y:S01]  /*1f20*/  LOP3.LUT R8, R10.reuse, 0xff, RZ, 0xc0, !PT ;  /* 0x000000ff0a087812 */ /* 0x040fe200078ec0ff */
[----:B-1----:R0:W1:Y:S01]  /*1f30*/  SHFL.DOWN PT, R19, R6, 0x8, 0x1f ;  /* 0x09001f0006137f89 */ /* 0x00206200000e0000 */
[----:B------:R-:W-:Y:S01]  /*1f40*/  IMAD.MOV.U32 R7, RZ, RZ, R2 ;  /* 0x000000ffff077224 */ /* 0x000fe200078e0002 */
[----:B------:R-:W-:Y:S01]  /*1f50*/  PRMT R12, R10, 0x7610, R12 ;  /* 0x000076100a0c7816 */ /* 0x000fe2000000000c */
[----:B------:R-:W-:Y:S01]  /*1f60*/  IMAD.MOV.U32 R13, RZ, RZ, R11 ;  /* 0x000000ffff0d7224 */ /* 0x000fe200078e000b */
[----:B------:R0:W0:Y:S04]  /*1f70*/  SHFL.DOWN PT, R23, R2, 0x8, 0x1f ;  /* 0x09001f0002177f89 */ /* 0x00002800000e0000 */
[----:B--2---:R2:W0:Y:S04]  /*1f80*/  SHFL.DOWN PT, R16, R11, 0x8, 0x1f ;  /* 0x09001f000b107f89 */ /* 0x00442800000e0000 */
[----:B------:R-:W0:Y:S04]  /*1f90*/  SHFL.DOWN PT, R15, R15, 0x8, 0x1f ;  /* 0x09001f000f0f7f89 */ /* 0x000e2800000e0000 */
[----:B------:R2:W0:Y:S01]  /*1fa0*/  SHFL.DOWN PT, R21, R8, 0x8, 0x1f ;  /* 0x09001f0008157f89 */ /* 0x00042200000e0000 */
[----:B------:R-:W-:Y:S05]  /*1fb0*/  @P0 BRA `(.L_x_751) ;  /* 0x0000000000c40947 */ /* 0x000fea0003800000 */
[----:B0-----:R-:W-:Y:S01]  /*1fc0*/  LOP3.LUT R12, R15, 0xff, RZ, 0xc0, !PT ;  /* 0x000000ff0f0c7812 */ /* 0x001fe200078ec0ff */
[----:B------:R-:W-:Y:S01]  /*1fd0*/  BSSY.RECONVERGENT B2, `(.L_x_752) ;  /* 0x0000017000027945 */ /* 0x000fe20003800200 */
[----:B------:R-:W-:Y:S01]  /*1fe0*/  LOP3.LUT R13, R4, 0xff, RZ, 0xc0, !PT ;  /* 0x000000ff040d7812 */ /* 0x000fe200078ec0ff */
[----:B--2---:R-:W-:Y:S01]  /*1ff0*/  IMAD.MOV.U32 R8, RZ, RZ, R5 ;  /* 0x000000ffff087224 */ /* 0x004fe200078e0005 */
[----:B----4-:R-:W-:Y:S01]  /*2000*/  LOP3.LUT R18, R21, 0xff, RZ, 0xc0, !PT ;  /* 0x000000ff15127812 */ /* 0x010fe200078ec0ff */
        /* <DEDUP_REMOVED lines=8> */
[----:B---3--:R-:W-:Y:S01]  /*2090*/  IMAD.MOV.U32 R8, RZ, RZ, R14 ;  /* 0x000000ffff087224 */ /* 0x008fe200078e000e */
        /* <DEDUP_REMOVED lines=10> */
.L_x_753:
[----:B------:R-:W-:Y:S05]  /*2140*/  BSYNC.RECONVERGENT B2 ;  /* 0x0000000000027941 */ /* 0x000fea0003800200 */
.L_x_752:
[----:B------:R-:W-:Y:S01]  /*2150*/  IMAD.MOV.U32 R13, RZ, RZ, R16 ;  /* 0x000000ffff0d7224 */ /* 0x000fe200078e0010 */
[----:B------:R-:W-:Y:S01]  /*2160*/  PRMT R12, R21, 0x7610, R12 ;  /* 0x00007610150c7816 */ /* 0x000fe2000000000c */
[----:B---3--:R-:W-:Y:S01]  /*2170*/  IMAD.MOV.U32 R5, RZ, RZ, R8 ;  /* 0x000000ffff057224 */ /* 0x008fe200078e0008 */
        /* <DEDUP_REMOVED lines=21> */
.L_x_751:
[----:B------:R-:W-:Y:S05]  /*22d0*/  BSYNC.RECONVERGENT B1 ;  /* 0x0000000000017941 */ /* 0x000fea0003800200 */
.L_x_750:
[----:B------:R-:W-:Y:S01]  /*22e0*/  ISETP.GT.AND P0, PT, R17, 0xf, PT ;  /* 0x0000000f1100780c */ /* 0x000fe20003f04270 */
[----:B---3--:R3:W3:Y:S01]  /*22f0*/  SHFL.DOWN PT, R14, R5, 0x10, 0x1f ;  /* 0x0a001f00050e7f89 */ /* 0x0086e200000e0000 */
[----:B0-----:R-:W-:Y:S01]  /*2300*/  LOP3.LUT R15, R4, 0xff, RZ, 0xc0, !PT ;  /* 0x000000ff040f7812 */ /* 0x001fe200078ec0ff */
[----:B------:R-:W-:Y:S01]  /*2310*/  BSSY.RECONVERGENT B1, `(.L_x_754) ;  /* 0x000003c000017945 */ /* 0x000fe20003800200 */
[C---:B------:R-:W-:Y:S01]  /*2320*/  LOP3.LUT R2, R12.reuse, 0xff, RZ, 0xc0, !PT ;  /* 0x000000ff0c027812 */ /* 0x040fe200078ec0ff */
[----:B-1----:R0:W1:Y:S01]  /*2330*/  SHFL.DOWN PT, R19, R6, 0x10, 0x1f ;  /* 0x0a001f0006137f89 */ /* 0x00206200000e0000 */
[----:B------:R-:W-:Y:S01]  /*2340*/  PRMT R10, R12, 0x7610, R10 ;  /* 0x000076100c0a7816 */ /* 0x000fe2000000000a */
[----:B--2---:R-:W-:Y:S02]  /*2350*/  IMAD.MOV.U32 R8, RZ, RZ, R7 ;  /* 0x000000ffff087224 */ /* 0x004fe400078e0007 */
[----:B------:R0:W2:Y:S01]  /*2360*/  SHFL.DOWN PT, R16, R7, 0x10, 0x1f ;  /* 0x0a001f0007107f89 */ /* 0x0000a200000e0000 */
[----:B------:R-:W-:-:S03]  /*2370*/  IMAD.MOV.U32 R9, RZ, RZ, R13 ;  /* 0x000000ffff097224 */ /* 0x000fc600078e000d */
[----:B----4-:R0:W4:Y:S04]  /*2380*/  SHFL.DOWN PT, R18, R13, 0x10, 0x1f ;  /* 0x0a001f000d127f89 */ /* 0x01012800000e0000 */
        /* <DEDUP_REMOVED lines=27> */
.L_x_757:
[----:B------:R-:W-:Y:S05]  /*2540*/  BSYNC.RECONVERGENT B2 ;  /* 0x0000000000027941 */ /* 0x000fea0003800200 */
.L_x_756:
[----:B--2---:R-:W-:Y:S01]  /*2550*/  IMAD.MOV.U32 R8, RZ, RZ, R16 ;  /* 0x000000ffff087224 */ /* 0x004fe200078e0010 */
[----:B------:R-:W-:Y:S01]  /*2560*/  PRMT R4, R22, 0x7610, R4 ;  /* 0x0000761016047816 */ /* 0x000fe20000000004 */
[----:B----4-:R-:W-:Y:S02]  /*2570*/  IMAD.MOV.U32 R9, RZ, RZ, R18 ;  /* 0x000000ffff097224 */ /* 0x010fe400078e0012 */
        /* <DEDUP_REMOVED lines=21> */
.L_x_755:
[----:B------:R-:W-:Y:S05]  /*26d0*/  BSYNC.RECONVERGENT B1 ;  /* 0x0000000000017941 */ /* 0x000fea0003800200 */
.L_x_754:
[----:B------:R-:W-:Y:S01]  /*26e0*/  ISETP.NE.AND P0, PT, R17, RZ, PT ;  /* 0x000000ff1100720c */ /* 0x000fe20003f05270 */
[----:B------:R-:W-:-:S12]  /*26f0*/  BSSY.RECONVERGENT B1, `(.L_x_758) ;  /* 0x000000d000017945 */ /* 0x000fd80003800200 */
[----:B------:R-:W-:Y:S05]  /*2700*/  @P0 BRA `(.L_x_759) ;  /* 0x00000000002c0947 */ /* 0x000fea0003800000 */
[----:B------:R-:W5:Y:S01]  /*2710*/  S2R R12, SR_CgaCtaId ;  /* 0x00000000000c7919 */ /* 0x000f620000008800 */
[----:B0-----:R-:W-:Y:S01]  /*2720*/  MOV R7, 0x400 ;  /* 0x0000040000077802 */ /* 0x001fe20000000f00 */
[----:B------:R-:W-:Y:S01]  /*2730*/  IMAD.MOV.U32 R13, RZ, RZ, R6 ;  /* 0x000000ffff0d7224 */ /* 0x000fe200078e0006 */
[----:B------:R-:W-:Y:S02]  /*2740*/  LOP3.LUT R2, R3, 0x3e0, RZ, 0xc0, !PT ;  /* 0x000003e003027812 */ /* 0x000fe400078ec0ff */
[----:B-----5:R-:W-:Y:S01]  /*2750*/  LEA R7, R12, R7, 0x18 ;  /* 0x000000070c077211 */ /* 0x020fe200078ec0ff */
[----:B------:R-:W-:-:S04]  /*2760*/  IMAD.MOV.U32 R12, RZ, RZ, R5 ;  /* 0x000000ffff0c7224 */ /* 0x000fc800078e0005 */
[----:B------:R-:W-:-:S05]  /*2770*/  IMAD.IADD R7, R2, 0x1, R7 ;  /* 0x0000000102077824 */ /* 0x000fca00078e0207 */
[----:B------:R0:W-:Y:S04]  /*2780*/  STS.64 [R7+0x10], R12 ;  /* 0x0000100c07007388 */ /* 0x0001e80000000a00 */
[----:B------:R0:W-:Y:S04]  /*2790*/  STS.64 [R7+0x20], R8 ;  /* 0x0000200807007388 */ /* 0x0001e80000000a00 */
[----:B------:R0:W-:Y:S04]  /*27a0*/  STS.U8 [R7+0x8], R4 ;  /* 0x0000080407007388 */ /* 0x0001e80000000000 */
[----:B------:R0:W-:Y:S02]  /*27b0*/  STS.U8 [R7+0x18], R10 ;  /* 0x0000180a07007388 */ /* 0x0001e40000000000 */
.L_x_759:
[----:B------:R-:W-:Y:S05]  /*27c0*/  BSYNC.RECONVERGENT B1 ;  /* 0x0000000000017941 */ /* 0x000fea0003800200 */
.L_x_758:
[----:B------:R-:W-:Y:S01]  /*27d0*/  BAR.SYNC.DEFER_BLOCKING 0x0 ;  /* 0x0000000000007b1d */ /* 0x000fe20000010000 */
[----:B------:R-:W-:-:S13]  /*27e0*/  ISETP.NE.AND P2, PT, R3, RZ, PT ;  /* 0x000000ff0300720c */ /* 0x000fda0003f45270 */
[----:B------:R-:W-:Y:S05]  /*27f0*/  @P2 BRA `(.L_x_760) ;  /* 0x00000084001c2947 */ /* 0x000fea0003800000 */
[----:B0-----:R-:W0:Y:S01]  /*2800*/  S2R R2, SR_CgaCtaId ;  /* 0x0000000000027919 */ /* 0x001e220000008800 */
[----:B------:R-:W-:Y:S01]  /*2810*/  MOV R7, 0x400 ;  /* 0x0000040000077802 */ /* 0x000fe20000000f00 */
[----:B------:R-:W-:Y:S01]  /*2820*/  BSSY.RECONVERGENT B1, `(.L_x_761) ;  /* 0x000001d000017945 */ /* 0x000fe20003800200 */
[----:B--2---:R-:W-:Y:S01]  /*2830*/  LOP3.LUT R16, R4, 0xff, RZ, 0xc0, !PT ;  /* 0x000000ff04107812 */ /* 0x004fe200078ec0ff */
[----:B------:R-:W-:Y:S01]  /*2840*/  IMAD.MOV.U32 R17, RZ, RZ, R5 ;  /* 0x000000ffff117224 */ /* 0x000fe200078e0005 */
[----:B------:R-:W-:Y:S01]  /*2850*/  LOP3.LUT R21, R10, 0xff, RZ, 0xc0, !PT ;  /* 0x000000ff0a157812 */ /* 0x000fe200078ec0ff */
[----:B------:R-:W-:Y:S01]  /*2860*/  IMAD.MOV.U32 R22, RZ, RZ, R6 ;  /* 0x000000ffff167224 */ /* 0x000fe200078e0006 */
[----:B------:R-:W-:Y:S02]  /*2870*/  PRMT R20, R4, 0x7610, R20 ;  /* 0x0000761004147816 */ /* 0x000fe40000000014 */
[----:B0-----:R-:W-:-:S05]  /*2880*/  LEA R7, R2, R7, 0x18 ;  /* 0x0000000702077211 */ /* 0x001fca00078ec0ff */
[----:B-1----:R-:W0:Y:S04]  /*2890*/  LDS.U8 R19, [R7+0x28] ;  /* 0x0000280007137984 */ /* 0x002e280000000000 */
[----:B----4-:R-:W1:Y:S04]  /*28a0*/  LDS.U8 R18, [R7+0x38] ;  /* 0x0000380007127984 */ /* 0x010e680000000000 */
[----:B------:R2:W4:Y:S04]  /*28b0*/  LDS.U8 R11, [R7+0x48] ;  /* 0x00004800070b7984 */ /* 0x0005280000000000 */
[----:B------:R2:W2:Y:S04]  /*28c0*/  LDS.U8 R15, [R7+0x58] ;  /* 0x00005800070f7984 */ /* 0x0004a80000000000 */
[----:B---3--:R3:W2:Y:S04]  /*28d0*/  LDS.U8 R14, [R7+0x68] ;  /* 0x00006800070e7984 */ /* 0x0086a80000000000 */
[----:B------:R3:W2:Y:S01]  /*28e0*/  LDS.64 R12, [R7+0x40] ;  /* 0x00004000070c7984 */ /* 0x0006a20000000a00 */
[----:B0-----:R-:W-:-:S02]  /*28f0*/  ISETP.GE.U32.AND P0, PT, R16, R19, PT ;  /* 0x000000131000720c */ /* 0x001fc40003f06070 */
[----:B-1----:R-:W-:-:S11]  /*2900*/  ISETP.GE.U32.AND P3, PT, R21, R18, PT ;  /* 0x000000121500720c */ /* 0x002fd60003f66070 */
        /* <DEDUP_REMOVED lines=14> */
.L_x_762:
[----:B------:R-:W-:Y:S05]  /*29f0*/  BSYNC.RECONVERGENT B1 ;  /* 0x0000000000017941 */ /* 0x000fea0003800200 */
.L_x_761:
[----:B------:R-:W-:Y:S01]  /*2a00*/  BSSY.RECONVERGENT B1, `(.L_x_763) ;  /* 0x0000012000017945 */ /* 0x000fe20003800200 */
[----:B------:R-:W-:Y:S01]  /*2a10*/  PRMT R16, R18, 0x7610, R16 ;  /* 0x0000761012107816 */ /* 0x000fe20000000010 */
[----:B--2---:R-:W-:Y:S02]  /*2a20*/  IMAD.MOV.U32 R2, RZ, RZ, R12 ;  /* 0x000000ffff027224 */ /* 0x004fe400078e000c */
        /* <DEDUP_REMOVED lines=15> */
.L_x_764:
[----:B------:R-:W-:Y:S05]  /*2b20*/  BSYNC.RECONVERGENT B1 ;  /* 0x0000000000017941 */ /* 0x000fea0003800200 */
.L_x_763:
        /* <DEDUP_REMOVED lines=20> */
.L_x_766:
[----:B------:R-:W-:Y:S05]  /*2c70*/  BSYNC.RECONVERGENT B1 ;  /* 0x0000000000017941 */ /* 0x000fea0003800200 */
.L_x_765:
        /* <DEDUP_REMOVED lines=20> */
[-C--:B------:R-:W-:Y:S02]  /*2dc0*/  @P3 ISETP.LT.U32.AND P1, PT, R2, R12.reuse, PT ;  /* 0x0000000c0200320c */ /* 0x080fe40003f21070 */
[CC--:B------:R-:W-:Y:S02]  /*2dd0*/  @P3 ISETP.GE.AND.EX P0, PT, R3.reuse, R13.reuse, PT, P0 ;  /* 0x0000000d0300320c */ /* 0x0c0fe40003f06300 */
[----:B------:R-:W-:Y:S02]  /*2de0*/  @P3 ISETP.LT.AND.EX P1, PT, R3, R13, PT, P1 ;  /* 0x0000000d0300320c */ /* 0x000fe40003f21310 */
[----:B------:R-:W-:Y:S02]  /*2df0*/  @P3 SEL R15, R16, R15, !P0 ;  /* 0x0000000f100f3207 */ /* 0x000fe40004000000 */
[----:B------:R-:W-:-:S02]  /*2e00*/  @P3 SEL R23, R2, R12, P1 ;  /* 0x0000000c02173207 */ /* 0x000fc40000800000 */
[----:B------:R-:W-:Y:S02]  /*2e10*/  @P3 SEL R20, R3, R13, P1 ;  /* 0x0000000d03143207 */ /* 0x000fe40000800000 */
[----:B------:R-:W-:-:S07]  /*2e20*/  @P3 PRMT R25, R15, 0x7610, R25 ;  /* 0x000076100f193816 */ /* 0x000fce0000000019 */
.L_x_768:
[----:B------:R-:W-:Y:S05]  /*2e30*/  BSYNC.RECONVERGENT B1 ;  /* 0x0000000000017941 */ /* 0x000fea0003800200 */
.L_x_767:
        /* <DEDUP_REMOVED lines=20> */
.L_x_770:
[----:B------:R-:W-:Y:S05]  /*2f80*/  BSYNC.RECONVERGENT B1 ;  /* 0x0000000000017941 */ /* 0x000fea0003800200 */
.L_x_769:
        /* <DEDUP_REMOVED lines=19> */
.L_x_772:
[----:B------:R-:W-:Y:S05]  /*30c0*/  BSYNC.RECONVERGENT B1 ;  /* 0x0000000000017941 */ /* 0x000fea0003800200 */
.L_x_771:
        /* <DEDUP_REMOVED lines=20> */
.L_x_774:
[----:B------:R-:W-:Y:S05]  /*3210*/  BSYNC.RECONVERGENT B1 ;  /* 0x0000000000017941 */ /* 0x000fea0003800200 */
.L_x_773:
        /* <DEDUP_REMOVED lines=19> */
.L_x_776:
[----:B------:R-:W-:Y:S05]  /*3350*/  BSYNC.RECONVERGENT B1 ;  /* 0x0000000000017941 */ /* 0x000fea0003800200 */
.L_x_775:
[----:B------:R0:W1:Y:S01]  /*3360*/  LDS.U8 R20, [R7+0xc8] ;  /* 0x0000c80007147984 */ /* 0x0000620000000000 */
[C---:B------:R-:W-:Y:S01]  /*3370*/  LOP3.LUT R25, R15.reuse, 0xff, RZ, 0xc0, !PT ;  /* 0x000000ff0f197812 */ /* 0x040fe200078ec0ff */
[----:B------:R-:W-:Y:S01]  /*3380*/  BSSY.RECONVERGENT B1, `(.L_x_777) ;  /* 0x0000017000017945 */ /* 0x000fe20003800200 */
[----:B------:R-:W-:Y:S01]  /*3390*/  PRMT R23, R15, 0x7610, R23 ;  /* 0x000076100f177816 */ /* 0x000fe20000000017 */
[----:B------:R0:W2:Y:S01]  /*33a0*/  LDS.U8 R22, [R7+0xd8] ;  /* 0x0000d80007167984 */ /* 0x0000a20000000000 */
[----:B------:R-:W-:Y:S01]  /*33b0*/  ISETP.GE.U32.AND P0, PT, R25, R8, PT ;  /* 0x000000081900720c */ /* 0x000fe20003f06070 */
[----:B------:R-:W-:Y:S02]  /*33c0*/  IMAD.MOV.U32 R12, RZ, RZ, R19 ;  /* 0x000000ffff0c7224 */ /* 0x000fe400078e0013 */
[----:B------:R0:W3:Y:S01]  /*33d0*/  LDS.U8 R9, [R7+0xe8] ;  /* 0x0000e80007097984 */ /* 0x0000e20000000000 */
[----:B------:R-:W-:-:S03]  /*33e0*/  IMAD.MOV.U32 R13, RZ, RZ, R16 ;  /* 0x000000ffff0d7224 */ /* 0x000fc600078e0010 */
[----:B------:R0:W4:Y:S04]  /*33f0*/  LDS.U8 R14, [R7+0xf8] ;  /* 0x0000f800070e7984 */ /* 0x0001280000000000 */
[----:B------:R0:W0:Y:S04]  /*3400*/  LDS.64 R4, [R7+0xc0] ;  /* 0x0000c00007047984 */ /* 0x0000280000000a00 */
[----:B------:R0:W0:Y:S04]  /*3410*/  LDS.64 R10, [R7+0xe0] ;  /* 0x0000e000070a7984 */ /* 0x0000280000000a00 */
[----:B------:R0:W0:Y:S01]  /*3420*/  LDS.64 R2, [R7+0x100] ;  /* 0x0001000007027984 */ /* 0x0000220000000a00 */
[----:B------:R-:W-:Y:S05]  /*3430*/  @!P0 BRA `(.L_x_778) ;  /* 0x00000000002c8947 */ /* 0x000fea0003800000 */
[----:B------:R-:W5:Y:S01]  /*3440*/  LDS.64 R12, [R7+0xb0] ;  /* 0x0000b000070c7984 */ /* 0x000f620000000a00 */
[C---:B------:R-:W-:Y:S02]  /*3450*/  ISETP.GE.U32.AND P3, PT, R8.reuse, R25, PT ;  /* 0x000000190800720c */ /* 0x040fe40003f66070 */
[----:B------:R-:W-:-:S11]  /*3460*/  PRMT R23, R8, 0x7610, R23 ;  /* 0x0000761008177816 */ /* 0x000fd60000000017 */
[CC--:B-----5:R-:W-:Y:S02]  /*3470*/  @P3 ISETP.GE.U32.AND P0, PT, R19.reuse, R12.reuse, PT ;  /* 0x0000000c1300320c */ /* 0x0e0fe40003f06070 */
[----:B------:R-:W-:Y:S02]  /*3480*/  @P3 ISETP.LT.U32.AND P1, PT, R19, R12, PT ;  /* 0x0000000c1300320c */ /* 0x000fe40003f21070 */
[CC--:B------:R-:W-:Y:S02]  /*3490*/  @P3 ISETP.GE.AND.EX P0, PT, R16.reuse, R13.reuse, PT, P0 ;  /* 0x0000000d1000320c */ /* 0x0c0fe40003f06300 */
[----:B------:R-:W-:Y:S02]  /*34a0*/  @P3 ISETP.LT.AND.EX P1, PT, R16, R13, PT, P1 ;  /* 0x0000000d1000320c */ /* 0x000fe40003f21310 */
[----:B------:R-:W-:Y:S02]  /*34b0*/  @P3 SEL R15, R15, R8, !P0 ;  /* 0x000000080f0f3207 */ /* 0x000fe40004000000 */
[----:B------:R-:W-:-:S02]  /*34c0*/  @P3 SEL R12, R19, R12, P1 ;  /* 0x0000000c130c3207 */ /* 0x000fc40000800000 */
[----:B------:R-:W-:Y:S02]  /*34d0*/  @P3 SEL R13, R16, R13, P1 ;  /* 0x0000000d100d3207 */ /* 0x000fe40000800000 */
[----:B------:R-:W-:-:S07]  /*34e0*/  @P3 PRMT R23, R15, 0x7610, R23 ;  /* 0x000076100f173816 */ /* 0x000fce0000000017 */
.L_x_778:
[----:B------:R-:W-:Y:S05]  /*34f0*/  BSYNC.RECONVERGENT B1 ;  /* 0x0000000000017941 */ /* 0x000fea0003800200 */
.L_x_777:
[----:B------:R-:W-:Y:S01]  /*3500*/  LOP3.LUT R25, R21, 0xff, RZ, 0xc0, !PT ;  /* 0x000000ff15197812 */ /* 0x000fe200078ec0ff */
[----:B------:R-:W-:Y:S01]  /*3510*/  BSSY.RECONVERGENT B1, `(.L_x_779) ;  /* 0x0000012000017945 */ /* 0x000fe20003800200 */
[----:B------:R-:W-:Y:S01]  /*3520*/  PRMT R19, R6, 0x7610, R19 ;  /* 0x0000761006137816 */ /* 0x000fe20000000013 */
[----:B0-----:R-:W-:Y:S01]  /*3530*/  IMAD.MOV.U32 R15, RZ, RZ, R4 ;  /* 0x000000ffff0f7224 */ /* 0x001fe200078e0004 */
        /* <DEDUP_REMOVED lines=15> */
.L_x_780:
[----:B------:R-:W-:Y:S05]  /*3630*/  BSYNC.RECONVERGENT B1 ;  /* 0x0000000000017941 */ /* 0x000fea0003800200 */
.L_x_779:
[C---:B------:R-:W-:Y:S01]  /*3640*/  LOP3.LUT R21, R23.reuse, 0xff, RZ, 0xc0, !PT ;  /* 0x000000ff17157812 */ /* 0x040fe200078ec0ff */
[----:B------:R-:W-:Y:S01]  /*3650*/  BSSY.RECONVERGENT B1, `(.L_x_781) ;  /* 0x0000013000017945 */ /* 0x000fe20003800200 */
[----:B------:R-:W-:Y:S01]  /*3660*/  PRMT R16, R23, 0x7610, R16 ;  /* 0x0000761017107816 */ /* 0x000fe20000000010 */
[----:B------:R-:W-:Y:S01]  /*3670*/  IMAD.MOV.U32 R17, RZ, RZ, R12 ;  /* 0x000000ffff117224 */ /* 0x000fe200078e000c */
[----:B-1----:R-:W-:Y:S01]  /*3680*/  ISETP.GE.U32.AND P0, PT, R21, R20, PT ;  /* 0x000000141500720c */ /* 0x002fe20003f06070 */
[----:B------:R-:W-:-:S12]  /*3690*/  IMAD.MOV.U32 R18, RZ, RZ, R13 ;  /* 0x000000ffff127224 */ /* 0x000fd800078e000d */
[----:B------:R-:W-:Y:S05]  /*36a0*/  @!P0 BRA `(.L_x_782) ;  /* 0x0000000000348947 */ /* 0x000fea0003800000 */
[----:B------:R-:W0:Y:S01]  /*36b0*/  LDS.64 R4, [R7+0xd0] ;  /* 0x0000d00007047984 */ /* 0x000e220000000a00 */
[C---:B------:R-:W-:Y:S02]  /*36c0*/  ISETP.GE.U32.AND P3, PT, R20.reuse, R21, PT ;  /* 0x000000151400720c */ /* 0x040fe40003f66070 */
[----:B------:R-:W-:-:S11]  /*36d0*/  PRMT R16, R20, 0x7610, R16 ;  /* 0x0000761014107816 */ /* 0x000fd60000000010 */
[CC--:B0-----:R-:W-:Y:S01]  /*36e0*/  @P3 ISETP.GE.U32.AND P0, PT, R12.reuse, R4.reuse, PT ;  /* 0x000000040c00320c */ /* 0x0c1fe20003f06070 */
[----:B------:R-:W-:Y:S01]  /*36f0*/  IMAD.MOV.U32 R17, RZ, RZ, R4 ;  /* 0x000000ffff117224 */ /* 0x000fe200078e0004 */
[C---:B------:R-:W-:Y:S01]  /*3700*/  @P3 ISETP.LT.U32.AND P1, PT, R12.reuse, R4, PT ;  /* 0x000000040c00320c */ /* 0x040fe20003f21070 */
[----:B------:R-:W-:Y:S01]  /*3710*/  IMAD.MOV.U32 R18, RZ, RZ, R5 ;  /* 0x000000ffff127224 */ /* 0x000fe200078e0005 */
[CC--:B------:R-:W-:Y:S02]  /*3720*/  @P3 ISETP.GE.AND.EX P0, PT, R13.reuse, R5.reuse, PT, P0 ;  /* 0x000000050d00320c */ /* 0x0c0fe40003f06300 */
[----:B------:R-:W-:Y:S02]  /*3730*/  @P3 ISETP.LT.AND.EX P1, PT, R13, R5, PT, P1 ;  /* 0x000000050d00320c */ /* 0x000fe40003f21310 */
[----:B------:R-:W-:Y:S02]  /*3740*/  @P3 SEL R23, R23, R20, !P0 ;  /* 0x0000001417173207 */ /* 0x000fe40004000000 */
[----:B------:R-:W-:-:S02]  /*3750*/  @P3 SEL R17, R12, R4, P1 ;  /* 0x000000040c113207 */ /* 0x000fc40000800000 */
[----:B------:R-:W-:Y:S02]  /*3760*/  @P3 SEL R18, R13, R5, P1 ;  /* 0x000000050d123207 */ /* 0x000fe40000800000 */
[----:B------:R-:W-:-:S07]  /*3770*/  @P3 PRMT R16, R23, 0x7610, R16 ;  /* 0x0000761017103816 */ /* 0x000fce0000000010 */
.L_x_782:
[----:B------:R-:W-:Y:S05]  /*3780*/  BSYNC.RECONVERGENT B1 ;  /* 0x0000000000017941 */ /* 0x000fea0003800200 */
.L_x_781:
[----:B------:R-:W-:Y:S01]  /*3790*/  LOP3.LUT R5, R19, 0xff, RZ, 0xc0, !PT ;  /* 0x000000ff13057812 */ /* 0x000fe200078ec0ff */
[----:B------:R-:W-:Y:S01]  /*37a0*/  BSSY.RECONVERGENT B1, `(.L_x_783) ;  /* 0x0000012000017945 */ /* 0x000fe20003800200 */
[----:B--2---:R-:W-:Y:S01]  /*37b0*/  PRMT R21, R22, 0x7610, R21 ;  /* 0x0000761016157816 */ /* 0x004fe20000000015 */
        /* <DEDUP_REMOVED lines=16> */
.L_x_784:
[----:B------:R-:W-:Y:S05]  /*38c0*/  BSYNC.RECONVERGENT B1 ;  /* 0x0000000000017941 */ /* 0x000fea0003800200 */
.L_x_783:
        /* <DEDUP_REMOVED lines=20> */
.L_x_786:
[----:B------:R-:W-:Y:S05]  /*3a10*/  BSYNC.RECONVERGENT B1 ;  /* 0x0000000000017941 */ /* 0x000fea0003800200 */
.L_x_785:
[----:B------:R-:W-:Y:S01]  /*3a20*/  LOP3.LUT R7, R21, 0xff, RZ, 0xc0, !PT ;  /* 0x000000ff15077812 */ /* 0x000fe200078ec0ff */
[----:B------:R-:W-:Y:S01]  /*3a30*/  IMAD.MOV.U32 R8, RZ, RZ, R2 ;  /* 0x000000ffff087224 */ /* 0x000fe200078e0002 */
[----:B----4-:R-:W-:Y:S01]  /*3a40*/  PRMT R10, R14, 0x7610, R10 ;  /* 0x000076100e0a7816 */ /* 0x010fe2000000000a */
        /* <DEDUP_REMOVED lines=16> */
.L_x_737:
[----:B------:R-:W0:Y:S01]  /*3b50*/  S2R R14, SR_LANEID ;  /* 0x00000000000e7919 */ /* 0x000e220000000000 */
[----:B------:R-:W-:Y:S01]  /*3b60*/  LOP3.LUT R13, R3, 0x3e0, RZ, 0xc0, !PT ;  /* 0x000003e0030d7812 */ /* 0x000fe200078ec0ff */
[----:B------:R-:W-:Y:S01]  /*3b70*/  BSSY.RECONVERGENT B1, `(.L_x_787) ;  /* 0x000003e000017945 */ /* 0x000fe20003800200 */
[----:B------:R-:W-:Y:S01]  /*3b80*/  LOP3.LUT R24, R9, 0xff, RZ, 0xc0, !PT ;  /* 0x000000ff09187812 */ /* 0x000fe200078ec0ff */
[----:B------:R-:W-:Y:S01]  /*3b90*/  IMAD.MOV.U32 R6, RZ, RZ, R11 ;  /* 0x000000ffff067224 */ /* 0x000fe200078e000b */
[----:B------:R-:W-:Y:S01]  /*3ba0*/  LOP3.LUT R15, RZ, R13, RZ, 0x33, !PT ;  /* 0x0000000dff0f7212 */ /* 0x000fe200078e33ff */
[----:B------:R-:W-:Y:S01]  /*3bb0*/  VIADD R5, R13, 0x20 ;  /* 0x000000200d057836 */ /* 0x000fe20000000000 */
[C---:B------:R-:W-:Y:S01]  /*3bc0*/  LOP3.LUT R16, R12.reuse, 0xff, RZ, 0xc0, !PT ;  /* 0x000000ff0c107812 */ /* 0x040fe200078ec0ff */
[----:B------:R-:W-:Y:S01]  /*3bd0*/  IMAD.MOV.U32 R18, RZ, RZ, R8 ;  /* 0x000000ffff127224 */ /* 0x000fe200078e0008 */
[----:B------:R-:W-:Y:S01]  /*3be0*/  PRMT R4, R12, 0x7610, R4 ;  /* 0x000076100c047816 */ /* 0x000fe20000000004 */
[----:B------:R-:W-:Y:S01]  /*3bf0*/  IMAD.IADD R15, R2, 0x1, R15 ;  /* 0x00000001020f7824 */ /* 0x000fe200078e020f */
[----:B------:R-:W-:Y:S01]  /*3c00*/  ISETP.GT.AND P0, PT, R5, R2, PT ;  /* 0x000000020500720c */ /* 0x000fe20003f04270 */
[----:B------:R-:W-:Y:S01]  /*3c10*/  IMAD.MOV.U32 R5, RZ, RZ, R10 ;  /* 0x000000ffff057224 */ /* 0x000fe200078e000a */
[----:B------:R-:W-:-:S02]  /*3c20*/  PRMT R17, R9, 0x7610, R17 ;  /* 0x0000761009117816 */ /* 0x000fc40000000011 */
[----:B------:R-:W-:-:S05]  /*3c30*/  SEL R15, R15, 0x1f, P0 ;  /* 0x0000001f0f0f7807 */ /* 0x000fca0000000000 */
[----:B------:R1:W2:Y:S04]  /*3c40*/  SHFL.DOWN PT, R21, R16, 0x1, R15 ;  /* 0x0820000010157989 */ /* 0x0002a800000e000f */
[----:B------:R3:W4:Y:S04]  /*3c50*/  SHFL.DOWN PT, R24, R24, 0x1, R15 ;  /* 0x0820000018187989 */ /* 0x00072800000e000f */
[----:B------:R3:W2:Y:S01]  /*3c60*/  SHFL.DOWN PT, R23, R10, 0x1, R15 ;  /* 0x082000000a177989 */ /* 0x0006a200000e000f */
[----:B-1----:R-:W-:Y:S01]  /*3c70*/  IMAD.MOV.U32 R16, RZ, RZ, R7 ;  /* 0x000000ffff107224 */ /* 0x002fe200078e0007 */
[----:B0-----:R-:W-:-:S02]  /*3c80*/  ISETP.GE.AND P0, PT, R14, R15, PT ;  /* 0x0000000f0e00720c */ /* 0x001fc40003f06270 */
        /* <DEDUP_REMOVED lines=13> */
[----:B------:R-:W-:-:S07]  /*3d60*/  ISETP.GE.U32.AND P2, PT, R26, R25, PT ;  /* 0x000000191a00720c */ /* 0x000fce0003f46070 */
        /* <DEDUP_REMOVED lines=13> */
.L_x_790:
[----:B------:R-:W-:Y:S05]  /*3e40*/  BSYNC.RECONVERGENT B2 ;  /* 0x0000000000027941 */ /* 0x000fea0003800200 */
.L_x_789:
[----:B------:R-:W-:Y:S01]  /*3e50*/  PRMT R17, R24, 0x7610, R17 ;  /* 0x0000761018117816 */ /* 0x000fe20000000011 */
        /* <DEDUP_REMOVED lines=11> */
[----:B---3--:R-:W-:Y:S02]  /*3f10*/  @!P2 SEL R10, R9, R24, !P0 ;  /* 0x00000018090aa207 */ /* 0x008fe40004000000 */
[----:B------:R-:W-:-:S02]  /*3f20*/  @!P2 SEL R18, R8, R19, P1 ;  /* 0x000000130812a207 */ /* 0x000fc40000800000 */
[----:B------:R-:W-:Y:S02]  /*3f30*/  @!P2 SEL R16, R7, R20, P1 ;  /* 0x000000140710a207 */ /* 0x000fe40000800000 */
[----:B------:R-:W-:-:S07]  /*3f40*/  @!P2 PRMT R17, R10, 0x7610, R17 ;  /* 0x000076100a11a816 */ /* 0x000fce0000000011 */
.L_x_788:
[----:B------:R-:W-:Y:S05]  /*3f50*/  BSYNC.RECONVERGENT B1 ;  /* 0x0000000000017941 */ /* 0x000fea0003800200 */
.L_x_787:
[----:B---3--:R-:W-:Y:S01]  /*3f60*/  VIADD R8, R14, 0x2 ;  /* 0x000000020e087836 */ /* 0x008fe20000000000 */
[C---:B0-----:R-:W-:Y:S01]  /*3f70*/  LOP3.LUT R20, R17.reuse, 0xff, RZ, 0xc0, !PT ;  /* 0x000000ff11147812 */ /* 0x041fe200078ec0ff */
[----:B------:R0:W3:Y:S01]  /*3f80*/  SHFL.DOWN PT, R12, R5, 0x2, R15 ;  /* 0x08400000050c7989 */ /* 0x0000e200000e000f */
[----:B------:R-:W-:Y:S01]  /*3f90*/  LOP3.LUT R22, R4, 0xff, RZ, 0xc0, !PT ;  /* 0x000000ff04167812 */ /* 0x000fe200078ec0ff */
[----:B------:R-:W-:Y:S01]  /*3fa0*/  BSSY.RECONVERGENT B1, `(.L_x_791) ;  /* 0x000003c000017945 */ /* 0x000fe20003800200 */
[----:B------:R-:W-:Y:S01]  /*3fb0*/  ISETP.GT.AND P0, PT, R8, R15, PT ;  /* 0x0000000f0800720c */ /* 0x000fe20003f04270 */
[----:B-1----:R0:W1:Y:S01]  /*3fc0*/  SHFL.DOWN PT, R19, R6, 0x2, R15 ;  /* 0x0840000006137989 */ /* 0x00206200000e000f */
[----:B------:R-:W-:Y:S01]  /*3fd0*/  PRMT R7, R17, 0x7610, R7 ;  /* 0x0000761011077816 */ /* 0x000fe20000000007 */
[----:B------:R-:W-:Y:S02]  /*3fe0*/  IMAD.MOV.U32 R10, RZ, RZ, R18 ;  /* 0x000000ffff0a7224 */ /* 0x000fe400078e0012 */
[----:B------:R0:W0:Y:S01]  /*3ff0*/  SHFL.DOWN PT, R11, R18, 0x2, R15 ;  /* 0x08400000120b7989 */ /* 0x00002200000e000f */
[----:B------:R-:W-:-:S03]  /*4000*/  IMAD.MOV.U32 R8, RZ, RZ, R16 ;  /* 0x000000ffff087224 */ /* 0x000fc600078e0010 */
[----:B------:R0:W0:Y:S04]  /*4010*/  SHFL.DOWN PT, R9, R16, 0x2, R15 ;  /* 0x0840000010097989 */ /* 0x00002800000e000f */
[----:B--2---:R2:W0:Y:S04]  /*4020*/  SHFL.DOWN PT, R21, R22, 0x2, R15 ;  /* 0x0840000016157989 */ /* 0x00442800000e000f */
[----:B------:R2:W0:Y:S01]  /*4030*/  SHFL.DOWN PT, R20, R20, 0x2, R15 ;  /* 0x0840000014147989 */ /* 0x00042200000e000f */
[----:B------:R-:W-:Y:S05]  /*4040*/  @P0 BRA `(.L_x_792) ;  /* 0x0000000000c40947 */ /* 0x000fea0003800000 */
[----:B0-----:R-:W-:Y:S01]  /*4050*/  LOP3.LUT R7, R21, 0xff, RZ, 0xc0, !PT ;  /* 0x000000ff15077812 */ /* 0x001fe200078ec0ff */
[----:B------:R-:W-:Y:S01]  /*4060*/  BSSY.RECONVERGENT B2, `(.L_x_793) ;  /* 0x0000015000027945 */ /* 0x000fe20003800200 */
[C---:B------:R-:W-:Y:S01]  /*4070*/  LOP3.LUT R8, R4.reuse, 0xff, RZ, 0xc0, !PT ;  /* 0x000000ff04087812 */ /* 0x040fe200078ec0ff */
[----:B--2---:R-:W-:Y:S01]  /*4080*/  IMAD.MOV.U32 R22, RZ, RZ, R5 ;  /* 0x000000ffff167224 */ /* 0x004fe200078e0005 */
[----:B------:R-:W-:Y:S01]  /*4090*/  PRMT R26, R4, 0x7610, R26 ;  /* 0x00007610041a7816 */ /* 0x000fe2000000001a */
[----:B------:R-:W-:Y:S01]  /*40a0*/  IMAD.MOV.U32 R23, RZ, RZ, R6 ;  /* 0x000000ffff177224 */ /* 0x000fe200078e0006 */
[----:B------:R-:W-:Y:S02]  /*40b0*/  ISETP.GE.U32.AND P0, PT, R8, R7, PT ;  /* 0x000000070800720c */ /* 0x000fe40003f06070 */
[----:B----4-:R-:W-:Y:S02]  /*40c0*/  LOP3.LUT R24, R20, 0xff, RZ, 0xc0, !PT ;  /* 0x000000ff14187812 */ /* 0x010fe400078ec0ff */
[----:B------:R-:W-:-:S09]  /*40d0*/  LOP3.LUT R25, R17, 0xff, RZ, 0xc0, !PT ;  /* 0x000000ff11197812 */ /* 0x000fd200078ec0ff */
[----:B------:R-:W-:Y:S05]  /*40e0*/  @!P0 BRA `(.L_x_794) ;  /* 0x0000000000308947 */ /* 0x000fea0003800000 */
        /* <DEDUP_REMOVED lines=12> */
.L_x_794:
[----:B------:R-:W-:Y:S05]  /*41b0*/  BSYNC.RECONVERGENT B2 ;  /* 0x0000000000027941 */ /* 0x000fea0003800200 */
.L_x_793:
[----:B------:R-:W-:Y:S01]  /*41c0*/  ISETP.GE.U32.AND P0, PT, R25, R24, PT ;  /* 0x000000181900720c */ /* 0x000fe20003f06070 */
[----:B------:R-:W-:Y:S01]  /*41d0*/  IMAD.MOV.U32 R10, RZ, RZ, R11 ;  /* 0x000000ffff0a7224 */ /* 0x000fe200078e000b */
[----:B------:R-:W-:Y:S01]  /*41e0*/  PRMT R7, R20, 0x7610, R7 ;  /* 0x0000761014077816 */ /* 0x000fe20000000007 */
[----:B------:R-:W-:Y:S01]  /*41f0*/  IMAD.MOV.U32 R8, RZ, RZ, R9 ;  /* 0x000000ffff087224 */ /* 0x000fe200078e0009 */
[----:B------:R-:W-:Y:S01]  /*4200*/  PRMT R4, R26, 0x7610, R4 ;  /* 0x000076101a047816 */ /* 0x000fe20000000004 */
[----:B------:R-:W-:Y:S02]  /*4210*/  IMAD.MOV.U32 R5, RZ, RZ, R22 ;  /* 0x000000ffff057224 */ /* 0x000fe400078e0016 */
[----:B------:R-:W-:-:S06]  /*4220*/  IMAD.MOV.U32 R6, RZ, RZ, R23 ;  /* 0x000000ffff067224 */ /* 0x000fcc00078e0017 */
[----:B------:R-:W-:Y:S05]  /*4230*/  @!P0 BRA `(.L_x_792) ;  /* 0x0000000000488947 */ /* 0x000fea0003800000 */
        /* <DEDUP_REMOVED lines=18> */
.L_x_792:
[----:B------:R-:W-:Y:S05]  /*4360*/  BSYNC.RECONVERGENT B1 ;  /* 0x0000000000017941 */ /* 0x000fea0003800200 */
.L_x_791:
[----:B---3--:R-:W-:Y:S01]  /*4370*/  VIADD R12, R14, 0x4 ;  /* 0x000000040e0c7836 */ /* 0x008fe20000000000 */
[C---:B0-----:R-:W-:Y:S01]  /*4380*/  LOP3.LUT R20, R7.reuse, 0xff, RZ, 0xc0, !PT ;  /* 0x000000ff07147812 */ /* 0x041fe200078ec0ff */
[----:B------:R0:W3:Y:S01]  /*4390*/  SHFL.DOWN PT, R18, R5, 0x4, R15 ;  /* 0x0880000005127989 */ /* 0x0000e200000e000f */
[----:B--2---:R-:W-:Y:S01]  /*43a0*/  LOP3.LUT R22, R4, 0xff, RZ, 0xc0, !PT ;  /* 0x000000ff04167812 */ /* 0x004fe200078ec0ff */
[----:B------:R-:W-:Y:S01]  /*43b0*/  BSSY.RECONVERGENT B1, `(.L_x_795) ;  /* 0x000003c000017945 */ /* 0x000fe20003800200 */
[----:B------:R-:W-:Y:S01]  /*43c0*/  ISETP.GT.AND P0, PT, R12, R15, PT ;  /* 0x0000000f0c00720c */ /* 0x000fe20003f04270 */
[----:B-1----:R0:W1:Y:S01]  /*43d0*/  SHFL.DOWN PT, R19, R6, 0x4, R15 ;  /* 0x0880000006137989 */ /* 0x00206200000e000f */
[----:B------:R-:W-:Y:S01]  /*43e0*/  PRMT R9, R7, 0x7610, R9 ;  /* 0x0000761007097816 */ /* 0x000fe20000000009 */
[----:B------:R-:W-:Y:S02]  /*43f0*/  IMAD.MOV.U32 R16, RZ, RZ, R10 ;  /* 0x000000ffff107224 */ /* 0x000fe400078e000a */
[----:B------:R0:W2:Y:S01]  /*4400*/  SHFL.DOWN PT, R17, R10, 0x4, R15 ;  /* 0x088000000a117989 */ /* 0x0000a200000e000f */
[----:B------:R-:W-:-:S03]  /*4410*/  IMAD.MOV.U32 R12, RZ, RZ, R8 ;  /* 0x000000ffff0c7224 */ /* 0x000fc600078e0008 */
[----:B------:R0:W0:Y:S04]  /*4420*/  SHFL.DOWN PT, R11, R8, 0x4, R15 ;  /* 0x08800000080b7989 */ /* 0x00002800000e000f */
[----:B------:R0:W0:Y:S04]  /*4430*/  SHFL.DOWN PT, R21, R22, 0x4, R15 ;  /* 0x0880000016157989 */ /* 0x00002800000e000f */
[----:B------:R0:W0:Y:S01]  /*4440*/  SHFL.DOWN PT, R20, R20, 0x4, R15 ;  /* 0x0880000014147989 */ /* 0x00002200000e000f */
[----:B------:R-:W-:Y:S05]  /*4450*/  @P0 BRA `(.L_x_796) ;  /* 0x0000000000c40947 */ /* 0x000fea0003800000 */
[----:B0-----:R-:W-:Y:S01]  /*4460*/  LOP3.LUT R9, R21, 0xff, RZ, 0xc0, !PT ;  /* 0x000000ff15097812 */ /* 0x001fe200078ec0ff */
[----:B------:R-:W-:Y:S01]  /*4470*/  BSSY.RECONVERGENT B2, `(.L_x_797) ;  /* 0x0000015000027945 */ /* 0x000fe20003800200 */
[C---:B------:R-:W-:Y:S01]  /*4480*/  LOP3.LUT R12, R4.reuse, 0xff, RZ, 0xc0, !PT ;  /* 0x000000ff040c7812 */ /* 0x040fe200078ec0ff */
[----:B------:R-:W-:Y:S01]  /*4490*/  IMAD.MOV.U32 R22, RZ, RZ, R5 ;  /* 0x000000ffff167224 */ /* 0x000fe200078e0005 */
        /* <DEDUP_REMOVED lines=18> */
.L_x_798:
[----:B------:R-:W-:Y:S05]  /*45c0*/  BSYNC.RECONVERGENT B2 ;  /* 0x0000000000027941 */ /* 0x000fea0003800200 */
.L_x_797:
[----:B------:R-:W-:Y:S01]  /*45d0*/  ISETP.GE.U32.AND P0, PT, R25, R24, PT ;  /* 0x000000181900720c */ /* 0x000fe20003f06070 */
[----:B--2---:R-:W-:Y:S01]  /*45e0*/  IMAD.MOV.U32 R16, RZ, RZ, R17 ;  /* 0x000000ffff107224 */ /* 0x004fe200078e0011 */
        /* <DEDUP_REMOVED lines=24> */
.L_x_796:
[----:B------:R-:W-:Y:S05]  /*4770*/  BSYNC.RECONVERGENT B1 ;  /* 0x0000000000017941 */ /* 0x000fea0003800200 */
.L_x_795:
        /* <DEDUP_REMOVED lines=9> */
[----:B--2---:R0:W2:Y:S01]  /*4810*/  SHFL.DOWN PT, R17, R16, 0x8, R15 ;  /* 0x0900000010117989 */ /* 0x0040a200000e000f */
        /* <DEDUP_REMOVED lines=27> */
.L_x_802:
[----:B------:R-:W-:Y:S05]  /*49d0*/  BSYNC.RECONVERGENT B2 ;  /* 0x0000000000027941 */ /* 0x000fea0003800200 */
.L_x_801:
        /* <DEDUP_REMOVED lines=26> */
.L_x_800:
[----:B------:R-:W-:Y:S05]  /*4b80*/  BSYNC.RECONVERGENT B1 ;  /* 0x0000000000017941 */ /* 0x000fea0003800200 */
.L_x_799:
        /* <DEDUP_REMOVED lines=22> */
[----:B----4-:R-:W-:Y:S02]  /*4cf0*/  LOP3.LUT R24, R7, 0xff, RZ, 0xc0, !PT ;  /* 0x000000ff07187812 */ /* 0x010fe400078ec0ff */
        /* <DEDUP_REMOVED lines=15> */
.L_x_806:
[----:B------:R-:W-:Y:S05]  /*4df0*/  BSYNC.RECONVERGENT B2 ;  /* 0x0000000000027941 */ /* 0x000fea0003800200 */
.L_x_805:
[----:B------:R-:W-:Y:S01]  /*4e00*/  PRMT R10, R16, 0x7610, R10 ;  /* 0x00007610100a7816 */ /* 0x000fe2000000000a */
[----:B--2---:R-:W-:Y:S02]  /*4e10*/  IMAD.MOV.U32 R8, RZ, RZ, R17 ;  /* 0x000000ffff087224 */ /* 0x004fe400078e0011 */
[----:B------:R-:W-:Y:S01]  /*4e20*/  IMAD.MOV.U32 R9, RZ, RZ, R11 ;  /* 0x000000ffff097224 */ /* 0x000fe200078e000b */
[----:B------:R-:W-:Y:S01]  /*4e30*/  PRMT R4, R10, 0x7632, R4 ;  /* 0x000076320a047816 */ /* 0x000fe20000000004 */
        /* <DEDUP_REMOVED lines=21> */
.L_x_804:
[----:B------:R-:W-:Y:S05]  /*4f90*/  BSYNC.RECONVERGENT B1 ;  /* 0x0000000000017941 */ /* 0x000fea0003800200 */
.L_x_803:
[----:B------:R-:W-:Y:S01]  /*4fa0*/  ISETP.NE.AND P0, PT, R14, RZ, PT ;  /* 0x000000ff0e00720c */ /* 0x000fe20003f05270 */
[----:B------:R-:W-:-:S12]  /*4fb0*/  BSSY.RECONVERGENT B1, `(.L_x_807) ;  /* 0x000000b000017945 */ /* 0x000fd80003800200 */
[----:B------:R-:W-:Y:S05]  /*4fc0*/  @P0 BRA `(.L_x_808) ;  /* 0x0000000000240947 */ /* 0x000fea0003800000 */
[----:B------:R-:W5:Y:S01]  /*4fd0*/  S2UR UR5, SR_CgaCtaId ;  /* 0x00000000000579c3 */ /* 0x000f620000008800 */
[----:B------:R-:W-:Y:S01]  /*4fe0*/  UMOV UR4, 0x400 ;  /* 0x0000040000047882 */ /* 0x000fe20000000000 */
[----:B------:R-:W-:Y:S02]  /*4ff0*/  IMAD.MOV.U32 R14, RZ, RZ, R5 ;  /* 0x000000ffff0e7224 */ /* 0x000fe400078e0005 */
[----:B0-----:R-:W-:Y:S01]  /*5000*/  IMAD.MOV.U32 R15, RZ, RZ, R6 ;  /* 0x000000ffff0f7224 */ /* 0x001fe200078e0006 */
[----:B-----5:R-:W-:-:S09]  /*5010*/  ULEA UR4, UR5, UR4, 0x18 ;  /* 0x0000000405047291 */ /* 0x020fd2000f8ec0ff */
[----:B------:R0:W-:Y:S04]  /*5020*/  STS.64 [R13+UR4+0x10], R14 ;  /* 0x0000100e0d007988 */ /* 0x0001e80008000a04 */
[----:B------:R0:W-:Y:S04]  /*5030*/  STS.64 [R13+UR4+0x20], R8 ;  /* 0x000020080d007988 */ /* 0x0001e80008000a04 */
[----:B------:R0:W-:Y:S04]  /*5040*/  STS.U8 [R13+UR4+0x8], R4 ;  /* 0x000008040d007988 */ /* 0x0001e80008000004 */
[----:B------:R0:W-:Y:S02]  /*5050*/  STS.U8 [R13+UR4+0x18], R10 ;  /* 0x0000180a0d007988 */ /* 0x0001e40008000004 */
.L_x_808:
[----:B------:R-:W-:Y:S05]  /*5060*/  BSYNC.RECONVERGENT B1 ;  /* 0x0000000000017941 */ /* 0x000fea0003800200 */
.L_x_807:
[----:B------:R-:W-:Y:S01]  /*5070*/  BAR.SYNC.DEFER_BLOCKING 0x0 ;  /* 0x0000000000007b1d */ /* 0x000fe20000010000 */
[----:B------:R-:W-:-:S13]  /*5080*/  ISETP.NE.AND P2, PT, R3, RZ, PT ;  /* 0x000000ff0300720c */ /* 0x000fda0003f45270 */
[----:B------:R-:W-:Y:S05]  /*5090*/  @P2 BRA `(.L_x_760) ;  /* 0x0000005800f42947 */ /* 0x000fea0003800000 */
[----:B------:R-:W-:Y:S01]  /*50a0*/  ISETP.GE.AND P0, PT, R2, 0x21, PT ;  /* 0x000000210200780c */ /* 0x000fe20003f06270 */
[----:B------:R-:W-:Y:S01]  /*50b0*/  IMAD.MOV.U32 R7, RZ, RZ, R5 ;  /* 0x000000ffff077224 */ /* 0x000fe200078e0005 */
[----:B------:R-:W-:Y:S01]  /*50c0*/  PRMT R3, R4, 0x7610, R3 ;  /* 0x0000761004037816 */ /* 0x000fe20000000003 */
[----:B0-----:R-:W-:Y:S01]  /*50d0*/  IMAD.MOV.U32 R16, RZ, RZ, R6 ;  /* 0x000000ffff107224 */ /* 0x001fe200078e0006 */
[----:B------:R-:W-:Y:S01]  /*50e0*/  PRMT R11, R10, 0x7610, R11 ;  /* 0x000076100a0b7816 */ /* 0x000fe2000000000b */
[----:B---3--:R-:W-:Y:S02]  /*50f0*/  IMAD.MOV.U32 R12, RZ, RZ, R8 ;  /* 0x000000ffff0c7224 */ /* 0x008fe400078e0008 */
[----:B------:R-:W-:-:S06]  /*5100*/  IMAD.MOV.U32 R13, RZ, RZ, R9 ;  /* 0x000000ffff0d7224 */ /* 0x000fcc00078e0009 */
[----:B------:R-:W-:Y:S05]  /*5110*/  @!P0 BRA `(.L_x_809) ;  /* 0x0000000000c08947 */ /* 0x000fea0003800000 */
        /* <DEDUP_REMOVED lines=10> */
[----:B--2---:R-:W2:Y:S04]  /*51c0*/  LDS.U8 R17, [R12+0x38] ;  /* 0x000038000c117984 */ /* 0x004ea80000000000 */
[----:B------:R3:W1:Y:S01]  /*51d0*/  LDS.64 R14, [R12+0x40] ;  /* 0x000040000c0e7984 */ /* 0x0006620000000a00 */
[----:B0-----:R-:W-:Y:S02]  /*51e0*/  ISETP.GE.U32.AND P0, PT, R18, R11, PT ;  /* 0x0000000b1200720c */ /* 0x001fe40003f06070 */
[----:B--2---:R-:W-:-:S11]  /*51f0*/  ISETP.GE.U32.AND P3, PT, R20, R17, PT ;  /* 0x000000111400720c */ /* 0x004fd60003f66070 */
[----:B-1-3--:R-:W-:Y:S05]  /*5200*/  @!P0 BRA `(.L_x_811) ;  /* 0x0000000000348947 */ /* 0x00afea0003800000 */
        /* <DEDUP_REMOVED lines=13> */
.L_x_811:
[----:B------:R-:W-:Y:S05]  /*52e0*/  BSYNC.RECONVERGENT B1 ;  /* 0x0000000000017941 */ /* 0x000fea0003800200 */
.L_x_810:
        /* <DEDUP_REMOVED lines=18> */
.L_x_812:
[----:B------:R-:W-:Y:S05]  /*5410*/  BSYNC.RECONVERGENT B1 ;  /* 0x0000000000017941 */ /* 0x000fea0003800200 */
.L_x_809:
[----:B------:R-:W-:Y:S01]  /*5420*/  ISETP.GE.AND P0, PT, R2, 0x41, PT ;  /* 0x000000410200780c */ /* 0x000fe20003f06270 */
[----:B------:R-:W-:Y:S01]  /*5430*/  IMAD.MOV.U32 R9, RZ, RZ, R7 ;  /* 0x000000ffff097224 */ /* 0x000fe200078e0007 */
[----:B------:R-:W-:Y:S01]  /*5440*/  PRMT R6, R3, 0x7610, R6 ;  /* 0x0000761003067816 */ /* 0x000fe20000000006 */
[----:B------:R-:W-:Y:S01]  /*5450*/  IMAD.MOV.U32 R8, RZ, RZ, R16 ;  /* 0x000000ffff087224 */ /* 0x000fe200078e0010 */
[----:B------:R-:W-:Y:S01]  /*5460*/  PRMT R14, R11, 0x7610, R14 ;  /* 0x000076100b0e7816 */ /* 0x000fe2000000000e */
[----:B------:R-:W-:Y:S02]  /*5470*/  IMAD.MOV.U32 R15, RZ, RZ, R12 ;  /* 0x000000ffff0f7224 */ /* 0x000fe400078e000c */
[----:B------:R-:W-:-:S06]  /*5480*/  IMAD.MOV.U32 R18, RZ, RZ, R13 ;  /* 0x000000ffff127224 */ /* 0x000fcc00078e000d */
[----:B------:R-:W-:Y:S05]  /*5490*/  @!P0 BRA `(.L_x_813) ;  /* 0x0000000000c08947 */ /* 0x000fea0003800000 */
[----:B------:R-:W0:Y:S01]  /*54a0*/  S2R R5, SR_CgaCtaId ;  /* 0x0000000000057919 */ /* 0x000e220000008800 */
[----:B------:R-:W-:Y:S01]  /*54b0*/  MOV R4, 0x400 ;  /* 0x0000040000047802 */ /* 0x000fe20000000f00 */
[----:B------:R-:W-:Y:S01]  /*54c0*/  BSSY.RECONVERGENT B1, `(.L_x_814) ;  /* 0x000001a000017945 */ /* 0x000fe20003800200 */
[----:B-1----:R-:W-:Y:S01]  /*54d0*/  LOP3.LUT R19, R3, 0xff, RZ, 0xc0, !PT ;  /* 0x000000ff03137812 */ /* 0x002fe200078ec0ff */
[----:B------:R-:W-:Y:S01]  /*54e0*/  IMAD.MOV.U32 R9, RZ, RZ, R7 ;  /* 0x000000ffff097224 */ /* 0x000fe200078e0007 */
[----:B------:R-:W-:Y:S01]  /*54f0*/  LOP3.LUT R20, R11, 0xff, RZ, 0xc0, !PT ;  /* 0x000000ff0b147812 */ /* 0x000fe200078ec0ff */
[----:B------:R-:W-:Y:S01]  /*5500*/  IMAD.MOV.U32 R8, RZ, RZ, R16 ;  /* 0x000000ffff087224 */ /* 0x000fe200078e0010 */
[----:B------:R-:W-:Y:S02]  /*5510*/  PRMT R6, R3, 0x7610, R6 ;  /* 0x0000761003067816 */ /* 0x000fe40000000006 */
[----:B0-----:R-:W-:-:S05]  /*5520*/  LEA R14, R5, R4, 0x18 ;  /* 0x00000004050e7211 */ /* 0x001fca00078ec0ff */
[----:B------:R-:W0:Y:S04]  /*5530*/  LDS.U8 R10, [R14+0x48] ;  /* 0x000048000e0a7984 */ /* 0x000e280000000000 */
[----:B--2---:R-:W1:Y:S04]  /*5540*/  LDS.U8 R17, [R14+0x58] ;  /* 0x000058000e117984 */ /* 0x004e680000000000 */
        /* <DEDUP_REMOVED lines=17> */
.L_x_815:
[----:B------:R-:W-:Y:S05]  /*5660*/  BSYNC.RECONVERGENT B1 ;  /* 0x0000000000017941 */ /* 0x000fea0003800200 */
.L_x_814:
        /* <DEDUP_REMOVED lines=18> */
.L_x_816:
[----:B------:R-:W-:Y:S05]  /*5790*/  BSYNC.RECONVERGENT B1 ;  /* 0x0000000000017941 */ /* 0x000fea0003800200 */
.L_x_813:
        /* <DEDUP_REMOVED lines=11> */
[----:B------:R-:W-:Y:S01]  /*5850*/  LOP3.LUT R12, R6, 0xff, RZ, 0xc0, !PT ;  /* 0x000000ff060c7812 */ /* 0x000fe200078ec0ff */
[----:B------:R-:W-:Y:S01]  /*5860*/  IMAD.MOV.U32 R10, RZ, RZ, R9 ;  /* 0x000000ffff0a7224 */ /* 0x000fe200078e0009 */
[----:B--2---:R-:W-:Y:S01]  /*5870*/  LOP3.LUT R17, R14, 0xff, RZ, 0xc0, !PT ;  /* 0x000000ff0e117812 */ /* 0x004fe200078ec0ff */
[----:B------:R-:W-:Y:S01]  /*5880*/  IMAD.MOV.U32 R11, RZ, RZ, R8 ;  /* 0x000000ffff0b7224 */ /* 0x000fe200078e0008 */
[----:B0-----:R-:W-:Y:S02]  /*5890*/  LEA R13, R4, R3, 0x18 ;  /* 0x00000003040d7211 */ /* 0x001fe400078ec0ff */
[----:B------:R-:W-:-:S03]  /*58a0*/  PRMT R3, R6, 0x7610, R3 ;  /* 0x0000761006037816 */ /* 0x000fc60000000003 */
[----:B------:R-:W0:Y:S04]  /*58b0*/  LDS.U8 R7, [R13+0x68] ;  /* 0x000068000d077984 */ /* 0x000e280000000000 */
[----:B------:R-:W2:Y:S04]  /*58c0*/  LDS.U8 R16, [R13+0x78] ;  /* 0x000078000d107984 */ /* 0x000ea80000000000 */
[----:B------:R3:W1:Y:S01]  /*58d0*/  LDS.64 R4, [R13+0x80] ;  /* 0x000080000d047984 */ /* 0x0006620000000a00 */
[----:B0-----:R-:W-:Y:S02]  /*58e0*/  ISETP.GE.U32.AND P0, PT, R12, R7, PT ;  /* 0x000000070c00720c */ /* 0x001fe40003f06070 */
[----:B--2---:R-:W-:-:S11]  /*58f0*/  ISETP.GE.U32.AND P3, PT, R17, R16, PT ;  /* 0x000000101100720c */ /* 0x004fd60003f66070 */
[----:B-1-3--:R-:W-:Y:S05]  /*5900*/  @!P0 BRA `(.L_x_819) ;  /* 0x00000000002c8947 */ /* 0x00afea0003800000 */
[----:B------:R-:W0:Y:S01]  /*5910*/  LDS.64 R10, [R13+0x70] ;  /* 0x000070000d0a7984 */ /* 0x000e220000000a00 */
[C---:B------:R-:W-:Y:S02]  /*5920*/  ISETP.GE.U32.AND P4, PT, R7.reuse, R12, PT ;  /* 0x0000000c0700720c */ /* 0x040fe40003f86070 */
[----:B------:R-:W-:-:S11]  /*5930*/  PRMT R3, R7, 0x7610, R3 ;  /* 0x0000761007037816 */ /* 0x000fd60000000003 */
[CC--:B0-----:R-:W-:Y:S02]  /*5940*/  @P4 ISETP.GE.U32.AND P1, PT, R9.reuse, R10.reuse, PT ;  /* 0x0000000a0900420c */ /* 0x0c1fe40003f26070 */
[CC--:B------:R-:W-:Y:S02]  /*5950*/  @P4 ISETP.LT.U32.AND P0, PT, R9.reuse, R10.reuse, PT ;  /* 0x0000000a0900420c */ /* 0x0c0fe40003f01070 */
[CC--:B------:R-:W-:Y:S02]  /*5960*/  @P4 ISETP.GE.AND.EX P1, PT, R8.reuse, R11.reuse, PT, P1 ;  /* 0x0000000b0800420c */ /* 0x0c0fe40003f26310 */
[----:B------:R-:W-:Y:S02]  /*5970*/  @P4 ISETP.LT.AND.EX P0, PT, R8, R11, PT, P0 ;  /* 0x0000000b0800420c */ /* 0x000fe40003f01300 */
[----:B------:R-:W-:Y:S02]  /*5980*/  @P4 SEL R6, R6, R7, !P1 ;  /* 0x0000000706064207 */ /* 0x000fe40004800000 */
[----:B------:R-:W-:-:S02]  /*5990*/  @P4 SEL R10, R9, R10, P0 ;  /* 0x0000000a090a4207 */ /* 0x000fc40000000000 */
[----:B------:R-:W-:Y:S02]  /*59a0*/  @P4 SEL R11, R8, R11, P0 ;  /* 0x0000000b080b4207 */ /* 0x000fe40000000000 */
[----:B------:R-:W-:-:S07]  /*59b0*/  @P4 PRMT R3, R6, 0x7610, R3 ;  /* 0x0000761006034816 */ /* 0x000fce0000000003 */
.L_x_819:
[----:B------:R-:W-:Y:S05]  /*59c0*/  BSYNC.RECONVERGENT B1 ;  /* 0x0000000000017941 */ /* 0x000fea0003800200 */
.L_x_818:
        /* <DEDUP_REMOVED lines=18> */
.L_x_820:
[----:B------:R-:W-:Y:S05]  /*5af0*/  BSYNC.RECONVERGENT B1 ;  /* 0x0000000000017941 */ /* 0x000fea0003800200 */
.L_x_817:
        /* <DEDUP_REMOVED lines=27> */
[C---:B------:R-:W-:Y:S02]  /*5cb0*/  @P4 ISETP.LT.U32.AND P0, PT, R10.reuse, R8, PT ;  /* 0x000000080a00420c */ /* 0x040fe40003f01070 */
[CC--:B------:R-:W-:Y:S02]  /*5cc0*/  @P4 ISETP.GE.AND.EX P1, PT, R11.reuse, R9.reuse, PT, P1 ;  /* 0x000000090b00420c */ /* 0x0c0fe40003f26310 */
[----:B------:R-:W-:Y:S02]  /*5cd0*/  @P4 ISETP.LT.AND.EX P0, PT, R11, R9, PT, P0 ;  /* 0x000000090b00420c */ /* 0x000fe40003f01300 */
[----:B------:R-:W-:Y:S02]  /*5ce0*/  @P4 SEL R3, R3, R14, !P1 ;  /* 0x0000000e03034207 */ /* 0x000fe40004800000 */
[----:B------:R-:W-:-:S02]  /*5cf0*/  @P4 SEL R8, R10, R8, P0 ;  /* 0x000000080a084207 */ /* 0x000fc40000000000 */
[----:B------:R-:W-:Y:S02]  /*5d00*/  @P4 SEL R9, R11, R9, P0 ;  /* 0x000000090b094207 */ /* 0x000fe40000000000 */
[----:B------:R-:W-:-:S07]  /*5d10*/  @P4 PRMT R6, R3, 0x7610, R6 ;  /* 0x0000761003064816 */ /* 0x000fce0000000006 */
.L_x_823:
[----:B------:R-:W-:Y:S05]  /*5d20*/  BSYNC.RECONVERGENT B1 ;  /* 0x0000000000017941 */ /* 0x000fea0003800200 */
.L_x_822:
        /* <DEDUP_REMOVED lines=18> */
.L_x_824:
[----:B------:R-:W-:Y:S05]  /*5e50*/  BSYNC.RECONVERGENT B1 ;  /* 0x0000000000017941 */ /* 0x000fea0003800200 */
.L_x_821:
[----:B------:R-:W-:Y:S01]  /*5e60*/  ISETP.GE.AND P0, PT, R2, 0xa1, PT ;  /* 0x000000a10200780c */ /* 0x000fe20003f06270 */
[----:B------:R-:W-:Y:S01]  /*5e70*/  IMAD.MOV.U32 R10, RZ, RZ, R8 ;  /* 0x000000ffff0a7224 */ /* 0x000fe200078e0008 */
[----:B------:R-:W-:Y:S01]  /*5e80*/  PRMT R3, R6, 0x7610, R3 ;  /* 0x0000761006037816 */ /* 0x000fe20000000003 */
[----:B------:R-:W-:Y:S01]  /*5e90*/  IMAD.MOV.U32 R11, RZ, RZ, R9 ;  /* 0x000000ffff0b7224 */ /* 0x000fe200078e0009 */
[----:B--2---:R-:W-:Y:S01]  /*5ea0*/  PRMT R17, R14, 0x7610, R17 ;  /* 0x000076100e117816 */ /* 0x004fe20000000011 */
[----:B-1----:R-:W-:Y:S02]  /*5eb0*/  IMAD.MOV.U32 R19, RZ, RZ, R15 ;  /* 0x000000ffff137224 */ /* 0x002fe400078e000f */
        /* <DEDUP_REMOVED lines=20> */
[CC--:B0-----:R-:W-:Y:S02]  /*6000*/  @P4 ISETP.GE.U32.AND P1, PT, R8.reuse, R10.reuse, PT ;  /* 0x0000000a0800420c */ /* 0x0c1fe40003f26070 */
[-C--:B------:R-:W-:Y:S02]  /*6010*/  @P4 ISETP.LT.U32.AND P0, PT, R8, R10.reuse, PT ;  /* 0x0000000a0800420c */ /* 0x080fe40003f01070 */
[CC--:B------:R-:W-:Y:S02]  /*6020*/  @P4 ISETP.GE.AND.EX P1, PT, R9.reuse, R11.reuse, PT, P1 ;  /* 0x0000000b0900420c */ /* 0x0c0fe40003f26310 */
[----:B------:R-:W-:Y:S02]  /*6030*/  @P4 ISETP.LT.AND.EX P0, PT, R9, R11, PT, P0 ;  /* 0x0000000b0900420c */ /* 0x000fe40003f01300 */
[----:B------:R-:W-:Y:S02]  /*6040*/  @P4 SEL R6, R6, R7, !P1 ;  /* 0x0000000706064207 */ /* 0x000fe40004800000 */
[----:B------:R-:W-:-:S02]  /*6050*/  @P4 SEL R10, R8, R10, P0 ;  /* 0x0000000a080a4207 */ /* 0x000fc40000000000 */
[----:B------:R-:W-:Y:S02]  /*6060*/  @P4 SEL R11, R9, R11, P0 ;  /* 0x0000000b090b4207 */ /* 0x000fe40000000000 */
[----:B------:R-:W-:-:S07]  /*6070*/  @P4 PRMT R3, R6, 0x7610, R3 ;  /* 0x0000761006034816 */ /* 0x000fce0000000003 */
.L_x_827:
[----:B------:R-:W-:Y:S05]  /*6080*/  BSYNC.RECONVERGENT B1 ;  /* 0x0000000000017941 */ /* 0x000fea0003800200 */
.L_x_826:
        /* <DEDUP_REMOVED lines=18> */
.L_x_828:
[----:B------:R-:W-:Y:S05]  /*61b0*/  BSYNC.RECONVERGENT B1 ;  /* 0x0000000000017941 */ /* 0x000fea0003800200 */
.L_x_825:
        /* <DEDUP_REMOVED lines=36> */
.L_x_831:
[----:B------:R-:W-:Y:S05]  /*6400*/  BSYNC.RECONVERGENT B1 ;  /* 0x0000000000017941 */ /* 0x000fea0003800200 */
.L_x_830:
        /* <DEDUP_REMOVED lines=18> */
.L_x_832:
[----:B------:R-:W-:Y:S05]  /*6530*/  BSYNC.RECONVERGENT B1 ;  /* 0x0000000000017941 */ /* 0x000fea0003800200 */
.L_x_829:
        /* <DEDUP_REMOVED lines=36> */
.L_x_834:
[----:B------:R-:W-:Y:S05]  /*6780*/  BSYNC.RECONVERGENT B1 ;  /* 0x0000000000017941 */ /* 0x000fea0003800200 */
.L_x_833:
        /* <DEDUP_REMOVED lines=19> */
.L_x_710:
[----:B------:R-:W0:Y:S01]  /*68c0*/  S2R R7, SR_TID.X ;  /* 0x0000000000077919 */ /* 0x000e220000002100 */
[----:B------:R-:W1:Y:S02]  /*68d0*/  LDCU.128 UR12, c[0x0][0x380] ;  /* 0x00007000ff0c77ac */ /* 0x000e640008000c00 */
[----:B-1----:R-:W-:Y:S02]  /*68e0*/  IMAD.U32 R19, RZ, RZ, UR12 ;  /* 0x0000000cff137e24 */ /* 0x002fe4000f8e00ff */
[----:B------:R-:W-:Y:S01]  /*68f0*/  IMAD.U32 R18, RZ, RZ, UR13 ;  /* 0x0000000dff127e24 */ /* 0x000fe2000f8e00ff */
[----:B0-----:R-:W-:-:S05]  /*6900*/  IADD3 R6, P0, PT, R6, R7, RZ ;  /* 0x0000000706067210 */ /* 0x001fca0007f1e0ff */
[----:B------:R-:W-:Y:S01]  /*6910*/  IMAD.X R3, RZ, RZ, RZ, P0 ;  /* 0x000000ffff037224 */ /* 0x000fe200000e06ff */
[----:B------:R-:W-:-:S05]  /*6920*/  IADD3 R8, P0, PT, R6, R19, RZ ;  /* 0x0000001306087210 */ /* 0x000fca0007f1e0ff */
[----:B------:R-:W-:-:S05]  /*6930*/  IMAD.X R9, R3, 0x1, R18, P0 ;  /* 0x0000000103097824 */ /* 0x000fca00000e0612 */
[----:B------:R-:W2:Y:S04]  /*6940*/  LDG.E.U8 R2, desc[UR10][R8.64] ;  /* 0x0000000a08027981 */ /* 0x000ea8000c1e1100 */
[----:B------:R-:W2:Y:S01]  /*6950*/  LDG.E.U8 R4, desc[UR10][R8.64+0x100] ;  /* 0x0001000a08047981 */ /* 0x000ea2000c1e1100 */
[----:B------:R-:W-:Y:S01]  /*6960*/  IMAD.U32 R17, RZ, RZ, UR14 ;  /* 0x0000000eff117e24 */ /* 0x000fe2000f8e00ff */
[----:B------:R-:W-:Y:S01]  /*6970*/  ISETP.LE.U32.AND P0, PT, R15, UR6, PT ;  /* 0x000000060f007c0c */ /* 0x000fe2000bf03070 */
[----:B------:R-:W-:-:S03]  /*6980*/  IMAD.U32 R16, RZ, RZ, UR15 ;  /* 0x0000000fff107e24 */ /* 0x000fc6000f8e00ff */
[----:B------:R-:W-:Y:S02]  /*6990*/  IADD3 R11, P1, PT, R6, R17, RZ ;  /* 0x00000011060b7210 */ /* 0x000fe40007f3e0ff */
[----:B------:R-:W-:Y:S02]  /*69a0*/  ISETP.GE.U32.AND.EX P0, PT, RZ, R20, PT, P0 ;  /* 0x00000014ff00720c */ /* 0x000fe40003f06100 */
[----:B------:R-:W-:Y:S01]  /*69b0*/  IADD3 R14, P3, PT, R11, 0x100, RZ ;  /* 0x000001000b0e7810 */ /* 0x000fe20007f7e0ff */
[----:B------:R-:W-:-:S04]  /*69c0*/  IMAD.X R10, R3, 0x1, R16, P1 ;  /* 0x00000001030a7824 */ /* 0x000fc800008e0610 */
[----:B------:R-:W-:Y:S01]  /*69d0*/  IMAD.X R13, RZ, RZ, R10, P3 ;  /* 0x000000ffff0d7224 */ /* 0x000fe200018e060a */
[----:B--2---:R-:W-:Y:S02]  /*69e0*/  VIMNMX.U16x2 R3, PT, PT, R4, R2, PT ;  /* 0x0000000204037248 */ /* 0x004fe40003fe0200 */
[----:B------:R-:W-:Y:S02]  /*69f0*/  ISETP.GE.U32.AND P1, PT, R2, R4, PT ;  /* 0x000000040200720c */ /* 0x000fe40003f26070 */
[----:B------:R-:W-:Y:S02]  /*6a00*/  ISETP.GE.U32.AND P2, PT, R4, R2, PT ;  /* 0x000000020400720c */ /* 0x000fe40003f46070 */
[----:B------:R-:W-:Y:S02]  /*6a10*/  VIMNMX.U16x2 R2, PT, PT, R2, R4, !PT ;  /* 0x0000000402027248 */ /* 0x000fe40007fe0200 */
[----:B------:R-:W-:Y:S02]  /*6a20*/  SEL R5, R14, R11, !P2 ;  /* 0x0000000b0e057207 */ /* 0x000fe40005000000 */
[----:B------:R-:W-:-:S02]  /*6a30*/  SEL R6, R13, R10, !P2 ;  /* 0x0000000a0d067207 */ /* 0x000fc40005000000 */
[----:B------:R-:W-:Y:S02]  /*6a40*/  SEL R14, R14, R11, !P1 ;  /* 0x0000000b0e0e7207 */ /* 0x000fe40004800000 */
[----:B------:R-:W-:Y:S02]  /*6a50*/  SEL R13, R13, R10, !P1 ;  /* 0x0000000a0d0d7207 */ /* 0x000fe40004800000 */
[----:B------:R-:W-:Y:S02]  /*6a60*/  PRMT R4, R3, 0x7610, R4 ;  /* 0x0000761003047816 */ /* 0x000fe40000000004 */
[----:B------:R-:W-:Y:S01]  /*6a70*/  PRMT R12, R2, 0x7610, R12 ;  /* 0x00007610020c7816 */ /* 0x000fe2000000000c */
[----:B------:R-:W-:Y:S06]  /*6a80*/  @P0 BRA `(.L_x_835) ;  /* 0x00000018005c0947 */ /* 0x000fec0003800000 */
[----:B------:R-:W0:Y:S01]  /*6a90*/  LDCU.64 UR8, c[0x0][0x3f0] ;  /* 0x00007e00ff0877ac */ /* 0x000e220008000a00 */
[----:B------:R-:W-:Y:S01]  /*6aa0*/  ISETP.NE.AND P0, PT, R7, RZ, PT ;  /* 0x000000ff0700720c */ /* 0x000fe20003f05270 */
[----:B------:R-:W-:Y:S01]  /*6ab0*/  BSSY.RECONVERGENT B1, `(.L_x_836) ;  /* 0x0000012000017945 */ /* 0x000fe20003800200 */
[----:B------:R-:W-:Y:S01]  /*6ac0*/  UMOV UR4, 0x8 ;  /* 0x0000000800047882 */ /* 0x000fe20000000000 */
[----:B------:R-:W-:Y:S02]  /*6ad0*/  UMOV UR5, 0x0 ;  /* 0x0000000000057882 */ /* 0x000fe40000000000 */
[----:B0-----:R-:W-:-:S04]  /*6ae0*/  UIMAD.WIDE.U32 UR4, UR8, 0x1, UR4 ;  /* 0x00000001080478a5 */ /* 0x001fc8000f8e0004 */
[----:B------:R-:W-:Y:S02]  /*6af0*/  UIADD3 UR7, UPT, UPT, UR5, UR9, URZ ;  /* 0x0000000905077290 */ /* 0x000fe4000fffe0ff */
[----:B------:R-:W-:Y:S02]  /*6b00*/  IMAD.U32 R3, RZ, RZ, UR5 ;  /* 0x00000005ff037e24 */ /* 0x000fe4000f8e00ff */
[----:B------:R-:W-:Y:S02]  /*6b10*/  IMAD.U32 R2, RZ, RZ, UR4 ;  /* 0x00000004ff027e24 */ /* 0x000fe4000f8e00ff */
[----:B------:R-:W-:Y:S01]  /*6b20*/  IMAD.U32 R3, RZ, RZ, UR7 ;  /* 0x00000007ff037e24 */ /* 0x000fe2000f8e00ff */
[----:B------:R-:W-:Y:S06]  /*6b30*/  @P0 BRA `(.L_x_837) ;  /* 0x0000000000240947 */ /* 0x000fec0003800000 */
[----:B------:R-:W-:Y:S02]  /*6b40*/  IMAD.MOV.U32 R8, RZ, RZ, 0x200 ;  /* 0x00000200ff087424 */ /* 0x000fe400078e00ff */
[----:B------:R-:W-:-:S06]  /*6b50*/  IMAD.MOV.U32 R9, RZ, RZ, 0x0 ;  /* 0x00000000ff097424 */ /* 0x000fcc00078e00ff */
[----:B------:R-:W2:Y:S01]  /*6b60*/  ATOMG.E.ADD.64.STRONG.GPU PT, R8, desc[UR10][R2.64], R8 ;  /* 0x80000008020879a8 */ /* 0x000ea200081ef50a */
[----:B------:R-:W0:Y:S01]  /*6b70*/  S2UR UR5, SR_CgaCtaId ;  /* 0x00000000000579c3 */ /* 0x000e220000008800 */
[----:B------:R-:W-:Y:S02]  /*6b80*/  UMOV UR4, 0x400 ;  /* 0x0000040000047882 */ /* 0x000fe40000000000 */
[----:B0-----:R-:W-:Y:S01]  /*6b90*/  ULEA UR4, UR5, UR4, 0x18 ;  /* 0x0000000405047291 */ /* 0x001fe2000f8ec0ff */
[----:B--2---:R-:W-:-:S05]  /*6ba0*/  IADD3 R10, P0, PT, R8, UR6, RZ ;  /* 0x00000006080a7c10 */ /* 0x004fca000ff1e0ff */
[----:B------:R-:W-:-:S05]  /*6bb0*/  IMAD.X R11, RZ, RZ, R9, P0 ;  /* 0x000000ffff0b7224 */ /* 0x000fca00000e0609 */
[----:B------:R0:W-:Y:S03]  /*6bc0*/  STS.64 [UR4+0x128], R10 ;  /* 0x0001280aff007988 */ /* 0x0001e60008000a04 */
.L_x_837:
[----:B------:R-:W-:Y:S05]  /*6bd0*/  BSYNC.RECONVERGENT B1 ;  /* 0x0000000000017941 */ /* 0x000fea0003800200 */
.L_x_836:
[----:B------:R-:W1:Y:S08]  /*6be0*/  S2UR UR5, SR_CgaCtaId ;  /* 0x00000000000579c3 */ /* 0x000e700000008800 */
[----:B------:R-:W-:Y:S06]  /*6bf0*/  BAR.SYNC.DEFER_BLOCKING 0x0 ;  /* 0x0000000000007b1d */ /* 0x000fec0000010000 */
[----:B------:R-:W-:-:S02]  /*6c00*/  UMOV UR4, 0x400 ;  /* 0x0000040000047882 */ /* 0x000fc40000000000 */
[----:B-1----:R-:W-:-:S06]  /*6c10*/  ULEA UR4, UR5, UR4, 0x18 ;  /* 0x0000000405047291 */ /* 0x002fcc000f8ec0ff */
[----:B0-----:R-:W-:-:S05]  /*6c20*/  IMAD.U32 R11, RZ, RZ, UR4 ;  /* 0x00000004ff0b7e24 */ /* 0x001fca000f8e00ff */
[----:B------:R-:W0:Y:S02]  /*6c30*/  LDS.64 R8, [R11+0x128] ;  /* 0x000128000b087984 */ /* 0x000e240000000a00 */
[----:B0-----:R-:W-:-:S04]  /*6c40*/  IADD3 R10, P1, PT, R8, 0x200, RZ ;  /* 0x00000200080a7810 */ /* 0x001fc80007f3e0ff */
[----:B------:R-:W-:Y:S01]  /*6c50*/  ISETP.GT.U32.AND P0, PT, R10, R15, PT ;  /* 0x0000000f0a00720c */ /* 0x000fe20003f04070 */
[----:B------:R-:W-:-:S05]  /*6c60*/  IMAD.X R21, RZ, RZ, R9, P1 ;  /* 0x000000ffff157224 */ /* 0x000fca00008e0609 */
[----:B------:R-:W-:-:S13]  /*6c70*/  ISETP.GT.AND.EX P0, PT, R21, R20, PT, P0 ;  /* 0x000000141500720c */ /* 0x000fda0003f04300 */
[----:B------:R-:W-:Y:S05]  /*6c80*/  @P0 BRA `(.L_x_838) ;  /* 0x0000000400b40947 */ /* 0x000fea0003800000 */
[----:B------:R-:W-:Y:S01]  /*6c90*/  BSSY.RECONVERGENT B1, `(.L_x_838) ;  /* 0x000006c000017945 */ /* 0x000fe20003800200 */
[----:B------:R-:W-:Y:S01]  /*6ca0*/  PRMT R22, R12, 0x7610, R22 ;  /* 0x000076100c167816 */ /* 0x000fe20000000016 */
[----:B------:R-:W-:Y:S01]  /*6cb0*/  IMAD.MOV.U32 R10, RZ, RZ, R14 ;  /* 0x000000ffff0a7224 */ /* 0x000fe200078e000e */
[----:B------:R-:W0:Y:S01]  /*6cc0*/  LDCU.64 UR8, c[0x0][0x3a0] ;  /* 0x00007400ff0877ac */ /* 0x000e220008000a00 */
[----:B------:R-:W-:Y:S01]  /*6cd0*/  IMAD.MOV.U32 R21, RZ, RZ, R13 ;  /* 0x000000ffff157224 */ /* 0x000fe200078e000d */
[----:B------:R-:W1:Y:S06]  /*6ce0*/  LDCU.128 UR12, c[0x0][0x380] ;  /* 0x00007000ff0c77ac */ /* 0x000e6c0008000c00 */
.L_x_845:
[----:B------:R-:W-:Y:S01]  /*6cf0*/  IADD3 R8, P0, PT, R7, R8, RZ ;  /* 0x0000000807087210 */ /* 0x000fe20007f1e0ff */
[----:B-1----:R-:W-:Y:S02]  /*6d00*/  IMAD.U32 R19, RZ, RZ, UR12 ;  /* 0x0000000cff137e24 */ /* 0x002fe4000f8e00ff */
[----:B------:R-:W-:Y:S02]  /*6d10*/  IMAD.U32 R18, RZ, RZ, UR13 ;  /* 0x0000000dff127e24 */ /* 0x000fe4000f8e00ff */
[----:B------:R-:W-:Y:S01]  /*6d20*/  IMAD.X R13, RZ, RZ, R9, P0 ;  /* 0x000000ffff0d7224 */ /* 0x000fe200000e0609 */
[----:B------:R-:W-:-:S05]  /*6d30*/  IADD3 R24, P0, PT, R8, R19, RZ ;  /* 0x0000001308187210 */ /* 0x000fca0007f1e0ff */
[----:B------:R-:W-:-:S05]  /*6d40*/  IMAD.X R25, R13, 0x1, R18, P0 ;  /* 0x000000010d197824 */ /* 0x000fca00000e0612 */
[----:B------:R-:W2:Y:S01]  /*6d50*/  LDG.E.U8 R9, desc[UR10][R24.64] ;  /* 0x0000000a18097981 */ /* 0x000ea2000c1e1100 */
[----:B------:R-:W-:Y:S01]  /*6d60*/  LOP3.LUT R20, R22, 0xff, RZ, 0xc0, !PT ;  /* 0x000000ff16147812 */ /* 0x000fe200078ec0ff */
[----:B------:R-:W-:Y:S01]  /*6d70*/  IMAD.U32 R17, RZ, RZ, UR14 ;  /* 0x0000000eff117e24 */ /* 0x000fe2000f8e00ff */
[----:B------:R-:W-:Y:S01]  /*6d80*/  LOP3.LUT R14, R4, 0xff, RZ, 0xc0, !PT ;  /* 0x000000ff040e7812 */ /* 0x000fe200078ec0ff */
[----:B------:R-:W-:Y:S01]  /*6d90*/  IMAD.U32 R16, RZ, RZ, UR15 ;  /* 0x0000000fff107e24 */ /* 0x000fe2000f8e00ff */
[----:B------:R-:W-:Y:S01]  /*6da0*/  BSSY.RECONVERGENT B2, `(.L_x_839) ;  /* 0x000001c000027945 */ /* 0x000fe20003800200 */
[----:B------:R1:W5:Y:S01]  /*6db0*/  LDG.E.U8 R12, desc[UR10][R24.64+0x100] ;  /* 0x0001000a180c7981 */ /* 0x000362000c1e1100 */
[----:B------:R-:W-:-:S05]  /*6dc0*/  IADD3 R15, P0, PT, R8, R17, RZ ;  /* 0x00000011080f7210 */ /* 0x000fca0007f1e0ff */
[----:B------:R-:W-:Y:S01]  /*6dd0*/  IMAD.X R8, R13, 0x1, R16, P0 ;  /* 0x000000010d087824 */ /* 0x000fe200000e0610 */
[----:B-1----:R-:W-:Y:S02]  /*6de0*/  PRMT R25, R4, 0x7610, R25 ;  /* 0x0000761004197816 */ /* 0x002fe40000000019 */
[----:B--2---:R-:W-:Y:S02]  /*6df0*/  LOP3.LUT R23, R9, 0xffff, RZ, 0xc0, !PT ;  /* 0x0000ffff09177812 */ /* 0x004fe400078ec0ff */
[----:B------:R-:W-:Y:S02]  /*6e00*/  ISETP.GE.U32.AND P1, PT, R14, R9, PT ;  /* 0x000000090e00720c */ /* 0x000fe40003f26070 */
[----:B------:R-:W-:-:S13]  /*6e10*/  ISETP.GE.U32.AND P3, PT, R20, R23, PT ;  /* 0x000000171400720c */ /* 0x000fda0003f66070 */
[----:B------:R-:W-:-:S04]  /*6e20*/  @P3 ISETP.GE.U32.AND P0, PT, R10, R15, PT ;  /* 0x0000000f0a00320c */ /* 0x000fc80003f06070 */
[----:B------:R-:W-:-:S04]  /*6e30*/  @P3 ISETP.GE.AND.EX P0, PT, R21, R8, PT, P0 ;  /* 0x000000081500320c */ /* 0x000fc80003f06300 */
[----:B------:R-:W-:Y:S01]  /*6e40*/  @P3 ISETP.LT.U32.OR P0, PT, R23, R20, !P0 ;  /* 0x000000141700320c */ /* 0x000fe20004701470 */
[----:B------:R-:W-:Y:S02]  /*6e50*/  IMAD.MOV.U32 R23, RZ, RZ, R5 ;  /* 0x000000ffff177224 */ /* 0x000fe400078e0005 */
[----:B------:R-:W-:Y:S01]  /*6e60*/  IMAD.MOV.U32 R20, RZ, RZ, R6 ;  /* 0x000000ffff147224 */ /* 0x000fe200078e0006 */
[----:B------:R-:W-:Y:S01]  /*6e70*/  @P3 SEL R22, R22, R9, P0 ;  /* 0x0000000916163207 */ /* 0x000fe20000000000 */
[----:B------:R-:W-:Y:S08]  /*6e80*/  @!P1 BRA `(.L_x_840) ;  /* 0x0000000000349947 */ /* 0x000ff00003800000 */
[C---:B------:R-:W-:Y:S01]  /*6e90*/  LOP3.LUT R13, R9.reuse, 0xffff, RZ, 0xc0, !PT ;  /* 0x0000ffff090d7812 */ /* 0x040fe200078ec0ff */
[----:B------:R-:W-:Y:S01]  /*6ea0*/  IMAD.MOV.U32 R23, RZ, RZ, R15 ;  /* 0x000000ffff177224 */ /* 0x000fe200078e000f */
[----:B------:R-:W-:Y:S01]  /*6eb0*/  PRMT R25, R9, 0x7610, R25 ;  /* 0x0000761009197816 */ /* 0x000fe20000000019 */
[----:B------:R-:W-:Y:S01]  /*6ec0*/  IMAD.MOV.U32 R20, RZ, RZ, R8 ;  /* 0x000000ffff147224 */ /* 0x000fe200078e0008 */
[----:B------:R-:W-:-:S13]  /*6ed0*/  ISETP.GE.U32.AND P4, PT, R13, R14, PT ;  /* 0x0000000e0d00720c */ /* 0x000fda0003f86070 */
        /* <DEDUP_REMOVED lines=8> */
.L_x_840:
[----:B0-----:R-:W-:Y:S05]  /*6f60*/  BSYNC.RECONVERGENT B2 ;  /* 0x0000000000027941 */ /* 0x001fea0003800200 */
.L_x_839:
[----:B------:R-:W-:Y:S01]  /*6f70*/  @P3 PRMT R9, R22, 0x7610, R9 ;  /* 0x0000761016093816 */ /* 0x000fe20000000009 */
[----:B------:R-:W-:Y:S01]  /*6f80*/  BSSY.RECONVERGENT B2, `(.L_x_841) ;  /* 0x000001a000027945 */ /* 0x000fe20003800200 */
[----:B-----5:R-:W-:Y:S01]  /*6f90*/  LOP3.LUT R22, R12, 0xffff, RZ, 0xc0, !PT ;  /* 0x0000ffff0c167812 */ /* 0x020fe200078ec0ff */
[----:B------:R-:W-:Y:S01]  /*6fa0*/  IMAD.MOV.U32 R5, RZ, RZ, R23 ;  /* 0x000000ffff057224 */ /* 0x000fe200078e0017 */
[----:B------:R-:W-:Y:S01]  /*6fb0*/  LOP3.LUT R27, R25, 0xff, RZ, 0xc0, !PT ;  /* 0x000000ff191b7812 */ /* 0x000fe200078ec0ff */
[----:B------:R-:W-:Y:S01]  /*6fc0*/  IMAD.MOV.U32 R6, RZ, RZ, R20 ;  /* 0x000000ffff067224 */ /* 0x000fe200078e0014 */
[----:B------:R-:W-:Y:S02]  /*6fd0*/  IADD3 R14, P4, PT, R15, 0x100, RZ ;  /* 0x000001000f0e7810 */ /* 0x000fe40007f9e0ff */
[----:B------:R-:W-:Y:S02]  /*6fe0*/  ISETP.GE.U32.AND P2, PT, R27, R22, PT ;  /* 0x000000161b00720c */ /* 0x000fe40003f46070 */
[----:B------:R-:W-:Y:S01]  /*6ff0*/  LOP3.LUT R29, R9, 0xff, RZ, 0xc0, !PT ;  /* 0x000000ff091d7812 */ /* 0x000fe200078ec0ff */
[----:B------:R-:W-:Y:S01]  /*7000*/  IMAD.X R13, RZ, RZ, R8, P4 ;  /* 0x000000ffff0d7224 */ /* 0x000fe200020e0608 */
[----:B------:R-:W-:-:S02]  /*7010*/  @P3 SEL R15, R10, R15, P0 ;  /* 0x0000000f0a0f3207 */ /* 0x000fc40000000000 */
[----:B------:R-:W-:Y:S02]  /*7020*/  ISETP.GE.U32.AND P1, PT, R29, R22, PT ;  /* 0x000000161d00720c */ /* 0x000fe40003f26070 */
[----:B------:R-:W-:Y:S02]  /*7030*/  @P3 SEL R8, R21, R8, P0 ;  /* 0x0000000815083207 */ /* 0x000fe40000000000 */
[----:B------:R-:W-:-:S03]  /*7040*/  PRMT R4, R25, 0x7610, R4 ;  /* 0x0000761019047816 */ /* 0x000fc60000000004 */
        /* <DEDUP_REMOVED lines=13> */
.L_x_842:
[----:B------:R-:W-:Y:S05]  /*7120*/  BSYNC.RECONVERGENT B2 ;  /* 0x0000000000027941 */ /* 0x000fea0003800200 */
.L_x_841:
[----:B------:R-:W-:Y:S01]  /*7130*/  BAR.SYNC.DEFER_BLOCKING 0x0 ;  /* 0x0000000000007b1d */ /* 0x000fe20000010000 */
[----:B------:R-:W-:Y:S02]  /*7140*/  @P1 ISETP.GE.U32.AND P0, PT, R15, R14, PT ;  /* 0x0000000e0f00120c */ /* 0x000fe40003f06070 */
[----:B------:R-:W-:Y:S02]  /*7150*/  ISETP.NE.AND P2, PT, R7, RZ, PT ;  /* 0x000000ff0700720c */ /* 0x000fe40003f45270 */
[----:B------:R-:W-:Y:S01]  /*7160*/  @P1 ISETP.GE.AND.EX P0, PT, R8, R13, PT, P0 ;  /* 0x0000000d0800120c */ /* 0x000fe20003f06300 */
[----:B------:R-:W-:Y:S03]  /*7170*/  BSSY.RECONVERGENT B2, `(.L_x_843) ;  /* 0x0000011000027945 */ /* 0x000fe60003800200 */
[----:B------:R-:W-:-:S04]  /*7180*/  @P1 ISETP.LT.U32.OR P0, PT, R22, R29, !P0 ;  /* 0x0000001d1600120c */ /* 0x000fc80004701470 */
[----:B------:R-:W-:Y:S02]  /*7190*/  @P1 SEL R9, R9, R12, P0 ;  /* 0x0000000c09091207 */ /* 0x000fe40000000000 */
[----:B------:R-:W-:Y:S02]  /*71a0*/  @P1 SEL R14, R15, R14, P0 ;  /* 0x0000000e0f0e1207 */ /* 0x000fe40000000000 */
[----:B------:R-:W-:Y:S02]  /*71b0*/  @P1 SEL R13, R8, R13, P0 ;  /* 0x0000000d080d1207 */ /* 0x000fe40000000000 */
[----:B------:R-:W-:Y:S01]  /*71c0*/  @P1 PRMT R12, R9, 0x7610, R12 ;  /* 0x00007610090c1816 */ /* 0x000fe2000000000c */
[----:B------:R-:W-:Y:S06]  /*71d0*/  @P2 BRA `(.L_x_844) ;  /* 0x0000000000282947 */ /* 0x000fec0003800000 */
[----:B------:R-:W-:Y:S02]  /*71e0*/  IMAD.MOV.U32 R20, RZ, RZ, 0x200 ;  /* 0x00000200ff147424 */ /* 0x000fe400078e00ff */
[----:B------:R-:W-:-:S05]  /*71f0*/  IMAD.MOV.U32 R21, RZ, RZ, 0x0 ;  /* 0x00000000ff157424 */ /* 0x000fca00078e00ff */
[----:B------:R-:W2:Y:S01]  /*7200*/  ATOMG.E.ADD.64.STRONG.GPU PT, R8, desc[UR10][R2.64], R20 ;  /* 0x80000014020879a8 */ /* 0x000ea200081ef50a */
[----:B------:R-:W0:Y:S01]  /*7210*/  S2UR UR5, SR_CgaCtaId ;  /* 0x00000000000579c3 */ /* 0x000e220000008800 */
[----:B------:R-:W-:Y:S02]  /*7220*/  UMOV UR4, 0x400 ;  /* 0x0000040000047882 */ /* 0x000fe40000000000 */
[----:B0-----:R-:W-:-:S06]  /*7230*/  ULEA UR4, UR5, UR4, 0x18 ;  /* 0x0000000405047291 */ /* 0x001fcc000f8ec0ff */
[----:B------:R-:W-:Y:S01]  /*7240*/  IMAD.U32 R11, RZ, RZ, UR4 ;  /* 0x00000004ff0b7e24 */ /* 0x000fe2000f8e00ff */
[----:B--2---:R-:W-:-:S05]  /*7250*/  IADD3 R8, P0, PT, R8, UR6, RZ ;  /* 0x0000000608087c10 */ /* 0x004fca000ff1e0ff */
[----:B------:R-:W-:-:S05]  /*7260*/  IMAD.X R9, RZ, RZ, R9, P0 ;  /* 0x000000ffff097224 */ /* 0x000fca00000e0609 */
[----:B------:R0:W-:Y:S03]  /*7270*/  STS.64 [R11+0x128], R8 ;  /* 0x000128080b007388 */ /* 0x0001e60000000a00 */
.L_x_844:
[----:B------:R-:W-:Y:S05]  /*7280*/  BSYNC.RECONVERGENT B2 ;  /* 0x0000000000027941 */ /* 0x000fea0003800200 */
.L_x_843:
[----:B------:R-:W-:Y:S01]  /*7290*/  BAR.SYNC.DEFER_BLOCKING 0x0 ;  /* 0x0000000000007b1d */ /* 0x000fe20000010000 */
[----:B------:R-:W-:Y:S01]  /*72a0*/  IMAD.U32 R15, RZ, RZ, UR8 ;  /* 0x00000008ff0f7e24 */ /* 0x000fe2000f8e00ff */
[----:B------:R-:W-:Y:S01]  /*72b0*/  PRMT R22, R12, 0x7610, R22 ;  /* 0x000076100c167816 */ /* 0x000fe20000000016 */
[----:B------:R-:W-:-:S03]  /*72c0*/  IMAD.U32 R20, RZ, RZ, UR9 ;  /* 0x00000009ff147e24 */ /* 0x000fc6000f8e00ff */
[----:B0-----:R-:W0:Y:S02]  /*72d0*/  LDS.64 R8, [R11+0x128] ;  /* 0x000128000b087984 */ /* 0x001e240000000a00 */
[----:B0-----:R-:W-:-:S04]  /*72e0*/  IADD3 R10, P1, PT, R8, 0x200, RZ ;  /* 0x00000200080a7810 */ /* 0x001fc80007f3e0ff */
[----:B------:R-:W-:Y:S01]  /*72f0*/  ISETP.GT.U32.AND P0, PT, R10, R15, PT ;  /* 0x0000000f0a00720c */ /* 0x000fe20003f04070 */
[----:B------:R-:W-:Y:S02]  /*7300*/  IMAD.X R21, RZ, RZ, R9, P1 ;  /* 0x000000ffff157224 */ /* 0x000fe400008e0609 */
[----:B------:R-:W-:-:S03]  /*7310*/  IMAD.MOV.U32 R10, RZ, RZ, R14 ;  /* 0x000000ffff0a7224 */ /* 0x000fc600078e000e */
[----:B------:R-:W-:Y:S01]  /*7320*/  ISETP.GT.AND.EX P0, PT, R21, R20, PT, P0 ;  /* 0x000000141500720c */ /* 0x000fe20003f04300 */
[----:B------:R-:W-:-:S12]  /*7330*/  IMAD.MOV.U32 R21, RZ, RZ, R13 ;  /* 0x000000ffff157224 */ /* 0x000fd800078e000d */
[----:B------:R-:W-:Y:S05]  /*7340*/  @!P0 BRA `(.L_x_845) ;  /* 0xfffffff800688947 */ /* 0x000fea000383ffff */
[----:B------:R-:W-:Y:S05]  /*7350*/  BSYNC.RECONVERGENT B1 ;  /* 0x0000000000017941 */ /* 0x000fea0003800200 */
.L_x_838:
[----:B------:R-:W-:Y:S01]  /*7360*/  ISETP.GE.U32.AND P0, PT, R8, R15, PT ;  /* 0x0000000f0800720c */ /* 0x000fe20003f06070 */
[----:B------:R-:W-:Y:S03]  /*7370*/  BSSY.RECONVERGENT B2, `(.L_x_835) ;  /* 0x0000108000027945 */ /* 0x000fe60003800200 */
[----:B------:R-:W-:-:S13]  /*7380*/  ISETP.GE.AND.EX P0, PT, R9, R20, PT, P0 ;  /* 0x000000140900720c */ /* 0x000fda0003f06300 */
[----:B------:R-:W-:Y:S05]  /*7390*/  @P0 BRA `(.L_x_846) ;  /* 0x0000001000140947 */ /* 0x000fea0003800000 */
[----:B------:R-:W-:-:S05]  /*73a0*/  IMAD.IADD R10, R15, 0x1, -R8 ;  /* 0x000000010f0a7824 */ /* 0x000fca00078e0a08 */
[----:B------:R-:W-:-:S13]  /*73b0*/  ISETP.GE.AND P0, PT, R7, R10, PT ;  /* 0x0000000a0700720c */ /* 0x000fda0003f06270 */
[----:B------:R-:W-:Y:S05]  /*73c0*/  @P0 BRA `(.L_x_846) ;  /* 0x0000001000080947 */ /* 0x000fea0003800000 */
[----:B------:R-:W-:Y:S01]  /*73d0*/  LOP3.LUT R2, RZ, R7, RZ, 0x33, !PT ;  /* 0x00000007ff027212 */ /* 0x000fe200078e33ff */
[----:B------:R-:W-:Y:S01]  /*73e0*/  BSSY.RECONVERGENT B1, `(.L_x_847) ;  /* 0x0000044000017945 */ /* 0x000fe20003800200 */
[----:B------:R-:W-:Y:S02]  /*73f0*/  IMAD.MOV.U32 R11, RZ, RZ, R7 ;  /* 0x000000ffff0b7224 */ /* 0x000fe400078e0007 */
[----:B------:R-:W-:-:S04]  /*7400*/  IADD3 R15, PT, PT, -R8, R15, R2 ;  /* 0x0000000f080f7210 */ /* 0x000fc80007ffe102 */
[----:B------:R-:W-:-:S04]  /*7410*/  LOP3.LUT R2, R15, 0x300, RZ, 0xc0, !PT ;  /* 0x000003000f027812 */ /* 0x000fc800078ec0ff */
[----:B------:R-:W-:-:S13]  /*7420*/  ISETP.NE.AND P0, PT, R2, 0x300, PT ;  /* 0x000003000200780c */ /* 0x000fda0003f05270 */
[----:B------:R-:W-:Y:S05]  /*7430*/  @!P0 BRA `(.L_x_848) ;  /* 0x0000000000f88947 */ /* 0x000fea0003800000 */
[----:B------:R-:W-:Y:S02]  /*7440*/  IADD3 R2, P0, PT, R7, R8, RZ ;  /* 0x0000000807027210 */ /* 0x000fe40007f1e0ff */
[----:B------:R-:W-:Y:S02]  /*7450*/  LEA.HI R3, R15, 0x1, RZ, 0x18 ;  /* 0x000000010f037811 */ /* 0x000fe400078fc0ff */
[C---:B------:R-:W-:Y:S01]  /*7460*/  IADD3 R17, P1, PT, R2.reuse, R17, RZ ;  /* 0x0000001102117210 */ /* 0x040fe20007f3e0ff */
[----:B------:R-:W-:Y:S01]  /*7470*/  IMAD.X R11, RZ, RZ, R9, P0 ;  /* 0x000000ffff0b7224 */ /* 0x000fe200000e0609 */
[----:B------:R-:W-:Y:S02]  /*7480*/  IADD3 R2, P0, PT, R2, R19, RZ ;  /* 0x0000001302027210 */ /* 0x000fe40007f1e0ff */
[----:B------:R-:W-:Y:S01]  /*7490*/  LOP3.LUT R19, R3, 0x3, RZ, 0xc0, !PT ;  /* 0x0000000303137812 */ /* 0x000fe200078ec0ff */
[C---:B------:R-:W-:Y:S02]  /*74a0*/  IMAD.X R16, R11.reuse, 0x1, R16, P1 ;  /* 0x000000010b107824 */ /* 0x040fe400008e0610 */
[----:B------:R-:W-:-:S02]  /*74b0*/  IMAD.X R3, R11, 0x1, R18, P0 ;  /* 0x000000010b037824 */ /* 0x000fc400000e0612 */
[----:B------:R-:W-:Y:S02]  /*74c0*/  IMAD.MOV.U32 R11, RZ, RZ, R7 ;  /* 0x000000ffff0b7224 */ /* 0x000fe400078e0007 */
[----:B------:R-:W-:-:S07]  /*74d0*/  IMAD.MOV R18, RZ, RZ, -R19 ;  /* 0x000000ffff127224 */ /* 0x000fce00078e0a13 */
.L_x_853:
        /* <DEDUP_REMOVED lines=9> */
[C---:B------:R-:W-:Y:S01]  /*7570*/  ISETP.GE.U32.AND P4, PT, R23.reuse, R20, PT ;  /* 0x000000141700720c */ /* 0x040fe20003f86070 */
[----:B------:R-:W-:Y:S01]  /*7580*/  IMAD.MOV.U32 R20, RZ, RZ, R5 ;  /* 0x000000ffff147224 */ /* 0x000fe200078e0005 */
[----:B------:R-:W-:Y:S01]  /*7590*/  PRMT R19, R4, 0x7610, R19 ;  /* 0x0000761004137816 */ /* 0x000fe20000000013 */
[----:B------:R-:W-:Y:S01]  /*75a0*/  IMAD.MOV.U32 R21, RZ, RZ, R6 ;  /* 0x000000ffff157224 */ /* 0x000fe200078e0006 */
[----:B------:R-:W-:Y:S01]  /*75b0*/  PRMT R4, R23, 0x7610, R4 ;  /* 0x0000761017047816 */ /* 0x000fe20000000004 */
[----:B------:R-:W-:Y:S02]  /*75c0*/  IMAD.MOV.U32 R5, RZ, RZ, R17 ;  /* 0x000000ffff057224 */ /* 0x000fe400078e0011 */
[----:B------:R-:W-:-:S06]  /*75d0*/  IMAD.MOV.U32 R6, RZ, RZ, R16 ;  /* 0x000000ffff067224 */ /* 0x000fcc00078e0010 */
        /* <DEDUP_REMOVED lines=8> */
.L_x_850:
[----:B------:R-:W-:Y:S05]  /*7660*/  BSYNC.RECONVERGENT B3 ;  /* 0x0000000000037941 */ /* 0x000fea0003800200 */
.L_x_849:
        /* <DEDUP_REMOVED lines=20> */
.L_x_852:
[----:B------:R-:W-:Y:S05]  /*77b0*/  BSYNC.RECONVERGENT B3 ;  /* 0x0000000000037941 */ /* 0x000fea0003800200 */
.L_x_851:
[----:B------:R-:W-:Y:S01]  /*77c0*/  IADD3 R17, P0, PT, R17, 0x100, RZ ;  /* 0x0000010011117810 */ /* 0x000fe20007f1e0ff */
[----:B------:R-:W-:Y:S01]  /*77d0*/  VIADD R11, R11, 0x100 ;  /* 0x000001000b0b7836 */ /* 0x000fe20000000000 */
[----:B------:R-:W-:-:S03]  /*77e0*/  IADD3 R2, P1, PT, R2, 0x100, RZ ;  /* 0x0000010002027810 */ /* 0x000fc60007f3e0ff */
[----:B------:R-:W-:Y:S02]  /*77f0*/  IMAD.X R16, RZ, RZ, R16, P0 ;  /* 0x000000ffff107224 */ /* 0x000fe400000e0610 */
[----:B------:R-:W-:Y:S01]  /*7800*/  IMAD.X R3, RZ, RZ, R3, P1 ;  /* 0x000000ffff037224 */ /* 0x000fe200008e0603 */
[----:B------:R-:W-:Y:S07]  /*7810*/  @P2 BRA `(.L_x_853) ;  /* 0xfffffffc00302947 */ /* 0x000fee000383ffff */
.L_x_848:
[----:B------:R-:W-:Y:S05]  /*7820*/  BSYNC.RECONVERGENT B1 ;  /* 0x0000000000017941 */ /* 0x000fea0003800200 */
.L_x_847:
[----:B------:R-:W-:-:S13]  /*7830*/  ISETP.GE.U32.AND P0, PT, R15, 0x300, PT ;  /* 0x000003000f00780c */ /* 0x000fda0003f06070 */
[----:B------:R-:W-:Y:S05]  /*7840*/  @!P0 BRA `(.L_x_846) ;  /* 0x0000000800e88947 */ /* 0x000fea0003800000 */
[----:B------:R-:W-:-:S07]  /*7850*/  VIADD R11, R11, 0x200 ;  /* 0x000002000b0b7836 */ /* 0x000fce0000000000 */
.L_x_870:
[----:B------:R-:W0:Y:S01]  /*7860*/  LDC.64 R16, c[0x0][0x380] ;  /* 0x0000e000ff107b82 */ /* 0x000e220000000a00 */
[----:B------:R-:W-:-:S05]  /*7870*/  VIADD R3, R11, 0xfffffe00 ;  /* 0xfffffe000b037836 */ /* 0x000fca0000000000 */
[----:B------:R-:W-:Y:S02]  /*7880*/  IADD3 R21, P0, PT, R3, R8, RZ ;  /* 0x0000000803157210 */ /* 0x000fe40007f1e0ff */
[----:B------:R-:W1:Y:S03]  /*7890*/  LDC.64 R2, c[0x0][0x388] ;  /* 0x0000e200ff027b82 */ /* 0x000e660000000a00 */
[----:B------:R-:W-:Y:S01]  /*78a0*/  IMAD.X R26, RZ, RZ, R9, P0 ;  /* 0x000000ffff1a7224 */ /* 0x000fe200000e0609 */
[----:B0-----:R-:W-:-:S05]  /*78b0*/  IADD3 R16, P0, PT, R21, R16, RZ ;  /* 0x0000001015107210 */ /* 0x001fca0007f1e0ff */
[----:B------:R-:W-:-:S05]  /*78c0*/  IMAD.X R17, R26, 0x1, R17, P0 ;  /* 0x000000011a117824 */ /* 0x000fca00000e0611 */
[----:B------:R-:W2:Y:S04]  /*78d0*/  LDG.E.U8 R25, desc[UR10][R16.64] ;  /* 0x0000000a10197981 */ /* 0x000ea8000c1e1100 */
[----:B------:R0:W5:Y:S04]  /*78e0*/  LDG.E.U8 R18, desc[UR10][R16.64+0x100] ;  /* 0x0001000a10127981 */ /* 0x000168000c1e1100 */
[----:B------:R0:W5:Y:S04]  /*78f0*/  LDG.E.U8 R15, desc[UR10][R16.64+0x200] ;  /* 0x0002000a100f7981 */ /* 0x000168000c1e1100 */
[----:B------:R0:W5:Y:S01]  /*7900*/  LDG.E.U8 R19, desc[UR10][R16.64+0x300] ;  /* 0x0003000a10137981 */ /* 0x000162000c1e1100 */
[----:B------:R-:W-:Y:S01]  /*7910*/  LOP3.LUT R28, R4, 0xff, RZ, 0xc0, !PT ;  /* 0x000000ff041c7812 */ /* 0x000fe200078ec0ff */
        /* <DEDUP_REMOVED lines=22> */
.L_x_855:
[----:B------:R-:W-:Y:S05]  /*7a80*/  BSYNC.RECONVERGENT B1 ;  /* 0x0000000000017941 */ /* 0x000fea0003800200 */
.L_x_854:
        /* <DEDUP_REMOVED lines=17> */
.L_x_857:
[----:B------:R-:W-:Y:S05]  /*7ba0*/  BSYNC.RECONVERGENT B1 ;  /* 0x0000000000017941 */ /* 0x000fea0003800200 */
.L_x_856:
[----:B------:R-:W-:Y:S01]  /*7bb0*/  LOP3.LUT R27, R23, 0xff, RZ, 0xc0, !PT ;  /* 0x000000ff171b7812 */ /* 0x000fe200078ec0ff */
[----:B------:R-:W-:Y:S01]  /*7bc0*/  VIADD R13, R11, 0xffffff00 ;  /* 0xffffff000b0d7836 */ /* 0x000fe20000000000 */
[----:B------:R-:W-:Y:S01]  /*7bd0*/  BSSY.RECONVERGENT B1, `(.L_x_858) ;  /* 0x0000014000017945 */ /* 0x000fe20003800200 */
[----:B------:R-:W-:Y:S01]  /*7be0*/  PRMT R22, R23, 0x7610, R22 ;  /* 0x0000761017167816 */ /* 0x000fe20000000016 */
[----:B------:R-:W-:Y:S01]  /*7bf0*/  IMAD.MOV.U32 R6, RZ, RZ, R20 ;  /* 0x000000ffff067224 */ /* 0x000fe200078e0014 */
[----:B-----5:R-:W-:Y:S01]  /*7c00*/  ISETP.GE.U32.AND P0, PT, R27, R18, PT ;  /* 0x000000121b00720c */ /* 0x020fe20003f06070 */
[----:B------:R-:W-:Y:S01]  /*7c10*/  IMAD.MOV.U32 R12, RZ, RZ, R21 ;  /* 0x000000ffff0c7224 */ /* 0x000fe200078e0015 */
[----:B------:R-:W-:-:S04]  /*7c20*/  IADD3 R25, P1, P2, R8, R2, R13 ;  /* 0x0000000208197210 */ /* 0x000fc80007a3e00d */
[----:B------:R-:W-:-:S07]  /*7c30*/  IADD3.X R24, PT, PT, R9, R3, RZ, P1, P2 ;  /* 0x0000000309187210 */ /* 0x000fce0000fe44ff */
[----:B------:R-:W-:Y:S05]  /*7c40*/  @!P0 BRA `(.L_x_859) ;  /* 0x0000000000308947 */ /* 0x000fea0003800000 */
[C---:B------:R-:W-:Y:S01]  /*7c50*/  ISETP.GE.U32.AND P2, PT, R18.reuse, R27, PT ;  /* 0x0000001b1200720c */ /* 0x040fe20003f46070 */
        /* <DEDUP_REMOVED lines=11> */
.L_x_859:
[----:B------:R-:W-:Y:S05]  /*7d10*/  BSYNC.RECONVERGENT B1 ;  /* 0x0000000000017941 */ /* 0x000fea0003800200 */
.L_x_858:
        /* <DEDUP_REMOVED lines=19> */
.L_x_861:
[----:B------:R-:W-:Y:S05]  /*7e50*/  BSYNC.RECONVERGENT B1 ;  /* 0x0000000000017941 */ /* 0x000fea0003800200 */
.L_x_860:
[----:B------:R-:W-:Y:S01]  /*7e60*/  LOP3.LUT R20, R22, 0xff, RZ, 0xc0, !PT ;  /* 0x000000ff16147812 */ /* 0x000fe200078ec0ff */
[----:B------:R-:W-:Y:S01]  /*7e70*/  BSSY.RECONVERGENT B1, `(.L_x_862) ;  /* 0x0000014000017945 */ /* 0x000fe20003800200 */
[----:B------:R-:W-:Y:S01]  /*7e80*/  IADD3 R4, P1, P2, R8, R2, R11 ;  /* 0x0000000208047210 */ /* 0x000fe20007a3e00b */
[----:B------:R-:W-:Y:S01]  /*7e90*/  IMAD.MOV.U32 R17, RZ, RZ, R6 ;  /* 0x000000ffff117224 */ /* 0x000fe200078e0006 */
[----:B------:R-:W-:Y:S01]  /*7ea0*/  ISETP.GE.U32.AND P0, PT, R20, R15, PT ;  /* 0x0000000f1400720c */ /* 0x000fe20003f06070 */
[----:B------:R-:W-:Y:S01]  /*7eb0*/  IMAD.MOV.U32 R18, RZ, RZ, R12 ;  /* 0x000000ffff127224 */ /* 0x000fe200078e000c */
[----:B------:R-:W-:Y:S02]  /*7ec0*/  IADD3.X R5, PT, PT, R9, R3, RZ, P1, P2 ;  /* 0x0000000309057210 */ /* 0x000fe40000fe44ff */
[----:B------:R-:W-:-:S09]  /*7ed0*/  PRMT R24, R22, 0x7610, R24 ;  /* 0x0000761016187816 */ /* 0x000fd20000000018 */
[----:B------:R-:W-:Y:S05]  /*7ee0*/  @!P0 BRA `(.L_x_863) ;  /* 0x0000000000308947 */ /* 0x000fea0003800000 */
[C---:B------:R-:W-:Y:S01]  /*7ef0*/  ISETP.GE.U32.AND P2, PT, R15.reuse, R20, PT ;  /* 0x000000140f00720c */ /* 0x040fe20003f46070 */
        /* <DEDUP_REMOVED lines=11> */
.L_x_863:
[----:B------:R-:W-:Y:S05]  /*7fb0*/  BSYNC.RECONVERGENT B1 ;  /* 0x0000000000017941 */ /* 0x000fea0003800200 */
.L_x_862:
        /* <DEDUP_REMOVED lines=19> */
.L_x_865:
[----:B------:R-:W-:Y:S05]  /*80f0*/  BSYNC.RECONVERGENT B1 ;  /* 0x0000000000017941 */ /* 0x000fea0003800200 */
.L_x_864:
[C---:B------:R-:W-:Y:S01]  /*8100*/  LOP3.LUT R12, R24.reuse, 0xff, RZ, 0xc0, !PT ;  /* 0x000000ff180c7812 */ /* 0x040fe200078ec0ff */
[----:B------:R-:W-:Y:S01]  /*8110*/  VIADD R5, R11, 0x100 ;  /* 0x000001000b057836 */ /* 0x000fe20000000000 */
[----:B------:R-:W-:Y:S01]  /*8120*/  BSSY.RECONVERGENT B1, `(.L_x_866) ;  /* 0x0000014000017945 */ /* 0x000fe20003800200 */
[----:B------:R-:W-:Y:S01]  /*8130*/  PRMT R4, R24, 0x7610, R4 ;  /* 0x0000761018047816 */ /* 0x000fe20000000004 */
[----:B------:R-:W-:Y:S01]  /*8140*/  IMAD.MOV.U32 R6, RZ, RZ, R18 ;  /* 0x000000ffff067224 */ /* 0x000fe200078e0012 */
[----:B------:R-:W-:Y:S02]  /*8150*/  ISETP.GE.U32.AND P0, PT, R12, R19, PT ;  /* 0x000000130c00720c */ /* 0x000fe40003f06070 */
[----:B------:R-:W-:Y:S01]  /*8160*/  IADD3 R2, P1, P2, R8, R2, R5 ;  /* 0x0000000208027210 */ /* 0x000fe20007a3e005 */
[----:B------:R-:W-:-:S03]  /*8170*/  IMAD.MOV.U32 R5, RZ, RZ, R17 ;  /* 0x000000ffff057224 */ /* 0x000fc600078e0011 */
        /* <DEDUP_REMOVED lines=14> */
.L_x_867:
[----:B------:R-:W-:Y:S05]  /*8260*/  BSYNC.RECONVERGENT B1 ;  /* 0x0000000000017941 */ /* 0x000fea0003800200 */
.L_x_866:
        /* <DEDUP_REMOVED lines=19> */
.L_x_869:
[----:B------:R-:W-:Y:S05]  /*83a0*/  BSYNC.RECONVERGENT B1 ;  /* 0x0000000000017941 */ /* 0x000fea0003800200 */
.L_x_868:
[C---:B------:R-:W-:Y:S02]  /*83b0*/  VIADD R3, R11.reuse, 0x200 ;  /* 0x000002000b037836 */ /* 0x040fe40000000000 */
[----:B------:R-:W-:-:S03]  /*83c0*/  VIADD R11, R11, 0x400 ;  /* 0x000004000b0b7836 */ /* 0x000fc60000000000 */
[----:B------:R-:W-:-:S13]  /*83d0*/  ISETP.GE.AND P0, PT, R3, R10, PT ;  /* 0x0000000a0300720c */ /* 0x000fda0003f06270 */
[----:B------:R-:W-:Y:S05]  /*83e0*/  @!P0 BRA `(.L_x_870) ;  /* 0xfffffff4001c8947 */ /* 0x000fea000383ffff */
.L_x_846:
[----:B------:R-:W-:Y:S05]  /*83f0*/  BSYNC.RECONVERGENT B2 ;  /* 0x0000000000027941 */ /* 0x000fea0003800200 */
.L_x_835:
        /* <DEDUP_REMOVED lines=39> */
.L_x_874:
[----:B------:R-:W-:Y:S05]  /*8670*/  BSYNC.RECONVERGENT B2 ;  /* 0x0000000000027941 */ /* 0x000fea0003800200 */
.L_x_873:
        /* <DEDUP_REMOVED lines=24> */
.L_x_872:
[----:B------:R-:W-:Y:S05]  /*8800*/  BSYNC.RECONVERGENT B1 ;  /* 0x0000000000017941 */ /* 0x000fea0003800200 */
.L_x_871:
[----:B------:R-:W-:Y:S01]  /*8810*/  ISETP.GT.AND P0, PT, R15, 0x1d, PT ;  /* 0x0000001d0f00780c */ /* 0x000fe20003f04270 */
[----:B-1----:R0:W1:Y:S01]  /*8820*/  SHFL.DOWN PT, R14, R5, 0x2, 0x1f ;  /* 0x08401f00050e7f89 */ /* 0x00206200000e0000 */
        /* <DEDUP_REMOVED lines=25> */
[----:B-1----:R-:W-:Y:S01]  /*89c0*/  IMAD.MOV.U32 R12, RZ, RZ, R14 ;  /* 0x000000ffff0c7224 */ /* 0x002fe200078e000e */
[----:B------:R-:W-:Y:S01]  /*89d0*/  PRMT R20, R17, 0x7610, R20 ;  /* 0x0000761011147816 */ /* 0x000fe20000000014 */
[----:B--2---:R-:W-:-:S10]  /*89e0*/  IMAD.MOV.U32 R13, RZ, RZ, R19 ;  /* 0x000000ffff0d7224 */ /* 0x004fd400078e0013 */
        /* <DEDUP_REMOVED lines=8> */
.L_x_878:
[----:B------:R-:W-:Y:S05]  /*8a70*/  BSYNC.RECONVERGENT B2 ;  /* 0x0000000000027941 */ /* 0x000fea0003800200 */
.L_x_877:
        /* <DEDUP_REMOVED lines=24> */
.L_x_876:
[----:B------:R-:W-:Y:S05]  /*8c00*/  BSYNC.RECONVERGENT B1 ;  /* 0x0000000000017941 */ /* 0x000fea0003800200 */
.L_x_875:
[----:B------:R-:W-:Y:S01]  /*8c10*/  ISETP.GT.AND P0, PT, R15, 0x1b, PT ;  /* 0x0000001b0f00780c */ /* 0x000fe20003f04270 */
[----:B-1----:R1:W1:Y:S01]  /*8c20*/  SHFL.DOWN PT, R14, R5, 0x4, 0x1f ;  /* 0x08801f00050e7f89 */ /* 0x00226200000e0000 */
[----:B0-----:R-:W-:Y:S01]  /*8c30*/  LOP3.LUT R17, R4, 0xff, RZ, 0xc0, !PT ;  /* 0x000000ff04117812 */ /* 0x001fe200078ec0ff */
[----:B------:R-:W-:Y:S01]  /*8c40*/  BSSY.RECONVERGENT B1, `(.L_x_879) ;  /* 0x000003c000017945 */ /* 0x000fe20003800200 */
[C---:B------:R-:W-:Y:S01]  /*8c50*/  LOP3.LUT R12, R9.reuse, 0xff, RZ, 0xc0, !PT ;  /* 0x000000ff090c7812 */ /* 0x040fe200078ec0ff */
[----:B--2---:R0:W2:Y:S01]  /*8c60*/  SHFL.DOWN PT, R19, R6, 0x4, 0x1f ;  /* 0x08801f0006137f89 */ /* 0x0040a200000e0000 */
        /* <DEDUP_REMOVED lines=12> */
[----:B------:R-:W-:Y:S01]  /*8d30*/  LOP3.LUT R20, R16, 0xff, RZ, 0xc0, !PT ;  /* 0x000000ff10147812 */ /* 0x000fe200078ec0ff */
[----:B------:R-:W-:Y:S01]  /*8d40*/  IMAD.MOV.U32 R13, RZ, RZ, R6 ;  /* 0x000000ffff0d7224 */ /* 0x000fe200078e0006 */
[----:B------:R-:W-:Y:S02]  /*8d50*/  ISETP.GE.U32.AND P0, PT, R8, R3, PT ;  /* 0x000000030800720c */ /* 0x000fe40003f06070 */
[----:B---3--:R-:W-:Y:S02]  /*8d60*/  LOP3.LUT R23, R9, 0xff, RZ, 0xc0, !PT ;  /* 0x000000ff09177812 */ /* 0x008fe400078ec0ff */
        /* <DEDUP_REMOVED lines=16> */
.L_x_882:
[----:B------:R-:W-:Y:S05]  /*8e70*/  BSYNC.RECONVERGENT B2 ;  /* 0x0000000000027941 */ /* 0x000fea0003800200 */
.L_x_881:
[----:B------:R-:W-:Y:S01]  /*8e80*/  IMAD.MOV.U32 R8, RZ, RZ, R18 ;  /* 0x000000ffff087224 */ /* 0x000fe200078e0012 */
[----:B------:R-:W-:Y:S01]  /*8e90*/  PRMT R4, R22, 0x7610, R4 ;  /* 0x0000761016047816 */ /* 0x000fe20000000004 */
[----:B------:R-:W-:Y:S02]  /*8ea0*/  IMAD.MOV.U32 R3, RZ, RZ, R21 ;  /* 0x000000ffff037224 */ /* 0x000fe400078e0015 */
[----:B-1----:R-:W-:Y:S02]  /*8eb0*/  IMAD.MOV.U32 R5, RZ, RZ, R12 ;  /* 0x000000ffff057224 */ /* 0x002fe400078e000c */
        /* <DEDUP_REMOVED lines=20> */
.L_x_880:
[----:B------:R-:W-:Y:S05]  /*9000*/  BSYNC.RECONVERGENT B1 ;  /* 0x0000000000017941 */ /* 0x000fea0003800200 */
.L_x_879:
        /* <DEDUP_REMOVED lines=8> */
[----:B---3--:R0:W3:Y:S01]  /*9090*/  SHFL.DOWN PT, R23, R8, 0x8, 0x1f ;  /* 0x09001f0008177f89 */ /* 0x0080e200000e0000 */
[----:B----4-:R-:W-:-:S03]  /*90a0*/  IMAD.MOV.U32 R12, RZ, RZ, R3 ;  /* 0x000000ffff0c7224 */ /* 0x010fc600078e0003 */
        /* <DEDUP_REMOVED lines=28> */
.L_x_886:
[----:B------:R-:W-:Y:S05]  /*9270*/  BSYNC.RECONVERGENT B2 ;  /* 0x0000000000027941 */ /* 0x000fea0003800200 */
.L_x_885:
[----:B---3--:R-:W-:Y:S01]  /*9280*/  IMAD.MOV.U32 R13, RZ, RZ, R23 ;  /* 0x000000ffff0d7224 */ /* 0x008fe200078e0017 */
[----:B------:R-:W-:Y:S01]  /*9290*/  PRMT R4, R20, 0x7610, R4 ;  /* 0x0000761014047816 */ /* 0x000fe20000000004 */
[----:B----4-:R-:W-:Y:S02]  /*92a0*/  IMAD.MOV.U32 R12, RZ, RZ, R16 ;  /* 0x000000ffff0c7224 */ /* 0x010fe400078e0010 */
        /* <DEDUP_REMOVED lines=21> */
.L_x_884:
[----:B------:R-:W-:Y:S05]  /*9400*/  BSYNC.RECONVERGENT B1 ;  /* 0x0000000000017941 */ /* 0x000fea0003800200 */
.L_x_883:
        /* <DEDUP_REMOVED lines=38> */
.L_x_890:
[----:B------:R-:W-:Y:S05]  /*9670*/  BSYNC.RECONVERGENT B2 ;  /* 0x0000000000027941 */ /* 0x000fea0003800200 */
.L_x_889:
        /* <DEDUP_REMOVED lines=24> */
.L_x_888:
[----:B------:R-:W-:Y:S05]  /*9800*/  BSYNC.RECONVERGENT B1 ;  /* 0x0000000000017941 */ /* 0x000fea0003800200 */
.L_x_887:
[----:B------:R-:W-:Y:S01]  /*9810*/  ISETP.NE.AND P0, PT, R15, RZ, PT ;  /* 0x000000ff0f00720c */ /* 0x000fe20003f05270 */
[----:B------:R-:W-:-:S12]  /*9820*/  BSSY.RECONVERGENT B1, `(.L_x_891) ;  /* 0x000000d000017945 */ /* 0x000fd80003800200 */
[----:B------:R-:W-:Y:S05]  /*9830*/  @P0 BRA `(.L_x_892) ;  /* 0x00000000002c0947 */ /* 0x000fea0003800000 */
[----:B0-----:R-:W0:Y:S01]  /*9840*/  S2R R12, SR_CgaCtaId ;  /* 0x00000000000c7919 */ /* 0x001e220000008800 */
[----:B------:R-:W-:Y:S02]  /*9850*/  MOV R3, 0x400 ;  /* 0x0000040000037802 */ /* 0x000fe40000000f00 */
[----:B----4-:R-:W-:Y:S02]  /*9860*/  LOP3.LUT R2, R7, 0x3e0, RZ, 0xc0, !PT ;  /* 0x000003e007027812 */ /* 0x010fe400078ec0ff */
        /* <DEDUP_REMOVED lines=8> */
.L_x_892:
[----:B------:R-:W-:Y:S05]  /*98f0*/  BSYNC.RECONVERGENT B1 ;  /* 0x0000000000017941 */ /* 0x000fea0003800200 */
.L_x_891:
[----:B------:R-:W-:Y:S01]  /*9900*/  BAR.SYNC.DEFER_BLOCKING 0x0 ;  /* 0x0000000000007b1d */ /* 0x000fe20000010000 */
[----:B------:R-:W-:-:S13]  /*9910*/  ISETP.NE.AND P2, PT, R7, RZ, PT ;  /* 0x000000ff0700720c */ /* 0x000fda0003f45270 */
[----:B------:R-:W-:Y:S05]  /*9920*/  @P2 BRA `(.L_x_760) ;  /* 0x0000001000d02947 */ /* 0x000fea0003800000 */
[----:B0---4-:R-:W0:Y:S01]  /*9930*/  S2R R2, SR_CgaCtaId ;  /* 0x0000000000027919 */ /* 0x011e220000008800 */
        /* <DEDUP_REMOVED lines=8> */
[----:B--2---:R-:W0:Y:S04]  /*99c0*/  LDS.U8 R19, [R7+0x28] ;  /* 0x0000280007137984 */ /* 0x004e280000000000 */
[----:B------:R-:W2:Y:S04]  /*99d0*/  LDS.U8 R18, [R7+0x38] ;  /* 0x0000380007127984 */ /* 0x000ea80000000000 */
[----:B------:R4:W3:Y:S04]  /*99e0*/  LDS.U8 R11, [R7+0x48] ;  /* 0x00004800070b7984 */ /* 0x0008e80000000000 */
[----:B------:R4:W3:Y:S04]  /*99f0*/  LDS.U8 R15, [R7+0x58] ;  /* 0x00005800070f7984 */ /* 0x0008e80000000000 */
[----:B-1----:R4:W1:Y:S04]  /*9a00*/  LDS.U8 R14, [R7+0x68] ;  /* 0x00006800070e7984 */ /* 0x0028680000000000 */
[----:B------:R4:W1:Y:S01]  /*9a10*/  LDS.64 R12, [R7+0x40] ;  /* 0x00004000070c7984 */ /* 0x0008620000000a00 */
[----:B0-----:R-:W-:-:S02]  /*9a20*/  ISETP.GE.U32.AND P0, PT, R16, R19, PT ;  /* 0x000000131000720c */ /* 0x001fc40003f06070 */
        /* <DEDUP_REMOVED lines=15> */
.L_x_894:
[----:B------:R-:W-:Y:S05]  /*9b20*/  BSYNC.RECONVERGENT B1 ;  /* 0x0000000000017941 */ /* 0x000fea0003800200 */
.L_x_893:
[----:B------:R-:W-:Y:S01]  /*9b30*/  BSSY.RECONVERGENT B1, `(.L_x_895) ;  /* 0x0000012000017945 */ /* 0x000fe20003800200 */
[----:B------:R-:W-:Y:S01]  /*9b40*/  PRMT R16, R18, 0x7610, R16 ;  /* 0x0000761012107816 */ /* 0x000fe20000000010 */
[----:B-1----:R-:W-:Y:S02]  /*9b50*/  IMAD.MOV.U32 R2, RZ, RZ, R12 ;  /* 0x000000ffff027224 */ /* 0x002fe400078e000c */
        /* <DEDUP_REMOVED lines=15> */
.L_x_896:
[----:B------:R-:W-:Y:S05]  /*9c50*/  BSYNC.RECONVERGENT B1 ;  /* 0x0000000000017941 */ /* 0x000fea0003800200 */
.L_x_895:
        /* <DEDUP_REMOVED lines=20> */
.L_x_898:
[----:B------:R-:W-:Y:S05]  /*9da0*/  BSYNC.RECONVERGENT B1 ;  /* 0x0000000000017941 */ /* 0x000fea0003800200 */
.L_x_897:
        /* <DEDUP_REMOVED lines=27> */
.L_x_900:
[----:B------:R-:W-:Y:S05]  /*9f60*/  BSYNC.RECONVERGENT B1 ;  /* 0x0000000000017941 */ /* 0x000fea0003800200 */
.L_x_899:
        /* <DEDUP_REMOVED lines=20> */
.L_x_902:
[----:B------:R-:W-:Y:S05]  /*a0b0*/  BSYNC.RECONVERGENT B1 ;  /* 0x0000000000017941 */ /* 0x000fea0003800200 */
.L_x_901:
        /* <DEDUP_REMOVED lines=19> */
.L_x_904:
[----:B------:R-:W-:Y:S05]  /*a1f0*/  BSYNC.RECONVERGENT B1 ;  /* 0x0000000000017941 */ /* 0x000fea0003800200 */
.L_x_903:
        /* <DEDUP_REMOVED lines=20> */
.L_x_906:
[----:B------:R-:W-:Y:S05]  /*a340*/  BSYNC.RECONVERGENT B1 ;  /* 0x0000000000017941 */ /* 0x000fea0003800200 */
.L_x_905:
        /* <DEDUP_REMOVED lines=19> */
.L_x_908:
[----:B------:R-:W-:Y:S05]  /*a480*/  BSYNC.RECONVERGENT B1 ;  /* 0x0000000000017941 */ /* 0x000fea0003800200 */
.L_x_907:
        /* <DEDUP_REMOVED lines=25> */
.L_x_910:
[----:B------:R-:W-:Y:S05]  /*a620*/  BSYNC.RECONVERGENT B1 ;  /* 0x0000000000017941 */ /* 0x000fea0003800200 */
.L_x_909:
        /* <DEDUP_REMOVED lines=19> */
.L_x_912:
[----:B------:R-:W-:Y:S05]  /*a760*/  BSYNC.RECONVERGENT B1 ;  /* 0x0000000000017941 */ /* 0x000fea0003800200 */
.L_x_911:
        /* <DEDUP_REMOVED lines=20> */
.L_x_914:
[----:B------:R-:W-:Y:S05]  /*a8b0*/  BSYNC.RECONVERGENT B1 ;  /* 0x0000000000017941 */ /* 0x000fea0003800200 */
.L_x_913:
        /* <DEDUP_REMOVED lines=19> */
.L_x_916:
[----:B------:R-:W-:Y:S05]  /*a9f0*/  BSYNC.RECONVERGENT B1 ;  /* 0x0000000000017941 */ /* 0x000fea0003800200 */
.L_x_915:
        /* <DEDUP_REMOVED lines=20> */
.L_x_918:
[----:B------:R-:W-:Y:S05]  /*ab40*/  BSYNC.RECONVERGENT B1 ;  /* 0x0000000000017941 */ /* 0x000fea0003800200 */
.L_x_917:
        /* <DEDUP_REMOVED lines=18> */
.L_x_760:
[----:B------:R-:W-:Y:S05]  /*ac70*/  BSYNC.RECONVERGENT B0 ;  /* 0x0000000000007941 */ /* 0x000fea0003800200 */
.L_x_709:
[----:B------:R-:W-:Y:S05]  /*ac80*/  @P2 EXIT ;  /* 0x000000000000294d */ /* 0x000fea0003800000 */
[----:B0---4-:R-:W0:Y:S01]  /*ac90*/  LDC.64 R2, c[0x0][0x398] ;  /* 0x0000e600ff027b82 */ /* 0x011e220000000a00 */
[----:B------:R-:W-:Y:S02]  /*aca0*/  IMAD.MOV.U32 R7, RZ, RZ, R6 ;  /* 0x000000ffff077224 */ /* 0x000fe400078e0006 */
[----:B------:R-:W-:Y:S02]  /*acb0*/  IMAD.MOV.U32 R6, RZ, RZ, R5 ;  /* 0x000000ffff067224 */ /* 0x000fe400078e0005 */
[----:B0-----:R-:W-:-:S05]  /*acc0*/  IMAD.WIDE.U32 R2, R0, 0x20, R2 ;  /* 0x0000002000027825 */ /* 0x001fca00078e0002 */
[----:B------:R-:W-:Y:S04]  /*acd0*/  STG.E.64 desc[UR10][R2.64+0x8], R6 ;  /* 0x0000080602007986 */ /* 0x000fe8000c101b0a */
[----:B------:R-:W-:Y:S04]  /*ace0*/  STG.E.64 desc[UR10][R2.64+0x18], R8 ;  /* 0x0000180802007986 */ /* 0x000fe8000c101b0a */
[----:B------:R-:W-:Y:S04]  /*acf0*/  STG.E.U8 desc[UR10][R2.64], R4 ;  /* 0x0000000402007986 */ /* 0x000fe8000c10110a */
[----:B------:R-:W-:Y:S01]  /*ad00*/  STG.E.U8 desc[UR10][R2.64+0x10], R10 ;  /* 0x0000100a02007986 */ /* 0x000fe2000c10110a */
[----:B------:R-:W-:Y:S05]  /*ad10*/  EXIT ;  /* 0x000000000000794d */ /* 0x000fea0003800000 */
.L_x_919:
        /* <DEDUP_REMOVED lines=14> */
.L_x_1784:


//--------------------- .text._ZN6thrust24THRUST_300001_SM_1000_NS8cuda_cub4core6detail13_kernel_agentINS1_8__reduce11ReduceAgentINS0_18transform_iteratorINS1_9__extrema12arg_minmax_fIhlN4cuda3std3__44lessIhEEE15duplicate_tupleENS0_12zip_iteratorINSC_5tupleIJNS0_10device_ptrIhEENS0_17counting_iteratorIlNS0_11use_defaultESM_SM_EEEEEEENSI_IJNSI_IJhlEEESQ_EEESR_EEPSR_SR_lSF_EEJSS_ST_lSF_EEEvDpT0_ --------------------------
	.section	.text._ZN6thrust24THRUST_300001_SM_1000_NS8cuda_cub4core6detail13_kernel_agentINS1_8__reduce11ReduceAgentINS0_18transform_iteratorINS1_9__extrema12arg_minmax_fIhlN4cuda3std3__44lessIhEEE15duplicate_tupleENS0_12zip_iteratorINSC_5tupleIJNS0_10device_ptrIhEENS0_17counting_iteratorIlNS0_11use_defaultESM_SM_EEEEEEENSI_IJNSI_IJhlEEESQ_EEESR_EEPSR_SR_lSF_EEJSS_ST_lSF_EEEvDpT0_,"ax",@progbits
	.align	128
        .global         _ZN6thrust24THRUST_300001_SM_1000_NS8cuda_cub4core6detail13_kernel_agentINS1_8__reduce11ReduceAgentINS0_18transform_iteratorINS1_9__extrema12arg_minmax_fIhlN4cuda3std3__44lessIhEEE15duplicate_tupleENS0_12zip_iteratorINSC_5tupleIJNS0_10device_ptrIhEENS0_17counting_iteratorIlNS0_11use_defaultESM_SM_EEEEEEENSI_IJNSI_IJhlEEESQ_EEESR_EEPSR_SR_lSF_EEJSS_ST_lSF_EEEvDpT0_
        .type           _ZN6thrust24THRUST_300001_SM_1000_NS8cuda_cub4core6detail13_kernel_agentINS1_8__reduce11ReduceAgentINS0_18transform_iteratorINS1_9__extrema12arg_minmax_fIhlN4cuda3std3__44lessIhEEE15duplicate_tupleENS0_12zip_iteratorINSC_5tupleIJNS0_10device_ptrIhEENS0_17counting_iteratorIlNS0_11use_defaultESM_SM_EEEEEEENSI_IJNSI_IJhlEEESQ_EEESR_EEPSR_SR_lSF_EEJSS_ST_lSF_EEEvDpT0_,@function
        .size           _ZN6thrust24THRUST_300001_SM_1000_NS8cuda_cub4core6detail13_kernel_agentINS1_8__reduce11ReduceAgentINS0_18transform_iteratorINS1_9__extrema12arg_minmax_fIhlN4cuda3std3__44lessIhEEE15duplicate_tupleENS0_12zip_iteratorINSC_5tupleIJNS0_10device_ptrIhEENS0_17counting_iteratorIlNS0_11use_defaultESM_SM_EEEEEEENSI_IJNSI_IJhlEEESQ_EEESR_EEPSR_SR_lSF_EEJSS_ST_lSF_EEEvDpT0_,(.L_x_1785 - _ZN6thrust24THRUST_300001_SM_1000_NS8cuda_cub4core6detail13_kernel_agentINS1_8__reduce11ReduceAgentINS0_18transform_iteratorINS1_9__extrema12arg_minmax_fIhlN4cuda3std3__44lessIhEEE15duplicate_tupleENS0_12zip_iteratorINSC_5tupleIJNS0_10device_ptrIhEENS0_17counting_iteratorIlNS0_11use_defaultESM_SM_EEEEEEENSI_IJNSI_IJhlEEESQ_EEESR_EEPSR_SR_lSF_EEJSS_ST_lSF_EEEvDpT0_)
        .other          _ZN6thrust24THRUST_300001_SM_1000_NS8cuda_cub4core6detail13_kernel_agentINS1_8__reduce11ReduceAgentINS0_18transform_iteratorINS1_9__extrema12arg_minmax_fIhlN4cuda3std3__44lessIhEEE15duplicate_tupleENS0_12zip_iteratorINSC_5tupleIJNS0_10device_ptrIhEENS0_17counting_iteratorIlNS0_11use_defaultESM_SM_EEEEEEENSI_IJNSI_IJhlEEESQ_EEESR_EEPSR_SR_lSF_EEJSS_ST_lSF_EEEvDpT0_,@"STO_CUDA_ENTRY STV_DEFAULT"
_ZN6thrust24THRUST_300001_SM_1000_NS8cuda_cub4core6detail13_kernel_agentINS1_8__reduce11ReduceAgentINS0_18transform_iteratorINS1_9__extrema12arg_minmax_fIhlN4cuda3std3__44lessIhEEE15duplicate_tupleENS0_12zip_iteratorINSC_5tupleIJNS0_10device_ptrIhEENS0_17counting_iteratorIlNS0_11use_defaultESM_SM_EEEEEEENSI_IJNSI_IJhlEEESQ_EEESR_EEPSR_SR_lSF_EEJSS_ST_lSF_EEEvDpT0_:
.text._ZN6thrust24THRUST_300001_SM_1000_NS8cuda_cub4core6detail13_kernel_agentINS1_8__reduce11ReduceAgentINS0_18transform_iteratorINS1_9__extrema12arg_minmax_fIhlN4cuda3std3__44lessIhEEE15duplicate_tupleENS0_12zip_iteratorINSC_5tupleIJNS0_10device_ptrIhEENS0_17counting_iteratorIlNS0_11use_defaultESM_SM_EEEEEEENSI_IJNSI_IJhlEEESQ_EEESR_EEPSR_SR_lSF_EEJSS_ST_lSF_EEEvDpT0_:
[----:B------:R-:W-:Y:S01]  /*0000*/  LDC R1, c[0x0][0x37c] ;  /* 0x0000df00ff017b82 */ /* 0x000fe20000000800 */
[----:B------:R-:W0:Y:S02]  /*0010*/  LDCU.64 UR4, c[0x0][0x3a0] ;  /* 0x00007400ff0477ac */ /* 0x000e240008000a00 */
[----:B0-----:R-:W-:-:S04]  /*0020*/  ISETP.NE.U32.AND P0, PT, RZ, UR4, PT ;  /* 0x00000004ff007c0c */ /* 0x001fc8000bf05070 */
[----:B------:R-:W-:-:S13]  /*0030*/  ISETP.NE.AND.EX P0, PT, RZ, UR5, PT, P0 ;  /* 0x00000005ff007c0c */ /* 0x000fda000bf05300 */
[----:B------:R-:W-:Y:S05]  /*0040*/  @!P0 EXIT ;  /* 0x000000000000894d */ /* 0x000fea0003800000 */
[----:B------:R-:W-:Y:S01]  /*0050*/  UISETP.GT.U32.AND UP0, UPT, UR4, 0x1ff, UPT ;  /* 0x000001ff0400788c */ /* 0x000fe2000bf04070 */
[----:B------:R-:W-:Y:S01]  /*0060*/  BSSY.RECONVERGENT B0, `(.L_x_920) ;  /* 0x0000a7c000007945 */ /* 0x000fe20003800200 */
[----:B------:R-:W0:Y:S02]  /*0070*/  LDCU.64 UR6, c[0x0][0x358] ;  /* 0x00006b00ff0677ac */ /* 0x000e240008000a00 */
[----:B------:R-:W-:-:S09]  /*0080*/  UISETP.GT.AND.EX UP0, UPT, UR5, URZ, UPT, UP0 ;  /* 0x000000ff0500728c */ /* 0x000fd2000bf04300 */
[----:B------:R-:W-:Y:S05]  /*0090*/  BRA.U UP0, `(.L_x_921) ;  /* 0x0000006500ec7547 */ /* 0x000fea000b800000 */
[----:B------:R-:W1:Y:S01]  /*00a0*/  S2R R7, SR_TID.X ;  /* 0x0000000000077919 */ /* 0x000e620000002100 */
[----:B------:R-:W2:Y:S01]  /*00b0*/  LDC.64 R2, c[0x0][0x380] ;  /* 0x0000e000ff027b82 */ /* 0x000ea20000000a00 */
[----:B------:R-:W-:-:S07]  /*00c0*/  PRMT R0, RZ, 0x7610, R0 ;  /* 0x00007610ff007816 */ /* 0x000fce0000000000 */
[----:B------:R-:W3:Y:S01]  /*00d0*/  LDC.64 R4, c[0x0][0x388] ;  /* 0x0000e200ff047b82 */ /* 0x000ee20000000a00 */
[----:B------:R-:W-:Y:S01]  /*00e0*/  CS2R R8, SRZ ;  /* 0x0000000000087805 */ /* 0x000fe2000001ff00 */
[----:B------:R-:W4:Y:S01]  /*00f0*/  LDCU UR5, c[0x0][0x3a0] ;  /* 0x00007400ff0577ac */ /* 0x000f220008000800 */
[----:B-1----:R-:W-:-:S13]  /*0100*/  ISETP.GE.AND P0, PT, R7, UR4, PT ;  /* 0x0000000407007c0c */ /* 0x002fda000bf06270 */
[----:B--2---:R-:W-:-:S05]  /*0110*/  @!P0 IADD3 R2, P1, PT, R7, R2, RZ ;  /* 0x0000000207028210 */ /* 0x004fca0007f3e0ff */
[----:B------:R-:W-:-:S05]  /*0120*/  @!P0 IMAD.X R3, RZ, RZ, R3, P1 ;  /* 0x000000ffff038224 */ /* 0x000fca00008e0603 */
[----:B0-----:R-:W2:Y:S01]  /*0130*/  @!P0 LDG.E.U8 R0, desc[UR6][R2.64] ;  /* 0x0000000602008981 */ /* 0x001ea2000c1e1100 */
[----:B------:R-:W-:Y:S01]  /*0140*/  IMAD.MOV.U32 R6, RZ, RZ, R7 ;  /* 0x000000ffff067224 */ /* 0x000fe200078e0007 */
[C---:B---3--:R-:W-:Y:S01]  /*0150*/  @!P0 IADD3 R8, P2, PT, R7.reuse, R4, RZ ;  /* 0x0000000407088210 */ /* 0x048fe20007f5e0ff */
[----:B------:R-:W-:Y:S01]  /*0160*/  @!P0 VIADD R6, R7, 0x100 ;  /* 0x0000010007068836 */ /* 0x000fe20000000000 */
[----:B------:R-:W-:Y:S03]  /*0170*/  BSSY.RECONVERGENT B2, `(.L_x_922) ;  /* 0x000010d000027945 */ /* 0x000fe60003800200 */
[----:B------:R-:W-:Y:S01]  /*0180*/  @!P0 IMAD.X R9, RZ, RZ, R5, P2 ;  /* 0x000000ffff098224 */ /* 0x000fe200010e0605 */
[----:B------:R-:W-:Y:S01]  /*0190*/  ISETP.GE.AND P1, PT, R6, UR4, PT ;  /* 0x0000000406007c0c */ /* 0x000fe2000bf26270 */
[----:B------:R-:W-:Y:S02]  /*01a0*/  IMAD.MOV.U32 R10, RZ, RZ, R8 ;  /* 0x000000ffff0a7224 */ /* 0x000fe400078e0008 */
[----:B------:R-:W-:Y:S01]  /*01b0*/  IMAD.MOV.U32 R12, RZ, RZ, R9 ;  /* 0x000000ffff0c7224 */ /* 0x000fe200078e0009 */
[----:B--2---:R-:W-:-:S09]  /*01c0*/  PRMT R13, R0, 0x7610, R13 ;  /* 0x00007610000d7816 */ /* 0x004fd2000000000d */
[----:B----4-:R-:W-:Y:S05]  /*01d0*/  @P1 BRA `(.L_x_923) ;  /* 0x0000001000181947 */ /* 0x010fea0003800000 */
[----:B------:R-:W-:Y:S01]  /*01e0*/  LOP3.LUT R4, RZ, R6, RZ, 0x33, !PT ;  /* 0x00000006ff047212 */ /* 0x000fe200078e33ff */
[----:B------:R-:W-:Y:S01]  /*01f0*/  BSSY.RECONVERGENT B1, `(.L_x_924) ;  /* 0x0000049000017945 */ /* 0x000fe20003800200 */
[----:B------:R-:W-:Y:S01]  /*0200*/  PRMT R13, R0, 0x7610, R13 ;  /* 0x00007610000d7816 */ /* 0x000fe2000000000d */
[----:B------:R-:W-:Y:S02]  /*0210*/  IMAD.MOV.U32 R10, RZ, RZ, R8 ;  /* 0x000000ffff0a7224 */ /* 0x000fe400078e0008 */
[----:B------:R-:W-:Y:S02]  /*0220*/  VIADD R4, R4, UR4 ;  /* 0x0000000404047c36 */ /* 0x000fe40008000000 */
[----:B------:R-:W-:-:S03]  /*0230*/  IMAD.MOV.U32 R12, RZ, RZ, R9 ;  /* 0x000000ffff0c7224 */ /* 0x000fc600078e0009 */
[----:B------:R-:W-:-:S04]  /*0240*/  LOP3.LUT R2, R4, 0x300, RZ, 0xc0, !PT ;  /* 0x0000030004027812 */ /* 0x000fc800078ec0ff */
[----:B------:R-:W-:-:S13]  /*0250*/  ISETP.NE.AND P0, PT, R2, 0x300, PT ;  /* 0x000003000200780c */ /* 0x000fda0003f05270 */
[----:B------:R-:W-:Y:S05]  /*0260*/  @!P0 BRA `(.L_x_925) ;  /* 0x0000000400048947 */ /* 0x000fea0003800000 */
[----:B------:R-:W0:Y:S01]  /*0270*/  LDCU.128 UR8, c[0x0][0x380] ;  /* 0x00007000ff0877ac */ /* 0x000e220008000c00 */
[----:B------:R-:W-:Y:S01]  /*0280*/  LEA.HI R2, R4, 0x1, RZ, 0x18 ;  /* 0x0000000104027811 */ /* 0x000fe200078fc0ff */
[----:B------:R-:W-:Y:S01]  /*0290*/  IMAD.MOV.U32 R10, RZ, RZ, R8 ;  /* 0x000000ffff0a7224 */ /* 0x000fe200078e0008 */
[----:B------:R-:W-:Y:S01]  /*02a0*/  PRMT R13, R0, 0x7610, R13 ;  /* 0x00007610000d7816 */ /* 0x000fe2000000000d */
[----:B------:R-:W-:Y:S01]  /*02b0*/  IMAD.MOV.U32 R12, RZ, RZ, R9 ;  /* 0x000000ffff0c7224 */ /* 0x000fe200078e0009 */
[----:B------:R-:W-:-:S05]  /*02c0*/  LOP3.LUT R2, R2, 0x3, RZ, 0xc0, !PT ;  /* 0x0000000302027812 */ /* 0x000fca00078ec0ff */
[----:B------:R-:W-:Y:S01]  /*02d0*/  IMAD.MOV R5, RZ, RZ, -R2 ;  /* 0x000000ffff057224 */ /* 0x000fe200078e0a02 */
[C---:B0-----:R-:W-:Y:S02]  /*02e0*/  IADD3 R16, P0, PT, R6.reuse, UR10, RZ ;  /* 0x0000000a06107c10 */ /* 0x041fe4000ff1e0ff */
[----:B------:R-:W-:-:S03]  /*02f0*/  IADD3 R14, P1, PT, R6, UR8, RZ ;  /* 0x00000008060e7c10 */ /* 0x000fc6000ff3e0ff */
[----:B------:R-:W-:Y:S02]  /*0300*/  IMAD.X R18, RZ, RZ, UR11, P0 ;  /* 0x0000000bff127e24 */ /* 0x000fe400080e06ff */
[----:B------:R-:W-:-:S08]  /*0310*/  IMAD.X R15, RZ, RZ, UR9, P1 ;  /* 0x00000009ff0f7e24 */ /* 0x000fd000088e06ff */
.L_x_930:
[----:B------:R-:W-:Y:S02]  /*0320*/  IMAD.MOV.U32 R2, RZ, RZ, R14 ;  /* 0x000000ffff027224 */ /* 0x000fe400078e000e */
[----:B------:R-:W-:-:S05]  /*0330*/  IMAD.MOV.U32 R3, RZ, RZ, R15 ;  /* 0x000000ffff037224 */ /* 0x000fca00078e000f */
        /* <DEDUP_REMOVED lines=24> */
.L_x_927:
[----:B------:R-:W-:Y:S05]  /*04c0*/  BSYNC.RECONVERGENT B3 ;  /* 0x0000000000037941 */ /* 0x000fea0003800200 */
.L_x_926:
        /* <DEDUP_REMOVED lines=20> */
.L_x_929:
[----:B------:R-:W-:Y:S05]  /*0610*/  BSYNC.RECONVERGENT B3 ;  /* 0x0000000000037941 */ /* 0x000fea0003800200 */
.L_x_928:
[----:B------:R-:W-:Y:S01]  /*0620*/  IADD3 R16, P0, PT, R16, 0x100, RZ ;  /* 0x0000010010107810 */ /* 0x000fe20007f1e0ff */
[----:B------:R-:W-:Y:S01]  /*0630*/  VIADD R6, R6, 0x100 ;  /* 0x0000010006067836 */ /* 0x000fe20000000000 */
[----:B------:R-:W-:-:S03]  /*0640*/  IADD3 R14, P1, PT, R14, 0x100, RZ ;  /* 0x000001000e0e7810 */ /* 0x000fc60007f3e0ff */
[----:B------:R-:W-:Y:S02]  /*0650*/  IMAD.X R18, RZ, RZ, R18, P0 ;  /* 0x000000ffff127224 */ /* 0x000fe400000e0612 */
[----:B------:R-:W-:Y:S01]  /*0660*/  IMAD.X R15, RZ, RZ, R15, P1 ;  /* 0x000000ffff0f7224 */ /* 0x000fe200008e060f */
[----:B------:R-:W-:Y:S07]  /*0670*/  @P2 BRA `(.L_x_930) ;  /* 0xfffffffc00282947 */ /* 0x000fee000383ffff */
.L_x_925:
[----:B------:R-:W-:Y:S05]  /*0680*/  BSYNC.RECONVERGENT B1 ;  /* 0x0000000000017941 */ /* 0x000fea0003800200 */
.L_x_924:
[----:B------:R-:W-:-:S13]  /*0690*/  ISETP.GE.U32.AND P0, PT, R4, 0x300, PT ;  /* 0x000003000400780c */ /* 0x000fda0003f06070 */
[----:B------:R-:W-:Y:S05]  /*06a0*/  @!P0 BRA `(.L_x_923) ;  /* 0x0000000800e48947 */ /* 0x000fea0003800000 */
[----:B------:R-:W0:Y:S01]  /*06b0*/  LDC.64 R4, c[0x0][0x380] ;  /* 0x0000e000ff047b82 */ /* 0x000e220000000a00 */
[----:B------:R-:W-:-:S07]  /*06c0*/  VIADD R6, R6, 0x200 ;  /* 0x0000020006067836 */ /* 0x000fce0000000000 */
[----:B------:R-:W1:Y:S02]  /*06d0*/  LDC.64 R2, c[0x0][0x388] ;  /* 0x0000e200ff027b82 */ /* 0x000e640000000a00 */
.L_x_947:
[----:B------:R-:W-:-:S05]  /*06e0*/  VIADD R19, R6, 0xfffffe00 ;  /* 0xfffffe0006137836 */ /* 0x000fca0000000000 */
[----:B------:R-:W-:Y:S02]  /*06f0*/  SHF.R.S32.HI R22, RZ, 0x1f, R19 ;  /* 0x0000001fff167819 */ /* 0x000fe40000011413 */
        /* <DEDUP_REMOVED lines=29> */
.L_x_932:
[----:B------:R-:W-:Y:S05]  /*08d0*/  BSYNC.RECONVERGENT B1 ;  /* 0x0000000000017941 */ /* 0x000fea0003800200 */
.L_x_931:
        /* <DEDUP_REMOVED lines=17> */
.L_x_934:
[----:B------:R-:W-:Y:S05]  /*09f0*/  BSYNC.RECONVERGENT B1 ;  /* 0x0000000000017941 */ /* 0x000fea0003800200 */
.L_x_933:
[----:B------:R-:W-:Y:S01]  /*0a00*/  LOP3.LUT R9, R21, 0xff, RZ, 0xc0, !PT ;  /* 0x000000ff15097812 */ /* 0x000fe200078ec0ff */
[----:B------:R-:W-:Y:S01]  /*0a10*/  VIADD R0, R6, 0xffffff00 ;  /* 0xffffff0006007836 */ /* 0x000fe20000000000 */
[----:B------:R-:W-:Y:S01]  /*0a20*/  BSSY.RECONVERGENT B1, `(.L_x_935) ;  /* 0x0000014000017945 */ /* 0x000fe20003800200 */
[----:B------:R-:W-:Y:S01]  /*0a30*/  IMAD.MOV.U32 R8, RZ, RZ, R18 ;  /* 0x000000ffff087224 */ /* 0x000fe200078e0012 */
[----:B-----5:R-:W-:Y:S02]  /*0a40*/  ISETP.GE.U32.AND P0, PT, R9, R14, PT ;  /* 0x0000000e0900720c */ /* 0x020fe40003f06070 */
[C---:B------:R-:W-:Y:S02]  /*0a50*/  IADD3 R20, P1, PT, R0.reuse, R2, RZ ;  /* 0x0000000200147210 */ /* 0x040fe40007f3e0ff */
[----:B------:R-:W-:Y:S02]  /*0a60*/  PRMT R16, R21, 0x7610, R16 ;  /* 0x0000761015107816 */ /* 0x000fe40000000010 */
[----:B------:R-:W-:Y:S01]  /*0a70*/  LEA.HI.X.SX32 R23, R0, R3, 0x1, P1 ;  /* 0x0000000300177211 */ /* 0x000fe200008f0eff */
[----:B------:R-:W-:-:S06]  /*0a80*/  IMAD.MOV.U32 R0, RZ, RZ, R19 ;  /* 0x000000ffff007224 */ /* 0x000fcc00078e0013 */
        /* <DEDUP_REMOVED lines=13> */
.L_x_936:
[----:B------:R-:W-:Y:S05]  /*0b60*/  BSYNC.RECONVERGENT B1 ;  /* 0x0000000000017941 */ /* 0x000fea0003800200 */
.L_x_935:
        /* <DEDUP_REMOVED lines=19> */
.L_x_938:
[----:B------:R-:W-:Y:S05]  /*0ca0*/  BSYNC.RECONVERGENT B1 ;  /* 0x0000000000017941 */ /* 0x000fea0003800200 */
.L_x_937:
[----:B------:R-:W-:Y:S01]  /*0cb0*/  LOP3.LUT R22, R16, 0xff, RZ, 0xc0, !PT ;  /* 0x000000ff10167812 */ /* 0x000fe200078ec0ff */
[----:B------:R-:W-:Y:S01]  /*0cc0*/  BSSY.RECONVERGENT B1, `(.L_x_939) ;  /* 0x0000014000017945 */ /* 0x000fe20003800200 */
[----:B------:R-:W-:Y:S01]  /*0cd0*/  IADD3 R10, P1, PT, R6, R2, RZ ;  /* 0x00000002060a7210 */ /* 0x000fe20007f3e0ff */
[----:B------:R-:W-:Y:S01]  /*0ce0*/  IMAD.MOV.U32 R14, RZ, RZ, R0 ;  /* 0x000000ffff0e7224 */ /* 0x000fe200078e0000 */
[----:B------:R-:W-:Y:S01]  /*0cf0*/  ISETP.GE.U32.AND P0, PT, R22, R11, PT ;  /* 0x0000000b1600720c */ /* 0x000fe20003f06070 */
[----:B------:R-:W-:Y:S01]  /*0d00*/  IMAD.MOV.U32 R19, RZ, RZ, R8 ;  /* 0x000000ffff137224 */ /* 0x000fe200078e0008 */
[----:B------:R-:W-:Y:S02]  /*0d10*/  LEA.HI.X.SX32 R12, R6, R3, 0x1, P1 ;  /* 0x00000003060c7211 */ /* 0x000fe400008f0eff */
[----:B------:R-:W-:-:S09]  /*0d20*/  PRMT R20, R16, 0x7610, R20 ;  /* 0x0000761010147816 */ /* 0x000fd20000000014 */
        /* <DEDUP_REMOVED lines=13> */
.L_x_940:
[----:B------:R-:W-:Y:S05]  /*0e00*/  BSYNC.RECONVERGENT B1 ;  /* 0x0000000000017941 */ /* 0x000fea0003800200 */
.L_x_939:
        /* <DEDUP_REMOVED lines=19> */
.L_x_942:
[----:B------:R-:W-:Y:S05]  /*0f40*/  BSYNC.RECONVERGENT B1 ;  /* 0x0000000000017941 */ /* 0x000fea0003800200 */
.L_x_941:
[----:B------:R-:W-:Y:S01]  /*0f50*/  LOP3.LUT R8, R20, 0xff, RZ, 0xc0, !PT ;  /* 0x000000ff14087812 */ /* 0x000fe200078ec0ff */
[----:B------:R-:W-:Y:S01]  /*0f60*/  VIADD R0, R6, 0x100 ;  /* 0x0000010006007836 */ /* 0x000fe20000000000 */
[----:B------:R-:W-:Y:S01]  /*0f70*/  BSSY.RECONVERGENT B1, `(.L_x_943) ;  /* 0x0000014000017945 */ /* 0x000fe20003800200 */
[----:B------:R-:W-:Y:S01]  /*0f80*/  IMAD.MOV.U32 R10, RZ, RZ, R14 ;  /* 0x000000ffff0a7224 */ /* 0x000fe200078e000e */
[----:B------:R-:W-:Y:S01]  /*0f90*/  ISETP.GE.U32.AND P0, PT, R8, R15, PT ;  /* 0x0000000f0800720c */ /* 0x000fe20003f06070 */
[----:B------:R-:W-:Y:S01]  /*0fa0*/  IMAD.MOV.U32 R12, RZ, RZ, R19 ;  /* 0x000000ffff0c7224 */ /* 0x000fe200078e0013 */
[----:B------:R-:W-:Y:S02]  /*0fb0*/  IADD3 R11, P1, PT, R0, R2, RZ ;  /* 0x00000002000b7210 */ /* 0x000fe40007f3e0ff */
[----:B------:R-:W-:Y:S02]  /*0fc0*/  PRMT R13, R20, 0x7610, R13 ;  /* 0x00007610140d7816 */ /* 0x000fe4000000000d */
[----:B------:R-:W-:-:S07]  /*0fd0*/  LEA.HI.X.SX32 R18, R0, R3, 0x1, P1 ;  /* 0x0000000300127211 */ /* 0x000fce00008f0eff */
        /* <DEDUP_REMOVED lines=13> */
.L_x_944:
[----:B------:R-:W-:Y:S05]  /*10b0*/  BSYNC.RECONVERGENT B1 ;  /* 0x0000000000017941 */ /* 0x000fea0003800200 */
.L_x_943:
        /* <DEDUP_REMOVED lines=19> */
.L_x_946:
[----:B------:R-:W-:Y:S05]  /*11f0*/  BSYNC.RECONVERGENT B1 ;  /* 0x0000000000017941 */ /* 0x000fea0003800200 */
.L_x_945:
[C---:B------:R-:W-:Y:S02]  /*1200*/  VIADD R11, R6.reuse, 0x200 ;  /* 0x00000200060b7836 */ /* 0x040fe40000000000 */
[----:B------:R-:W-:-:S03]  /*1210*/  VIADD R6, R6, 0x400 ;  /* 0x0000040006067836 */ /* 0x000fc60000000000 */
[----:B------:R-:W-:-:S13]  /*1220*/  ISETP.GE.AND P0, PT, R11, UR5, PT ;  /* 0x000000050b007c0c */ /* 0x000fda000bf06270 */
[----:B------:R-:W-:Y:S05]  /*1230*/  @!P0 BRA `(.L_x_947) ;  /* 0xfffffff400288947 */ /* 0x000fea000383ffff */
.L_x_923:
[----:B------:R-:W-:Y:S05]  /*1240*/  BSYNC.RECONVERGENT B2 ;  /* 0x0000000000027941 */ /* 0x000fea0003800200 */
.L_x_922:
[----:B------:R-:W0:Y:S02]  /*1250*/  LDCU UR8, c[0x0][0x3a0] ;  /* 0x00007400ff0877ac */ /* 0x000e240008000800 */
[----:B0-----:R-:W-:-:S09]  /*1260*/  UISETP.GE.AND UP0, UPT, UR8, 0x100, UPT ;  /* 0x000001000800788c */ /* 0x001fd2000bf06270 */
[----:B------:R-:W-:Y:S05]  /*1270*/  BRA.U !UP0, `(.L_x_948) ;  /* 0x0000002908007547 */ /* 0x000fea000b800000 */
        /* <DEDUP_REMOVED lines=42> */
.L_x_952:
[----:B------:R-:W-:Y:S05]  /*1520*/  BSYNC.RECONVERGENT B2 ;  /* 0x0000000000027941 */ /* 0x000fea0003800200 */
.L_x_951:
        /* <DEDUP_REMOVED lines=15> */
.L_x_950:
[----:B------:R-:W-:Y:S05]  /*1620*/  BSYNC.RECONVERGENT B1 ;  /* 0x0000000000017941 */ /* 0x000fea0003800200 */
.L_x_949:
[----:B------:R-:W-:Y:S01]  /*1630*/  ISETP.GT.AND P0, PT, R16, 0x1d, PT ;  /* 0x0000001d1000780c */ /* 0x000fe20003f04270 */
[----:B-1----:R0:W1:Y:S01]  /*1640*/  SHFL.DOWN PT, R18, R11, 0x2, 0x1f ;  /* 0x08401f000b127f89 */ /* 0x00206200000e0000 */
[----:B------:R-:W-:Y:S01]  /*1650*/  LOP3.LUT R10, R5, 0xff, RZ, 0xc0, !PT ;  /* 0x000000ff050a7812 */ /* 0x000fe200078ec0ff */
[----:B------:R-:W-:Y:S01]  /*1660*/  BSSY.RECONVERGENT B1, `(.L_x_953) ;  /* 0x000003c000017945 */ /* 0x000fe20003800200 */
[C---:B------:R-:W-:Y:S01]  /*1670*/  LOP3.LUT R12, R4.reuse, 0xff, RZ, 0xc0, !PT ;  /* 0x000000ff040c7812 */ /* 0x040fe200078ec0ff */
[----:B------:R0:W2:Y:S01]  /*1680*/  SHFL.DOWN PT, R13, R6, 0x2, 0x1f ;  /* 0x08401f00060d7f89 */ /* 0x0000a200000e0000 */
        /* <DEDUP_REMOVED lines=21> */
[----:B-1----:R-:W-:Y:S01]  /*17e0*/  IMAD.MOV.U32 R10, RZ, RZ, R18 ;  /* 0x000000ffff0a7224 */ /* 0x002fe200078e0012 */
[----:B------:R-:W-:Y:S01]  /*17f0*/  PRMT R21, R14, 0x7610, R21 ;  /* 0x000076100e157816 */ /* 0x000fe20000000015 */
[----:B--2---:R-:W-:-:S10]  /*1800*/  IMAD.MOV.U32 R12, RZ, RZ, R13 ;  /* 0x000000ffff0c7224 */ /* 0x004fd400078e000d */
        /* <DEDUP_REMOVED lines=8> */
.L_x_956:
[----:B------:R-:W-:Y:S05]  /*1890*/  BSYNC.RECONVERGENT B2 ;  /* 0x0000000000027941 */ /* 0x000fea0003800200 */
.L_x_955:
        /* <DEDUP_REMOVED lines=24> */
.L_x_954:
[----:B------:R-:W-:Y:S05]  /*1a20*/  BSYNC.RECONVERGENT B1 ;  /* 0x0000000000017941 */ /* 0x000fea0003800200 */
.L_x_953:
[----:B------:R-:W-:Y:S01]  /*1a30*/  ISETP.GT.AND P0, PT, R16, 0x1b, PT ;  /* 0x0000001b1000780c */ /* 0x000fe20003f04270 */
[----:B-1----:R1:W1:Y:S01]  /*1a40*/  SHFL.DOWN PT, R18, R11, 0x4, 0x1f ;  /* 0x08801f000b127f89 */ /* 0x00226200000e0000 */
[----:B0-----:R-:W-:Y:S01]  /*1a50*/  LOP3.LUT R14, R5, 0xff, RZ, 0xc0, !PT ;  /* 0x000000ff050e7812 */ /* 0x001fe200078ec0ff */
[----:B------:R-:W-:Y:S01]  /*1a60*/  BSSY.RECONVERGENT B1, `(.L_x_957) ;  /* 0x000003c000017945 */ /* 0x000fe20003800200 */
[C---:B------:R-:W-:Y:S01]  /*1a70*/  LOP3.LUT R10, R8.reuse, 0xff, RZ, 0xc0, !PT ;  /* 0x000000ff080a7812 */ /* 0x040fe200078ec0ff */
[----:B--2---:R0:W2:Y:S01]  /*1a80*/  SHFL.DOWN PT, R13, R6, 0x4, 0x1f ;  /* 0x08801f00060d7f89 */ /* 0x0040a200000e0000 */
[----:B------:R-:W-:Y:S01]  /*1a90*/  IMAD.MOV.U32 R2, RZ, RZ, R0 ;  /* 0x000000ffff027224 */ /* 0x000fe200078e0000 */
[----:B------:R-:W-:Y:S01]  /*1aa0*/  PRMT R3, R8, 0x7610, R3 ;  /* 0x0000761008037816 */ /* 0x000fe20000000003 */
[----:B------:R-:W-:Y:S01]  /*1ab0*/  IMAD.MOV.U32 R4, RZ, RZ, R9 ;  /* 0x000000ffff047224 */ /* 0x000fe200078e0009 */
[----:B---3--:R0:W3:Y:S04]  /*1ac0*/  SHFL.DOWN PT, R17, R0, 0x4, 0x1f ;  /* 0x08801f0000117f89 */ /* 0x0080e800000e0000 */
        /* <DEDUP_REMOVED lines=28> */
.L_x_960:
[----:B------:R-:W-:Y:S05]  /*1c90*/  BSYNC.RECONVERGENT B2 ;  /* 0x0000000000027941 */ /* 0x000fea0003800200 */
.L_x_959:
[----:B----4-:R-:W-:Y:S01]  /*1ca0*/  IMAD.MOV.U32 R4, RZ, RZ, R20 ;  /* 0x000000ffff047224 */ /* 0x010fe200078e0014 */
[----:B------:R-:W-:Y:S01]  /*1cb0*/  PRMT R3, R15, 0x7610, R3 ;  /* 0x000076100f037816 */ /* 0x000fe20000000003 */
[----:B-1----:R-:W-:Y:S01]  /*1cc0*/  IMAD.MOV.U32 R11, RZ, RZ, R10 ;  /* 0x000000ffff0b7224 */ /* 0x002fe200078e000a */
        /* <DEDUP_REMOVED lines=21> */
.L_x_958:
[----:B------:R-:W-:Y:S05]  /*1e20*/  BSYNC.RECONVERGENT B1 ;  /* 0x0000000000017941 */ /* 0x000fea0003800200 */
.L_x_957:
        /* <DEDUP_REMOVED lines=9> */
[----:B------:R0:W0:Y:S04]  /*1ec0*/  SHFL.DOWN PT, R15, R2, 0x8, 0x1f ;  /* 0x09001f00020f7f89 */ /* 0x00002800000e0000 */
[----:B---3--:R3:W0:Y:S04]  /*1ed0*/  SHFL.DOWN PT, R17, R4, 0x8, 0x1f ;  /* 0x09001f0004117f89 */ /* 0x00862800000e0000 */
[----:B------:R-:W0:Y:S04]  /*1ee0*/  SHFL.DOWN PT, R14, R14, 0x8, 0x1f ;  /* 0x09001f000e0e7f89 */ /* 0x000e2800000e0000 */
[----:B----4-:R3:W4:Y:S01]  /*1ef0*/  SHFL.DOWN PT, R20, R0, 0x8, 0x1f ;  /* 0x09001f0000147f89 */ /* 0x01072200000e0000 */
[----:B------:R-:W-:Y:S05]  /*1f00*/  @P0 BRA `(.L_x_962) ;  /* 0x0000000000c40947 */ /* 0x000fea0003800000 */
[----:B0-----:R-:W-:Y:S01]  /*1f10*/  LOP3.LUT R9, R14, 0xff, RZ, 0xc0, !PT ;  /* 0x000000ff0e097812 */ /* 0x001fe200078ec0ff */
[----:B------:R-:W-:Y:S01]  /*1f20*/  BSSY.RECONVERGENT B2, `(.L_x_963) ;  /* 0x0000017000027945 */ /* 0x000fe20003800200 */
[----:B------:R-:W-:Y:S01]  /*1f30*/  LOP3.LUT R10, R5, 0xff, RZ, 0xc0, !PT ;  /* 0x000000ff050a7812 */ /* 0x000fe200078ec0ff */
[----:B---3--:R-:W-:Y:S01]  /*1f40*/  IMAD.MOV.U32 R0, RZ, RZ, R11 ;  /* 0x000000ffff007224 */ /* 0x008fe200078e000b */
        /* <DEDUP_REMOVED lines=20> */
.L_x_964:
[----:B------:R-:W-:Y:S05]  /*2090*/  BSYNC.RECONVERGENT B2 ;  /* 0x0000000000027941 */ /* 0x000fea0003800200 */
.L_x_963:
[----:B------:R-:W-:Y:S01]  /*20a0*/  IMAD.MOV.U32 R10, RZ, RZ, R17 ;  /* 0x000000ffff0a7224 */ /* 0x000fe200078e0011 */
        /* <DEDUP_REMOVED lines=23> */
.L_x_962:
[----:B------:R-:W-:Y:S05]  /*2220*/  BSYNC.RECONVERGENT B1 ;  /* 0x0000000000017941 */ /* 0x000fea0003800200 */
.L_x_961:
[----:B------:R-:W-:Y:S01]  /*2230*/  ISETP.GT.AND P0, PT, R16, 0xf, PT ;  /* 0x0000000f1000780c */ /* 0x000fe20003f04270 */
[----:B-1----:R1:W1:Y:S01]  /*2240*/  SHFL.DOWN PT, R18, R11, 0x10, 0x1f ;  /* 0x0a001f000b127f89 */ /* 0x00226200000e0000 */
[----:B0-----:R-:W-:Y:S01]  /*2250*/  LOP3.LUT R14, R5, 0xff, RZ, 0xc0, !PT ;  /* 0x000000ff050e7812 */ /* 0x001fe200078ec0ff */
[----:B------:R-:W-:Y:S01]  /*2260*/  BSSY.RECONVERGENT B1, `(.L_x_965) ;  /* 0x000003c000017945 */ /* 0x000fe20003800200 */
[C---:B---3--:R-:W-:Y:S01]  /*2270*/  LOP3.LUT R4, R9.reuse, 0xff, RZ, 0xc0, !PT ;  /* 0x000000ff09047812 */ /* 0x048fe200078ec0ff */
[----:B--2---:R0:W2:Y:S01]  /*2280*/  SHFL.DOWN PT, R13, R6, 0x10, 0x1f ;  /* 0x0a001f00060d7f89 */ /* 0x0040a200000e0000 */
[----:B------:R-:W-:Y:S01]  /*2290*/  PRMT R0, R9, 0x7610, R0 ;  /* 0x0000761009007816 */ /* 0x000fe20000000000 */
[----:B------:R-:W-:Y:S02]  /*22a0*/  IMAD.MOV.U32 R2, RZ, RZ, R8 ;  /* 0x000000ffff027224 */ /* 0x000fe400078e0008 */
[----:B------:R0:W3:Y:S01]  /*22b0*/  SHFL.DOWN PT, R15, R8, 0x10, 0x1f ;  /* 0x0a001f00080f7f89 */ /* 0x0000e200000e0000 */
        /* <DEDUP_REMOVED lines=29> */
.L_x_968:
[----:B------:R-:W-:Y:S05]  /*2490*/  BSYNC.RECONVERGENT B2 ;  /* 0x0000000000027941 */ /* 0x000fea0003800200 */
.L_x_967:
[----:B---3--:R-:W-:Y:S01]  /*24a0*/  IMAD.MOV.U32 R2, RZ, RZ, R15 ;  /* 0x000000ffff027224 */ /* 0x008fe200078e000f */
        /* <DEDUP_REMOVED lines=23> */
.L_x_966:
[----:B------:R-:W-:Y:S05]  /*2620*/  BSYNC.RECONVERGENT B1 ;  /* 0x0000000000017941 */ /* 0x000fea0003800200 */
.L_x_965:
[----:B------:R-:W-:Y:S01]  /*2630*/  ISETP.NE.AND P0, PT, R16, RZ, PT ;  /* 0x000000ff1000720c */ /* 0x000fe20003f05270 */
[----:B------:R-:W-:-:S12]  /*2640*/  BSSY.RECONVERGENT B1, `(.L_x_969) ;  /* 0x000000d000017945 */ /* 0x000fd80003800200 */
[----:B------:R-:W-:Y:S05]  /*2650*/  @P0 BRA `(.L_x_970) ;  /* 0x00000000002c0947 */ /* 0x000fea0003800000 */
[----:B------:R-:W5:Y:S01]  /*2660*/  S2R R9, SR_CgaCtaId ;  /* 0x0000000000097919 */ /* 0x000f620000008800 */
[----:B0-----:R-:W-:Y:S02]  /*2670*/  MOV R8, 0x400 ;  /* 0x0000040000087802 */ /* 0x001fe40000000f00 */
[----:B----4-:R-:W-:Y:S02]  /*2680*/  LOP3.LUT R4, R7, 0x3e0, RZ, 0xc0, !PT ;  /* 0x000003e007047812 */ /* 0x010fe400078ec0ff */
[----:B-----5:R-:W-:Y:S01]  /*2690*/  LEA R9, R9, R8, 0x18 ;  /* 0x0000000809097211 */ /* 0x020fe200078ec0ff */
[----:B------:R-:W-:-:S04]  /*26a0*/  IMAD.MOV.U32 R8, RZ, RZ, R11 ;  /* 0x000000ffff087224 */ /* 0x000fc800078e000b */
[----:B--2---:R-:W-:Y:S02]  /*26b0*/  IMAD.IADD R13, R4, 0x1, R9 ;  /* 0x00000001040d7824 */ /* 0x004fe400078e0209 */
[----:B------:R-:W-:-:S03]  /*26c0*/  IMAD.MOV.U32 R9, RZ, RZ, R6 ;  /* 0x000000ffff097224 */ /* 0x000fc600078e0006 */
[----:B------:R0:W-:Y:S04]  /*26d0*/  STS.64 [R13+0x20], R2 ;  /* 0x000020020d007388 */ /* 0x0001e80000000a00 */
[----:B------:R0:W-:Y:S04]  /*26e0*/  STS.64 [R13+0x10], R8 ;  /* 0x000010080d007388 */ /* 0x0001e80000000a00 */
[----:B------:R0:W-:Y:S04]  /*26f0*/  STS.U8 [R13+0x8], R5 ;  /* 0x000008050d007388 */ /* 0x0001e80000000000 */
[----:B------:R0:W-:Y:S02]  /*2700*/  STS.U8 [R13+0x18], R0 ;  /* 0x000018000d007388 */ /* 0x0001e40000000000 */
.L_x_970:
[----:B------:R-:W-:Y:S05]  /*2710*/  BSYNC.RECONVERGENT B1 ;  /* 0x0000000000017941 */ /* 0x000fea0003800200 */
.L_x_969:
[----:B------:R-:W-:Y:S01]  /*2720*/  BAR.SYNC.DEFER_BLOCKING 0x0 ;  /* 0x0000000000007b1d */ /* 0x000fe20000010000 */
[----:B------:R-:W-:-:S13]  /*2730*/  ISETP.NE.AND P2, PT, R7, RZ, PT ;  /* 0x000000ff0700720c */ /* 0x000fda0003f45270 */
[----:B------:R-:W-:Y:S05]  /*2740*/  @P2 BRA `(.L_x_971) ;  /* 0x0000008000342947 */ /* 0x000fea0003800000 */
[----:B------:R-:W5:Y:S01]  /*2750*/  S2R R7, SR_CgaCtaId ;  /* 0x0000000000077919 */ /* 0x000f620000008800 */
[----:B----4-:R-:W-:Y:S01]  /*2760*/  MOV R4, 0x400 ;  /* 0x0000040000047802 */ /* 0x010fe20000000f00 */
[----:B------:R-:W-:Y:S01]  /*2770*/  BSSY.RECONVERGENT B1, `(.L_x_972) ;  /* 0x0000018000017945 */ /* 0x000fe20003800200 */
[C---:B0-2---:R-:W-:Y:S01]  /*2780*/  LOP3.LUT R13, R5.reuse, 0xff, RZ, 0xc0, !PT ;  /* 0x000000ff050d7812 */ /* 0x045fe200078ec0ff */
[----:B------:R-:W-:Y:S01]  /*2790*/  IMAD.MOV.U32 R16, RZ, RZ, R6 ;  /* 0x000000ffff107224 */ /* 0x000fe200078e0006 */
[----:B------:R-:W-:Y:S02]  /*27a0*/  PRMT R17, R5, 0x7610, R17 ;  /* 0x0000761005117816 */ /* 0x000fe40000000011 */
[----:B-----5:R-:W-:Y:S01]  /*27b0*/  LEA R4, R7, R4, 0x18 ;  /* 0x0000000407047211 */ /* 0x020fe200078ec0ff */
[----:B------:R-:W-:-:S04]  /*27c0*/  IMAD.MOV.U32 R7, RZ, RZ, R11 ;  /* 0x000000ffff077224 */ /* 0x000fc800078e000b */
[----:B------:R-:W0:Y:S04]  /*27d0*/  LDS.U8 R10, [R4+0x28] ;  /* 0x00002800040a7984 */ /* 0x000e280000000000 */
[----:B------:R2:W4:Y:S04]  /*27e0*/  LDS.U8 R24, [R4+0x38] ;  /* 0x0000380004187984 */ /* 0x0005280000000000 */
[----:B-1----:R2:W1:Y:S01]  /*27f0*/  LDS.U8 R18, [R4+0x48] ;  /* 0x0000480004127984 */ /* 0x0024620000000000 */
[----:B0-----:R-:W-:-:S13]  /*2800*/  ISETP.GE.U32.AND P0, PT, R13, R10, PT ;  /* 0x0000000a0d00720c */ /* 0x001fda0003f06070 */
[----:B-12-4-:R-:W-:Y:S05]  /*2810*/  @!P0 BRA `(.L_x_973) ;  /* 0x0000000000348947 */ /* 0x016fea0003800000 */
        /* <DEDUP_REMOVED lines=13> */
.L_x_973:
[----:B------:R-:W-:Y:S05]  /*28f0*/  BSYNC.RECONVERGENT B1 ;  /* 0x0000000000017941 */ /* 0x000fea0003800200 */
.L_x_972:
[----:B---3--:R-:W0:Y:S01]  /*2900*/  LDS.64 R14, [R4+0x40] ;  /* 0x00004000040e7984 */ /* 0x008e220000000a00 */
        /* <DEDUP_REMOVED lines=28> */
.L_x_975:
[----:B------:R-:W-:Y:S05]  /*2ad0*/  BSYNC.RECONVERGENT B1 ;  /* 0x0000000000017941 */ /* 0x000fea0003800200 */
.L_x_974:
        /* <DEDUP_REMOVED lines=20> */
.L_x_977:
[----:B------:R-:W-:Y:S05]  /*2c20*/  BSYNC.RECONVERGENT B1 ;  /* 0x0000000000017941 */ /* 0x000fea0003800200 */
.L_x_976:
        /* <DEDUP_REMOVED lines=19> */
.L_x_979:
[----:B------:R-:W-:Y:S05]  /*2d60*/  BSYNC.RECONVERGENT B1 ;  /* 0x0000000000017941 */ /* 0x000fea0003800200 */
.L_x_978:
        /* <DEDUP_REMOVED lines=20> */
.L_x_981:
[----:B------:R-:W-:Y:S05]  /*2eb0*/  BSYNC.RECONVERGENT B1 ;  /* 0x0000000000017941 */ /* 0x000fea0003800200 */
.L_x_980:
        /* <DEDUP_REMOVED lines=19> */
.L_x_983:
[----:B------:R-:W-:Y:S05]  /*2ff0*/  BSYNC.RECONVERGENT B1 ;  /* 0x0000000000017941 */ /* 0x000fea0003800200 */
.L_x_982:
        /* <DEDUP_REMOVED lines=20> */
.L_x_985:
[----:B------:R-:W-:Y:S05]  /*3140*/  BSYNC.RECONVERGENT B1 ;  /* 0x0000000000017941 */ /* 0x000fea0003800200 */
.L_x_984:
        /* <DEDUP_REMOVED lines=28> */
.L_x_987:
[----:B------:R-:W-:Y:S05]  /*3310*/  BSYNC.RECONVERGENT B1 ;  /* 0x0000000000017941 */ /* 0x000fea0003800200 */
.L_x_986:
        /* <DEDUP_REMOVED lines=18> */
.L_x_989:
[----:B------:R-:W-:Y:S05]  /*3440*/  BSYNC.RECONVERGENT B1 ;  /* 0x0000000000017941 */ /* 0x000fea0003800200 */
.L_x_988:
        /* <DEDUP_REMOVED lines=19> */
.L_x_991:
[----:B------:R-:W-:Y:S05]  /*3580*/  BSYNC.RECONVERGENT B1 ;  /* 0x0000000000017941 */ /* 0x000fea0003800200 */
.L_x_990:
        /* <DEDUP_REMOVED lines=18> */
.L_x_993:
[----:B------:R-:W-:Y:S05]  /*36b0*/  BSYNC.RECONVERGENT B1 ;  /* 0x0000000000017941 */ /* 0x000fea0003800200 */
.L_x_992:
        /* <DEDUP_REMOVED lines=19> */
.L_x_995:
[----:B------:R-:W-:Y:S05]  /*37f0*/  BSYNC.RECONVERGENT B1 ;  /* 0x0000000000017941 */ /* 0x000fea0003800200 */
.L_x_994:
        /* <DEDUP_REMOVED lines=20> */
.L_x_997:
[----:B------:R-:W-:Y:S05]  /*3940*/  BSYNC.RECONVERGENT B1 ;  /* 0x0000000000017941 */ /* 0x000fea0003800200 */
.L_x_996:
        /* <DEDUP_REMOVED lines=19> */
.L_x_948:
[----:B------:R-:W0:Y:S01]  /*3a80*/  S2R R4, SR_LANEID ;  /* 0x0000000000047919 */ /* 0x000e220000000000 */
[----:B------:R-:W-:Y:S01]  /*3a90*/  LOP3.LUT R14, R7, 0x3e0, RZ, 0xc0, !PT ;  /* 0x000003e0070e7812 */ /* 0x000fe200078ec0ff */
[----:B------:R-:W-:Y:S01]  /*3aa0*/  BSSY.RECONVERGENT B1, `(.L_x_998) ;  /* 0x000003e000017945 */ /* 0x000fe20003800200 */
[C---:B------:R-:W-:Y:S01]  /*3ab0*/  LOP3.LUT R20, R13.reuse, 0xff, RZ, 0xc0, !PT ;  /* 0x000000ff0d147812 */ /* 0x040fe200078ec0ff */
[----:B------:R-:W-:Y:S01]  /*3ac0*/  IMAD.MOV.U32 R11, RZ, RZ, R10 ;  /* 0x000000ffff0b7224 */ /* 0x000fe200078e000a */
        /* <DEDUP_REMOVED lines=10> */
[----:B------:R-:W1:Y:S04]  /*3b70*/  SHFL.DOWN PT, R20, R20, 0x1, R15 ;  /* 0x0820000014147989 */ /* 0x000e6800000e000f */
[----:B------:R2:W3:Y:S04]  /*3b80*/  SHFL.DOWN PT, R19, R16, 0x1, R15 ;  /* 0x0820000010137989 */ /* 0x0004e800000e000f */
[----:B------:R4:W1:Y:S01]  /*3b90*/  SHFL.DOWN PT, R3, R10, 0x1, R15 ;  /* 0x082000000a037989 */ /* 0x00086200000e000f */
[----:B0-----:R-:W-:-:S03]  /*3ba0*/  ISETP.GE.AND P0, PT, R4, R15, PT ;  /* 0x0000000f0400720c */ /* 0x001fc60003f06270 */
[----:B------:R4:W0:Y:S01]  /*3bb0*/  SHFL.DOWN PT, R17, R12, 0x1, R15 ;  /* 0x082000000c117989 */ /* 0x00082200000e000f */
[----:B--2---:R-:W-:-:S03]  /*3bc0*/  IMAD.MOV.U32 R16, RZ, RZ, R9 ;  /* 0x000000ffff107224 */ /* 0x004fc600078e0009 */
[----:B------:R4:W2:Y:S04]  /*3bd0*/  SHFL.DOWN PT, R21, R8, 0x1, R15 ;  /* 0x0820000008157989 */ /* 0x0008a800000e000f */
[----:B------:R4:W0:Y:S02]  /*3be0*/  SHFL.DOWN PT, R22, R9, 0x1, R15 ;  /* 0x0820000009167989 */ /* 0x00082400000e000f */
[----:B------:R-:W-:Y:S05]  /*3bf0*/  @P0 BRA `(.L_x_999) ;  /* 0x0000000000a00947 */ /* 0x000fea0003800000 */
[----:B-1----:R-:W-:Y:S01]  /*3c00*/  LOP3.LUT R16, R20, 0xff, RZ, 0xc0, !PT ;  /* 0x000000ff14107812 */ /* 0x002fe200078ec0ff */
[----:B------:R-:W-:Y:S01]  /*3c10*/  BSSY.RECONVERGENT B2, `(.L_x_1000) ;  /* 0x0000017000027945 */ /* 0x000fe20003800200 */
[----:B------:R-:W-:Y:S01]  /*3c20*/  LOP3.LUT R25, R13, 0xff, RZ, 0xc0, !PT ;  /* 0x000000ff0d197812 */ /* 0x000fe200078ec0ff */
[----:B------:R-:W-:Y:S01]  /*3c30*/  IMAD.MOV.U32 R11, RZ, RZ, R10 ;  /* 0x000000ffff0b7224 */ /* 0x000fe200078e000a */
        /* <DEDUP_REMOVED lines=20> */
.L_x_1001:
[----:B------:R-:W-:Y:S05]  /*3d80*/  BSYNC.RECONVERGENT B2 ;  /* 0x0000000000027941 */ /* 0x000fea0003800200 */
.L_x_1000:
[----:B--2---:R-:W-:Y:S02]  /*3d90*/  IMAD.MOV.U32 R18, RZ, RZ, R21 ;  /* 0x000000ffff127224 */ /* 0x004fe400078e0015 */
[----:B0-----:R-:W-:Y:S01]  /*3da0*/  IMAD.MOV.U32 R16, RZ, RZ, R22 ;  /* 0x000000ffff107224 */ /* 0x001fe200078e0016 */
        /* <DEDUP_REMOVED lines=13> */
.L_x_999:
[----:B------:R-:W-:Y:S05]  /*3e80*/  BSYNC.RECONVERGENT B1 ;  /* 0x0000000000017941 */ /* 0x000fea0003800200 */
.L_x_998:
[----:B------:R-:W-:Y:S01]  /*3e90*/  VIADD R0, R4, 0x2 ;  /* 0x0000000204007836 */ /* 0x000fe20000000000 */
[----:B0-----:R-:W-:Y:S01]  /*3ea0*/  LOP3.LUT R22, R5, 0xff, RZ, 0xc0, !PT ;  /* 0x000000ff05167812 */ /* 0x001fe200078ec0ff */
[----:B----4-:R0:W4:Y:S01]  /*3eb0*/  SHFL.DOWN PT, R12, R11, 0x2, R15 ;  /* 0x084000000b0c7989 */ /* 0x01012200000e000f */
[----:B-1----:R-:W-:Y:S01]  /*3ec0*/  LOP3.LUT R20, R2, 0xff, RZ, 0xc0, !PT ;  /* 0x000000ff02147812 */ /* 0x002fe200078ec0ff */
[----:B------:R-:W-:Y:S01]  /*3ed0*/  BSSY.RECONVERGENT B1, `(.L_x_1002) ;  /* 0x000003c000017945 */ /* 0x000fe20003800200 */
[----:B------:R-:W-:Y:S01]  /*3ee0*/  ISETP.GT.AND P0, PT, R0, R15, PT ;  /* 0x0000000f0000720c */ /* 0x000fe20003f04270 */
[----:B------:R0:W1:Y:S01]  /*3ef0*/  SHFL.DOWN PT, R13, R6, 0x2, R15 ;  /* 0x08400000060d7989 */ /* 0x00006200000e000f */
[----:B------:R-:W-:Y:S01]  /*3f00*/  PRMT R0, R2, 0x7610, R0 ;  /* 0x0000761002007816 */ /* 0x000fe20000000000 */
[----:B------:R-:W-:Y:S02]  /*3f10*/  IMAD.MOV.U32 R10, RZ, RZ, R18 ;  /* 0x000000ffff0a7224 */ /* 0x000fe400078e0012 */
[----:B------:R0:W0:Y:S01]  /*3f20*/  SHFL.DOWN PT, R9, R18, 0x2, R15 ;  /* 0x0840000012097989 */ /* 0x00002200000e000f */
[----:B------:R-:W-:-:S03]  /*3f30*/  IMAD.MOV.U32 R8, RZ, RZ, R16 ;  /* 0x000000ffff087224 */ /* 0x000fc600078e0010 */
[----:B------:R0:W0:Y:S04]  /*3f40*/  SHFL.DOWN PT, R3, R16, 0x2, R15 ;  /* 0x0840000010037989 */ /* 0x00002800000e000f */
[----:B------:R0:W0:Y:S04]  /*3f50*/  SHFL.DOWN PT, R22, R22, 0x2, R15 ;  /* 0x0840000016167989 */ /* 0x00002800000e000f */
[----:B--2---:R2:W0:Y:S01]  /*3f60*/  SHFL.DOWN PT, R21, R20, 0x2, R15 ;  /* 0x0840000014157989 */ /* 0x00442200000e000f */
[----:B------:R-:W-:Y:S05]  /*3f70*/  @P0 BRA `(.L_x_1003) ;  /* 0x0000000000c40947 */ /* 0x000fea0003800000 */
[----:B0-----:R-:W-:Y:S01]  /*3f80*/  LOP3.LUT R8, R22, 0xff, RZ, 0xc0, !PT ;  /* 0x000000ff16087812 */ /* 0x001fe200078ec0ff */
[----:B------:R-:W-:Y:S01]  /*3f90*/  BSSY.RECONVERGENT B2, `(.L_x_1004) ;  /* 0x0000017000027945 */ /* 0x000fe20003800200 */
[----:B------:R-:W-:Y:S01]  /*3fa0*/  LOP3.LUT R25, R5, 0xff, RZ, 0xc0, !PT ;  /* 0x000000ff05197812 */ /* 0x000fe200078ec0ff */
[----:B------:R-:W-:Y:S01]  /*3fb0*/  IMAD.MOV.U32 R17, RZ, RZ, R11 ;  /* 0x000000ffff117224 */ /* 0x000fe200078e000b */
[----:B--2---:R-:W-:Y:S01]  /*3fc0*/  LOP3.LUT R20, R21, 0xff, RZ, 0xc0, !PT ;  /* 0x000000ff15147812 */ /* 0x004fe200078ec0ff */
[----:B---3--:R-:W-:Y:S01]  /*3fd0*/  IMAD.MOV.U32 R19, RZ, RZ, R6 ;  /* 0x000000ffff137224 */ /* 0x008fe200078e0006 */
        /* <DEDUP_REMOVED lines=18> */
.L_x_1005:
[----:B------:R-:W-:Y:S05]  /*4100*/  BSYNC.RECONVERGENT B2 ;  /* 0x0000000000027941 */ /* 0x000fea0003800200 */
.L_x_1004:
        /* <DEDUP_REMOVED lines=24> */
.L_x_1003:
[----:B------:R-:W-:Y:S05]  /*4290*/  BSYNC.RECONVERGENT B1 ;  /* 0x0000000000017941 */ /* 0x000fea0003800200 */
.L_x_1002:
[----:B------:R-:W-:Y:S01]  /*42a0*/  VIADD R2, R4, 0x4 ;  /* 0x0000000404027836 */ /* 0x000fe20000000000 */
[----:B0-----:R-:W-:Y:S01]  /*42b0*/  LOP3.LUT R22, R5, 0xff, RZ, 0xc0, !PT ;  /* 0x000000ff05167812 */ /* 0x001fe200078ec0ff */
[----:B----4-:R0:W4:Y:S01]  /*42c0*/  SHFL.DOWN PT, R12, R11, 0x4, R15 ;  /* 0x088000000b0c7989 */ /* 0x01012200000e000f */
        /* <DEDUP_REMOVED lines=36> */
.L_x_1009:
[----:B------:R-:W-:Y:S05]  /*4510*/  BSYNC.RECONVERGENT B2 ;  /* 0x0000000000027941 */ /* 0x000fea0003800200 */
.L_x_1008:
        /* <DEDUP_REMOVED lines=24> */
.L_x_1007:
[----:B------:R-:W-:Y:S05]  /*46a0*/  BSYNC.RECONVERGENT B1 ;  /* 0x0000000000017941 */ /* 0x000fea0003800200 */
.L_x_1006:
[----:B0-----:R-:W-:Y:S01]  /*46b0*/  VIADD R8, R4, 0x8 ;  /* 0x0000000804087836 */ /* 0x001fe20000000000 */
[----:B------:R-:W-:Y:S01]  /*46c0*/  LOP3.LUT R22, R5, 0xff, RZ, 0xc0, !PT ;  /* 0x000000ff05167812 */ /* 0x000fe200078ec0ff */
[----:B------:R0:W0:Y:S01]  /*46d0*/  SHFL.DOWN PT, R0, R11, 0x8, R15 ;  /* 0x090000000b007989 */ /* 0x00002200000e000f */
[----:B------:R-:W-:Y:S01]  /*46e0*/  LOP3.LUT R20, R2, 0xff, RZ, 0xc0, !PT ;  /* 0x000000ff02147812 */ /* 0x000fe200078ec0ff */
[----:B------:R-:W-:Y:S01]  /*46f0*/  BSSY.RECONVERGENT B1, `(.L_x_1010) ;  /* 0x000003c000017945 */ /* 0x000fe20003800200 */
[----:B------:R-:W-:Y:S01]  /*4700*/  ISETP.GT.AND P0, PT, R8, R15, PT ;  /* 0x0000000f0800720c */ /* 0x000fe20003f04270 */
[----:B-1----:R1:W0:Y:S01]  /*4710*/  SHFL.DOWN PT, R13, R6, 0x8, R15 ;  /* 0x09000000060d7989 */ /* 0x00222200000e000f */
[----:B------:R-:W-:Y:S01]  /*4720*/  PRMT R8, R2, 0x7610, R8 ;  /* 0x0000761002087816 */ /* 0x000fe20000000008 */
[----:B----4-:R-:W-:Y:S02]  /*4730*/  IMAD.MOV.U32 R12, RZ, RZ, R18 ;  /* 0x000000ffff0c7224 */ /* 0x010fe400078e0012 */
[----:B--2---:R1:W2:Y:S01]  /*4740*/  SHFL.DOWN PT, R9, R18, 0x8, R15 ;  /* 0x0900000012097989 */ /* 0x0042a200000e000f */
[----:B------:R-:W-:-:S03]  /*4750*/  IMAD.MOV.U32 R10, RZ, RZ, R16 ;  /* 0x000000ffff0a7224 */ /* 0x000fc600078e0010 */
[----:B------:R1:W4:Y:S04]  /*4760*/  SHFL.DOWN PT, R3, R16, 0x8, R15 ;  /* 0x0900000010037989 */ /* 0x00032800000e000f */
[----:B------:R1:W0:Y:S04]  /*4770*/  SHFL.DOWN PT, R22, R22, 0x8, R15 ;  /* 0x0900000016167989 */ /* 0x00022800000e000f */
[----:B------:R1:W0:Y:S01]  /*4780*/  SHFL.DOWN PT, R21, R20, 0x8, R15 ;  /* 0x0900000014157989 */ /* 0x00022200000e000f */
[----:B------:R-:W-:Y:S05]  /*4790*/  @P0 BRA `(.L_x_1011) ;  /* 0x0000000000c40947 */ /* 0x000fea0003800000 */
[----:B0-----:R-:W-:Y:S01]  /*47a0*/  LOP3.LUT R10, R22, 0xff, RZ, 0xc0, !PT ;  /* 0x000000ff160a7812 */ /* 0x001fe200078ec0ff */
[----:B------:R-:W-:Y:S01]  /*47b0*/  BSSY.RECONVERGENT B2, `(.L_x_1012) ;  /* 0x0000017000027945 */ /* 0x000fe20003800200 */
[----:B------:R-:W-:Y:S01]  /*47c0*/  LOP3.LUT R25, R5, 0xff, RZ, 0xc0, !PT ;  /* 0x000000ff05197812 */ /* 0x000fe200078ec0ff */
[----:B------:R-:W-:Y:S01]  /*47d0*/  IMAD.MOV.U32 R17, RZ, RZ, R11 ;  /* 0x000000ffff117224 */ /* 0x000fe200078e000b */
[----:B-1----:R-:W-:Y:S01]  /*47e0*/  LOP3.LUT R20, R21, 0xff, RZ, 0xc0, !PT ;  /* 0x000000ff15147812 */ /* 0x002fe200078ec0ff */
        /* <DEDUP_REMOVED lines=19> */
.L_x_1013:
[----:B------:R-:W-:Y:S05]  /*4920*/  BSYNC.RECONVERGENT B2 ;  /* 0x0000000000027941 */ /* 0x000fea0003800200 */
.L_x_1012:
[----:B--2---:R-:W-:Y:S01]  /*4930*/  IMAD.MOV.U32 R12, RZ, RZ, R9 ;  /* 0x000000ffff0c7224 */ /* 0x004fe200078e0009 */
        /* <DEDUP_REMOVED lines=23> */
.L_x_1011:
[----:B------:R-:W-:Y:S05]  /*4ab0*/  BSYNC.RECONVERGENT B1 ;  /* 0x0000000000017941 */ /* 0x000fea0003800200 */
.L_x_1010:
[----:B0-----:R-:W-:Y:S01]  /*4ac0*/  VIADD R0, R4, 0x10 ;  /* 0x0000001004007836 */ /* 0x001fe20000000000 */
[----:B-1----:R-:W-:Y:S01]  /*4ad0*/  LOP3.LUT R20, R5, 0xff, RZ, 0xc0, !PT ;  /* 0x000000ff05147812 */ /* 0x002fe200078ec0ff */
[----:B------:R0:W1:Y:S01]  /*4ae0*/  SHFL.DOWN PT, R16, R11, 0x10, R15 ;  /* 0x0a0000000b107989 */ /* 0x00006200000e000f */
[----:B------:R-:W-:Y:S01]  /*4af0*/  LOP3.LUT R18, R8, 0xff, RZ, 0xc0, !PT ;  /* 0x000000ff08127812 */ /* 0x000fe200078ec0ff */
[----:B------:R-:W-:Y:S01]  /*4b00*/  BSSY.RECONVERGENT B1, `(.L_x_1014) ;  /* 0x000003c000017945 */ /* 0x000fe20003800200 */
[----:B------:R-:W-:Y:S01]  /*4b10*/  ISETP.GT.AND P0, PT, R0, R15, PT ;  /* 0x0000000f0000720c */ /* 0x000fe20003f04270 */
[----:B------:R0:W0:Y:S01]  /*4b20*/  SHFL.DOWN PT, R17, R6, 0x10, R15 ;  /* 0x0a00000006117989 */ /* 0x00002200000e000f */
[----:B------:R-:W-:Y:S01]  /*4b30*/  PRMT R0, R8, 0x7610, R0 ;  /* 0x0000761008007816 */ /* 0x000fe20000000000 */
[----:B------:R-:W-:Y:S02]  /*4b40*/  IMAD.MOV.U32 R2, RZ, RZ, R12 ;  /* 0x000000ffff027224 */ /* 0x000fe400078e000c */
[----:B------:R0:W0:Y:S01]  /*4b50*/  SHFL.DOWN PT, R13, R12, 0x10, R15 ;  /* 0x0a0000000c0d7989 */ /* 0x00002200000e000f */
[----:B----4-:R-:W-:-:S03]  /*4b60*/  IMAD.MOV.U32 R3, RZ, RZ, R10 ;  /* 0x000000ffff037224 */ /* 0x010fc600078e000a */
[----:B--2---:R2:W4:Y:S04]  /*4b70*/  SHFL.DOWN PT, R9, R10, 0x10, R15 ;  /* 0x0a0000000a097989 */ /* 0x00452800000e000f */
[----:B------:R2:W0:Y:S04]  /*4b80*/  SHFL.DOWN PT, R20, R20, 0x10, R15 ;  /* 0x0a00000014147989 */ /* 0x00042800000e000f */
[----:B---3--:R2:W3:Y:S01]  /*4b90*/  SHFL.DOWN PT, R19, R18, 0x10, R15 ;  /* 0x0a00000012137989 */ /* 0x0084e200000e000f */
[----:B------:R-:W-:Y:S05]  /*4ba0*/  @P0 BRA `(.L_x_1015) ;  /* 0x0000000000c40947 */ /* 0x000fea0003800000 */
[----:B0-----:R-:W-:Y:S01]  /*4bb0*/  LOP3.LUT R2, R20, 0xff, RZ, 0xc0, !PT ;  /* 0x000000ff14027812 */ /* 0x001fe200078ec0ff */
[----:B------:R-:W-:Y:S01]  /*4bc0*/  BSSY.RECONVERGENT B2, `(.L_x_1016) ;  /* 0x0000017000027945 */ /* 0x000fe20003800200 */
[----:B------:R-:W-:Y:S01]  /*4bd0*/  LOP3.LUT R3, R5, 0xff, RZ, 0xc0, !PT ;  /* 0x000000ff05037812 */ /* 0x000fe200078ec0ff */
[----:B--2---:R-:W-:Y:S01]  /*4be0*/  IMAD.MOV.U32 R15, RZ, RZ, R11 ;  /* 0x000000ffff0f7224 */ /* 0x004fe200078e000b */
        /* <DEDUP_REMOVED lines=20> */
.L_x_1017:
[----:B------:R-:W-:Y:S05]  /*4d30*/  BSYNC.RECONVERGENT B2 ;  /* 0x0000000000027941 */ /* 0x000fea0003800200 */
.L_x_1016:
[----:B------:R-:W-:Y:S01]  /*4d40*/  IMAD.MOV.U32 R2, RZ, RZ, R13 ;  /* 0x000000ffff027224 */ /* 0x000fe200078e000d */
        /* <DEDUP_REMOVED lines=23> */
.L_x_1015:
[----:B------:R-:W-:Y:S05]  /*4ec0*/  BSYNC.RECONVERGENT B1 ;  /* 0x0000000000017941 */ /* 0x000fea0003800200 */
.L_x_1014:
[----:B------:R-:W-:Y:S01]  /*4ed0*/  ISETP.NE.AND P0, PT, R4, RZ, PT ;  /* 0x000000ff0400720c */ /* 0x000fe20003f05270 */
[----:B------:R-:W-:-:S12]  /*4ee0*/  BSSY.RECONVERGENT B1, `(.L_x_1018) ;  /* 0x000000b000017945 */ /* 0x000fd80003800200 */
[----:B------:R-:W-:Y:S05]  /*4ef0*/  @P0 BRA `(.L_x_1019) ;  /* 0x0000000000240947 */ /* 0x000fea0003800000 */
[----:B------:R-:W5:Y:S01]  /*4f00*/  S2UR UR5, SR_CgaCtaId ;  /* 0x00000000000579c3 */ /* 0x000f620000008800 */
[----:B------:R-:W-:Y:S01]  /*4f10*/  UMOV UR4, 0x400 ;  /* 0x0000040000047882 */ /* 0x000fe20000000000 */
[----:B------:R-:W-:Y:S02]  /*4f20*/  IMAD.MOV.U32 R8, RZ, RZ, R11 ;  /* 0x000000ffff087224 */ /* 0x000fe400078e000b */
[----:B----4-:R-:W-:Y:S01]  /*4f30*/  IMAD.MOV.U32 R9, RZ, RZ, R6 ;  /* 0x000000ffff097224 */ /* 0x010fe200078e0006 */
[----:B-----5:R-:W-:-:S09]  /*4f40*/  ULEA UR4, UR5, UR4, 0x18 ;  /* 0x0000000405047291 */ /* 0x020fd2000f8ec0ff */
[----:B------:R4:W-:Y:S04]  /*4f50*/  STS.64 [R14+UR4+0x10], R8 ;  /* 0x000010080e007988 */ /* 0x0009e80008000a04 */
[----:B------:R4:W-:Y:S04]  /*4f60*/  STS.64 [R14+UR4+0x20], R2 ;  /* 0x000020020e007988 */ /* 0x0009e80008000a04 */
[----:B------:R4:W-:Y:S04]  /*4f70*/  STS.U8 [R14+UR4+0x8], R5 ;  /* 0x000008050e007988 */ /* 0x0009e80008000004 */
[----:B------:R4:W-:Y:S02]  /*4f80*/  STS.U8 [R14+UR4+0x18], R0 ;  /* 0x000018000e007988 */ /* 0x0009e40008000004 */
.L_x_1019:
[----:B------:R-:W-:Y:S05]  /*4f90*/  BSYNC.RECONVERGENT B1 ;  /* 0x0000000000017941 */ /* 0x000fea0003800200 */
.L_x_1018:
[----:B------:R-:W-:Y:S01]  /*4fa0*/  BAR.SYNC.DEFER_BLOCKING 0x0 ;  /* 0x0000000000007b1d */ /* 0x000fe20000010000 */
[----:B------:R-:W-:-:S13]  /*4fb0*/  ISETP.NE.AND P2, PT, R7, RZ, PT ;  /* 0x000000ff0700720c */ /* 0x000fda0003f45270 */
[----:B------:R-:W-:Y:S05]  /*4fc0*/  @P2 BRA `(.L_x_971) ;  /* 0x0000005800142947 */ /* 0x000fea0003800000 */
[----:B------:R-:W-:Y:S01]  /*4fd0*/  UISETP.GE.AND UP0, UPT, UR8, 0x21, UPT ;  /* 0x000000210800788c */ /* 0x000fe2000bf06270 */
[----:B------:R-:W-:Y:S01]  /*4fe0*/  PRMT R4, R5, 0x7610, R4 ;  /* 0x0000761005047816 */ /* 0x000fe20000000004 */
[----:B------:R-:W-:Y:S01]  /*4ff0*/  IMAD.MOV.U32 R7, RZ, RZ, R11 ;  /* 0x000000ffff077224 */ /* 0x000fe200078e000b */
[----:B----4-:R-:W-:Y:S01]  /*5000*/  PRMT R14, R0, 0x7610, R14 ;  /* 0x00007610000e7816 */ /* 0x010fe2000000000e */
[----:B--2---:R-:W-:Y:S02]  /*5010*/  IMAD.MOV.U32 R10, RZ, RZ, R6 ;  /* 0x000000ffff0a7224 */ /* 0x004fe400078e0006 */
[----:B------:R-:W-:Y:S02]  /*5020*/  IMAD.MOV.U32 R8, RZ, RZ, R2 ;  /* 0x000000ffff087224 */ /* 0x000fe400078e0002 */
[----:B------:R-:W-:Y:S01]  /*5030*/  IMAD.MOV.U32 R9, RZ, RZ, R3 ;  /* 0x000000ffff097224 */ /* 0x000fe200078e0003 */
[----:B------:R-:W-:Y:S06]  /*5040*/  BRA.U !UP0, `(.L_x_1020) ;  /* 0x0000000108c07547 */ /* 0x000fec000b800000 */
[----:B------:R-:W2:Y:S01]  /*5050*/  S2R R7, SR_CgaCtaId ;  /* 0x0000000000077919 */ /* 0x000ea20000008800 */
[----:B------:R-:W-:Y:S01]  /*5060*/  MOV R4, 0x400 ;  /* 0x0000040000047802 */ /* 0x000fe20000000f00 */
[----:B------:R-:W-:Y:S01]  /*5070*/  BSSY.RECONVERGENT B1, `(.L_x_1021) ;  /* 0x000001a000017945 */ /* 0x000fe20003800200 */
[----:B0-----:R-:W-:Y:S01]  /*5080*/  LOP3.LUT R17, R5, 0xff, RZ, 0xc0, !PT ;  /* 0x000000ff05117812 */ /* 0x001fe200078ec0ff */
[----:B------:R-:W-:Y:S01]  /*5090*/  IMAD.MOV.U32 R10, RZ, RZ, R6 ;  /* 0x000000ffff0a7224 */ /* 0x000fe200078e0006 */
[----:B-1----:R-:W-:Y:S02]  /*50a0*/  LOP3.LUT R16, R0, 0xff, RZ, 0xc0, !PT ;  /* 0x000000ff00107812 */ /* 0x002fe400078ec0ff */
[----:B--2---:R-:W-:Y:S01]  /*50b0*/  LEA R8, R7, R4, 0x18 ;  /* 0x0000000407087211 */ /* 0x004fe200078ec0ff */
[----:B------:R-:W-:Y:S01]  /*50c0*/  IMAD.MOV.U32 R7, RZ, RZ, R11 ;  /* 0x000000ffff077224 */ /* 0x000fe200078e000b */
[----:B------:R-:W-:-:S03]  /*50d0*/  PRMT R4, R5, 0x7610, R4 ;  /* 0x0000761005047816 */ /* 0x000fc60000000004 */
[----:B------:R-:W0:Y:S04]  /*50e0*/  LDS.U8 R14, [R8+0x28] ;  /* 0x00002800080e7984 */ /* 0x000e280000000000 */
[----:B------:R-:W1:Y:S04]  /*50f0*/  LDS.U8 R15, [R8+0x38] ;  /* 0x00003800080f7984 */ /* 0x000e680000000000 */
[----:B------:R2:W4:Y:S01]  /*5100*/  LDS.64 R12, [R8+0x40] ;  /* 0x00004000080c7984 */ /* 0x0005220000000a00 */
[----:B0-----:R-:W-:Y:S02]  /*5110*/  ISETP.GE.U32.AND P0, PT, R17, R14, PT ;  /* 0x0000000e1100720c */ /* 0x001fe40003f06070 */
[----:B-1----:R-:W-:-:S11]  /*5120*/  ISETP.GE.U32.AND P3, PT, R16, R15, PT ;  /* 0x0000000f1000720c */ /* 0x002fd60003f66070 */
[----:B--2-4-:R-:W-:Y:S05]  /*5130*/  @!P0 BRA `(.L_x_1022) ;  /* 0x0000000000348947 */ /* 0x014fea0003800000 */
        /* <DEDUP_REMOVED lines=13> */
.L_x_1022:
[----:B------:R-:W-:Y:S05]  /*5210*/  BSYNC.RECONVERGENT B1 ;  /* 0x0000000000017941 */ /* 0x000fea0003800200 */
.L_x_1021:
        /* <DEDUP_REMOVED lines=18> */
.L_x_1023:
[----:B------:R-:W-:Y:S05]  /*5340*/  BSYNC.RECONVERGENT B1 ;  /* 0x0000000000017941 */ /* 0x000fea0003800200 */
.L_x_1020:
[----:B------:R-:W-:Y:S01]  /*5350*/  UISETP.GE.AND UP0, UPT, UR8, 0x41, UPT ;  /* 0x000000410800788c */ /* 0x000fe2000bf06270 */
[----:B------:R-:W-:Y:S01]  /*5360*/  PRMT R0, R4, 0x7610, R0 ;  /* 0x0000761004007816 */ /* 0x000fe20000000000 */
[----:B------:R-:W-:Y:S01]  /*5370*/  IMAD.MOV.U32 R5, RZ, RZ, R7 ;  /* 0x000000ffff057224 */ /* 0x000fe200078e0007 */
[----:B0-----:R-:W-:Y:S01]  /*5380*/  PRMT R13, R14, 0x7610, R13 ;  /* 0x000076100e0d7816 */ /* 0x001fe2000000000d */
[----:B------:R-:W-:Y:S02]  /*5390*/  IMAD.MOV.U32 R6, RZ, RZ, R10 ;  /* 0x000000ffff067224 */ /* 0x000fe400078e000a */
[----:B------:R-:W-:Y:S02]  /*53a0*/  IMAD.MOV.U32 R11, RZ, RZ, R8 ;  /* 0x000000ffff0b7224 */ /* 0x000fe400078e0008 */
[----:B------:R-:W-:Y:S01]  /*53b0*/  IMAD.MOV.U32 R12, RZ, RZ, R9 ;  /* 0x000000ffff0c7224 */ /* 0x000fe200078e0009 */
[----:B------:R-:W-:Y:S06]  /*53c0*/  BRA.U !UP0, `(.L_x_1024) ;  /* 0x0000000108c07547 */ /* 0x000fec000b800000 */
[----:B------:R-:W0:Y:S01]  /*53d0*/  S2R R3, SR_CgaCtaId ;  /* 0x0000000000037919 */ /* 0x000e220000008800 */
[----:B------:R-:W-:Y:S01]  /*53e0*/  MOV R0, 0x400 ;  /* 0x0000040000007802 */ /* 0x000fe20000000f00 */
[----:B------:R-:W-:Y:S01]  /*53f0*/  BSSY.RECONVERGENT B1, `(.L_x_1025) ;  /* 0x000001a000017945 */ /* 0x000fe20003800200 */
[----:B-1----:R-:W-:Y:S01]  /*5400*/  LOP3.LUT R16, R4, 0xff, RZ, 0xc0, !PT ;  /* 0x000000ff04107812 */ /* 0x002fe200078ec0ff */
[----:B------:R-:W-:Y:S01]  /*5410*/  IMAD.MOV.U32 R5, RZ, RZ, R7 ;  /* 0x000000ffff057224 */ /* 0x000fe200078e0007 */
[----:B------:R-:W-:Y:S01]  /*5420*/  LOP3.LUT R18, R14, 0xff, RZ, 0xc0, !PT ;  /* 0x000000ff0e127812 */ /* 0x000fe200078ec0ff */
[----:B------:R-:W-:Y:S01]  /*5430*/  IMAD.MOV.U32 R6, RZ, RZ, R10 ;  /* 0x000000ffff067224 */ /* 0x000fe200078e000a */
[----:B0-----:R-:W-:Y:S02]  /*5440*/  LEA R12, R3, R0, 0x18 ;  /* 0x00000000030c7211 */ /* 0x001fe400078ec0ff */
        /* <DEDUP_REMOVED lines=20> */
.L_x_1026:
[----:B------:R-:W-:Y:S05]  /*5590*/  BSYNC.RECONVERGENT B1 ;  /* 0x0000000000017941 */ /* 0x000fea0003800200 */
.L_x_1025:
        /* <DEDUP_REMOVED lines=18> */
.L_x_1027:
[----:B------:R-:W-:Y:S05]  /*56c0*/  BSYNC.RECONVERGENT B1 ;  /* 0x0000000000017941 */ /* 0x000fea0003800200 */
.L_x_1024:
        /* <DEDUP_REMOVED lines=18> */
[----:B-1----:R-:W1:Y:S04]  /*57f0*/  LDS.U8 R16, [R14+0x78] ;  /* 0x000078000e107984 */ /* 0x002e680000000000 */
        /* <DEDUP_REMOVED lines=17> */
.L_x_1030:
[----:B------:R-:W-:Y:S05]  /*5910*/  BSYNC.RECONVERGENT B1 ;  /* 0x0000000000017941 */ /* 0x000fea0003800200 */
.L_x_1029:
        /* <DEDUP_REMOVED lines=18> */
.L_x_1031:
[----:B------:R-:W-:Y:S05]  /*5a40*/  BSYNC.RECONVERGENT B1 ;  /* 0x0000000000017941 */ /* 0x000fea0003800200 */
.L_x_1028:
        /* <DEDUP_REMOVED lines=36> */
.L_x_1034:
[----:B------:R-:W-:Y:S05]  /*5c90*/  BSYNC.RECONVERGENT B1 ;  /* 0x0000000000017941 */ /* 0x000fea0003800200 */
.L_x_1033:
        /* <DEDUP_REMOVED lines=18> */
.L_x_1035:
[----:B------:R-:W-:Y:S05]  /*5dc0*/  BSYNC.RECONVERGENT B1 ;  /* 0x0000000000017941 */ /* 0x000fea0003800200 */
.L_x_1032:
[----:B------:R-:W-:Y:S01]  /*5dd0*/  UISETP.GE.AND UP0, UPT, UR8, 0xa1, UPT ;  /* 0x000000a10800788c */ /* 0x000fe2000bf06270 */
[----:B------:R-:W-:Y:S01]  /*5de0*/  PRMT R4, R0, 0x7610, R4 ;  /* 0x0000761000047816 */ /* 0x000fe20000000004 */
[----:B------:R-:W-:Y:S01]  /*5df0*/  IMAD.MOV.U32 R7, RZ, RZ, R5 ;  /* 0x000000ffff077224 */ /* 0x000fe200078e0005 */
[----:B-1----:R-:W-:Y:S01]  /*5e00*/  PRMT R16, R13, 0x7610, R16 ;  /* 0x000076100d107816 */ /* 0x002fe20000000010 */
        /* <DEDUP_REMOVED lines=9> */
[----:B---3--:R-:W-:Y:S01]  /*5ea0*/  LOP3.LUT R19, R13, 0xff, RZ, 0xc0, !PT ;  /* 0x000000ff0d137812 */ /* 0x008fe200078ec0ff */
        /* <DEDUP_REMOVED lines=22> */
.L_x_1038:
[----:B------:R-:W-:Y:S05]  /*6010*/  BSYNC.RECONVERGENT B1 ;  /* 0x0000000000017941 */ /* 0x000fea0003800200 */
.L_x_1037:
        /* <DEDUP_REMOVED lines=18> */
.L_x_1039:
[----:B------:R-:W-:Y:S05]  /*6140*/  BSYNC.RECONVERGENT B1 ;  /* 0x0000000000017941 */ /* 0x000fea0003800200 */
.L_x_1036:
[----:B------:R-:W-:Y:S01]  /*6150*/  UISETP.GE.AND UP0, UPT, UR8, 0xc1, UPT ;  /* 0x000000c10800788c */ /* 0x000fe2000bf06270 */
[----:B------:R-:W-:Y:S01]  /*6160*/  PRMT R9, R4, 0x7610, R9 ;  /* 0x0000761004097816 */ /* 0x000fe20000000009 */
[----:B------:R-:W-:Y:S01]  /*6170*/  IMAD.MOV.U32 R15, RZ, RZ, R7 ;  /* 0x000000ffff0f7224 */ /* 0x000fe200078e0007 */
[----:B------:R-:W-:Y:S01]  /*6180*/  PRMT R20, R16, 0x7610, R20 ;  /* 0x0000761010147816 */ /* 0x000fe20000000014 */
[----:B------:R-:W-:Y:S02]  /*6190*/  IMAD.MOV.U32 R10, RZ, RZ, R8 ;  /* 0x000000ffff0a7224 */ /* 0x000fe400078e0008 */
[----:B---3--:R-:W-:Y:S02]  /*61a0*/  IMAD.MOV.U32 R19, RZ, RZ, R17 ;  /* 0x000000ffff137224 */ /* 0x008fe400078e0011 */
        /* <DEDUP_REMOVED lines=30> */
.L_x_1042:
[----:B------:R-:W-:Y:S05]  /*6390*/  BSYNC.RECONVERGENT B1 ;  /* 0x0000000000017941 */ /* 0x000fea0003800200 */
.L_x_1041:
        /* <DEDUP_REMOVED lines=18> */
.L_x_1043:
[----:B------:R-:W-:Y:S05]  /*64c0*/  BSYNC.RECONVERGENT B1 ;  /* 0x0000000000017941 */ /* 0x000fea0003800200 */
.L_x_1040:
        /* <DEDUP_REMOVED lines=36> */
.L_x_1045:
[----:B------:R-:W-:Y:S05]  /*6710*/  BSYNC.RECONVERGENT B1 ;  /* 0x0000000000017941 */ /* 0x000fea0003800200 */
.L_x_1044:
        /* <DEDUP_REMOVED lines=19> */
.L_x_921:
[----:B------:R-:W1:Y:S01]  /*6850*/  S2R R4, SR_TID.X ;  /* 0x0000000000047919 */ /* 0x000e620000002100 */
[----:B------:R-:W1:Y:S02]  /*6860*/  LDCU.128 UR8, c[0x0][0x380] ;  /* 0x00007000ff0877ac */ /* 0x000e640008000c00 */
[----:B-1----:R-:W-:-:S05]  /*6870*/  IADD3 R2, P0, PT, R4, UR8, RZ ;  /* 0x0000000804027c10 */ /* 0x002fca000ff1e0ff */
[----:B------:R-:W-:-:S05]  /*6880*/  IMAD.X R3, RZ, RZ, UR9, P0 ;  /* 0x00000009ff037e24 */ /* 0x000fca00080e06ff */
[----:B0-----:R-:W2:Y:S04]  /*6890*/  LDG.E.U8 R0, desc[UR6][R2.64] ;  /* 0x0000000602007981 */ /* 0x001ea8000c1e1100 */
[----:B------:R-:W2:Y:S01]  /*68a0*/  LDG.E.U8 R6, desc[UR6][R2.64+0x100] ;  /* 0x0001000602067981 */ /* 0x000ea2000c1e1100 */
[----:B------:R-:W-:Y:S01]  /*68b0*/  IADD3 R12, P0, PT, R4, UR10, RZ ;  /* 0x0000000a040c7c10 */ /* 0x000fe2000ff1e0ff */
[----:B------:R-:W-:Y:S01]  /*68c0*/  UISETP.GE.U32.AND UP0, UPT, UR4, 0x400, UPT ;  /* 0x000004000400788c */ /* 0x000fe2000bf06070 */
[----:B------:R-:W-:Y:S02]  /*68d0*/  IMAD.MOV.U32 R7, RZ, RZ, 0x200 ;  /* 0x00000200ff077424 */ /* 0x000fe400078e00ff */
[----:B------:R-:W-:Y:S01]  /*68e0*/  IADD3 R9, P2, PT, R12, 0x100, RZ ;  /* 0x000001000c097810 */ /* 0x000fe20007f5e0ff */
[----:B------:R-:W-:Y:S01]  /*68f0*/  UISETP.GE.U32.AND.EX UP0, UPT, UR5, URZ, UPT, UP0 ;  /* 0x000000ff0500728c */ /* 0x000fe2000bf06100 */
[----:B------:R-:W-:-:S04]  /*6900*/  IMAD.X R13, RZ, RZ, UR11, P0 ;  /* 0x0000000bff0d7e24 */ /* 0x000fc800080e06ff */
[----:B------:R-:W-:Y:S01]  /*6910*/  IMAD.X R8, RZ, RZ, R13, P2 ;  /* 0x000000ffff087224 */ /* 0x000fe200010e060d */
[----:B--2---:R-:W-:Y:S02]  /*6920*/  ISETP.GE.U32.AND P1, PT, R6, R0, PT ;  /* 0x000000000600720c */ /* 0x004fe40003f26070 */
[----:B------:R-:W-:Y:S02]  /*6930*/  ISETP.GE.U32.AND P0, PT, R0, R6, PT ;  /* 0x000000060000720c */ /* 0x000fe40003f06070 */
[----:B------:R-:W-:Y:S02]  /*6940*/  VIMNMX.U16x2 R5, PT, PT, R6, R0, PT ;  /* 0x0000000006057248 */ /* 0x000fe40003fe0200 */
[----:B------:R-:W-:Y:S01]  /*6950*/  VIMNMX.U16x2 R10, PT, PT, R0, R6, !PT ;  /* 0x00000006000a7248 */ /* 0x000fe20007fe0200 */
[----:B------:R-:W-:Y:S01]  /*6960*/  IMAD.MOV.U32 R0, RZ, RZ, RZ ;  /* 0x000000ffff007224 */ /* 0x000fe200078e00ff */
[----:B------:R-:W-:Y:S02]  /*6970*/  SEL R11, R9, R12, !P1 ;  /* 0x0000000c090b7207 */ /* 0x000fe40004800000 */
[----:B------:R-:W-:-:S02]  /*6980*/  SEL R6, R8, R13, !P1 ;  /* 0x0000000d08067207 */ /* 0x000fc40004800000 */
[----:B------:R-:W-:Y:S02]  /*6990*/  SEL R9, R9, R12, !P0 ;  /* 0x0000000c09097207 */ /* 0x000fe40004000000 */
[----:B------:R-:W-:Y:S01]  /*69a0*/  SEL R8, R8, R13, !P0 ;  /* 0x0000000d08087207 */ /* 0x000fe20004000000 */
[----:B------:R-:W-:Y:S06]  /*69b0*/  BRA.U !UP0, `(.L_x_1046) ;  /* 0x0000000508587547 */ /* 0x000fec000b800000 */
[----:B------:R-:W-:Y:S01]  /*69c0*/  PRMT R19, R10, 0x7610, R19 ;  /* 0x000076100a137816 */ /* 0x000fe20000000013 */
[----:B------:R-:W-:Y:S01]  /*69d0*/  IMAD.MOV.U32 R17, RZ, RZ, R9 ;  /* 0x000000ffff117224 */ /* 0x000fe200078e0009 */
[----:B------:R-:W0:Y:S01]  /*69e0*/  LDCU.64 UR4, c[0x0][0x3a0] ;  /* 0x00007400ff0477ac */ /* 0x000e220008000a00 */
[----:B------:R-:W-:Y:S02]  /*69f0*/  IMAD.MOV.U32 R16, RZ, RZ, R8 ;  /* 0x000000ffff107224 */ /* 0x000fe400078e0008 */
[----:B------:R-:W-:Y:S02]  /*6a00*/  IMAD.MOV.U32 R15, RZ, RZ, 0x200 ;  /* 0x00000200ff0f7424 */ /* 0x000fe400078e00ff */
[----:B------:R-:W-:-:S07]  /*6a10*/  IMAD.MOV.U32 R0, RZ, RZ, RZ ;  /* 0x000000ffff007224 */ /* 0x000fce00078e00ff */
.L_x_1051:
[----:B------:R-:W-:-:S05]  /*6a20*/  IADD3 R8, P0, PT, R15, R2, RZ ;  /* 0x000000020f087210 */ /* 0x000fca0007f1e0ff */
[----:B------:R-:W-:-:S05]  /*6a30*/  IMAD.X R9, R0, 0x1, R3, P0 ;  /* 0x0000000100097824 */ /* 0x000fca00000e0603 */
[----:B------:R-:W2:Y:S04]  /*6a40*/  LDG.E.U8 R14, desc[UR6][R8.64] ;  /* 0x00000006080e7981 */ /* 0x000ea8000c1e1100 */
[----:B------:R-:W3:Y:S01]  /*6a50*/  LDG.E.U8 R10, desc[UR6][R8.64+0x100] ;  /* 0x00010006080a7981 */ /* 0x000ee2000c1e1100 */
[----:B------:R-:W-:Y:S01]  /*6a60*/  LOP3.LUT R20, R19, 0xff, RZ, 0xc0, !PT ;  /* 0x000000ff13147812 */ /* 0x000fe200078ec0ff */
[----:B------:R-:W-:Y:S01]  /*6a70*/  BSSY.RECONVERGENT B1, `(.L_x_1047) ;  /* 0x000001c000017945 */ /* 0x000fe20003800200 */
[----:B------:R-:W-:Y:S01]  /*6a80*/  LOP3.LUT R25, R5, 0xff, RZ, 0xc0, !PT ;  /* 0x000000ff05197812 */ /* 0x000fe200078ec0ff */
[----:B------:R-:W-:Y:S01]  /*6a90*/  IMAD.MOV.U32 R22, RZ, RZ, R11 ;  /* 0x000000ffff167224 */ /* 0x000fe200078e000b */
[----:B------:R-:W-:Y:S01]  /*6aa0*/  IADD3 R18, P0, PT, R15, R12, RZ ;  /* 0x0000000c0f127210 */ /* 0x000fe20007f1e0ff */
[----:B------:R-:W-:-:S04]  /*6ab0*/  IMAD.MOV.U32 R23, RZ, RZ, R6 ;  /* 0x000000ffff177224 */ /* 0x000fc800078e0006 */
[----:B------:R-:W-:Y:S01]  /*6ac0*/  IMAD.X R7, R0, 0x1, R13, P0 ;  /* 0x0000000100077824 */ /* 0x000fe200000e060d */
[----:B--2---:R-:W-:Y:S02]  /*6ad0*/  LOP3.LUT R21, R14, 0xffff, RZ, 0xc0, !PT ;  /* 0x0000ffff0e157812 */ /* 0x004fe400078ec0ff */
[----:B------:R-:W-:Y:S02]  /*6ae0*/  ISETP.GE.U32.AND P1, PT, R25, R14, PT ;  /* 0x0000000e1900720c */ /* 0x000fe40003f26070 */
[----:B------:R-:W-:-:S13]  /*6af0*/  ISETP.GE.U32.AND P3, PT, R20, R21, PT ;  /* 0x000000151400720c */ /* 0x000fda0003f66070 */
[----:B------:R-:W-:-:S04]  /*6b00*/  @P3 ISETP.GE.U32.AND P0, PT, R17, R18, PT ;  /* 0x000000121100320c */ /* 0x000fc80003f06070 */
[----:B------:R-:W-:-:S04]  /*6b10*/  @P3 ISETP.GE.AND.EX P0, PT, R16, R7, PT, P0 ;  /* 0x000000071000320c */ /* 0x000fc80003f06300 */
[----:B------:R-:W-:Y:S02]  /*6b20*/  @P3 ISETP.LT.U32.OR P0, PT, R21, R20, !P0 ;  /* 0x000000141500320c */ /* 0x000fe40004701470 */
[----:B------:R-:W-:Y:S02]  /*6b30*/  PRMT R21, R5, 0x7610, R21 ;  /* 0x0000761005157816 */ /* 0x000fe40000000015 */
[----:B---3--:R-:W-:Y:S01]  /*6b40*/  LOP3.LUT R20, R10, 0xffff, RZ, 0xc0, !PT ;  /* 0x0000ffff0a147812 */ /* 0x008fe200078ec0ff */
[----:B------:R-:W-:Y:S08]  /*6b50*/  @!P1 BRA `(.L_x_1048) ;  /* 0x0000000000349947 */ /* 0x000ff00003800000 */
[C---:B------:R-:W-:Y:S01]  /*6b60*/  LOP3.LUT R8, R14.reuse, 0xffff, RZ, 0xc0, !PT ;  /* 0x0000ffff0e087812 */ /* 0x040fe200078ec0ff */
[----:B------:R-:W-:Y:S01]  /*6b70*/  IMAD.MOV.U32 R22, RZ, RZ, R18 ;  /* 0x000000ffff167224 */ /* 0x000fe200078e0012 */
[----:B------:R-:W-:Y:S01]  /*6b80*/  PRMT R21, R14, 0x7610, R21 ;  /* 0x000076100e157816 */ /* 0x000fe20000000015 */
[----:B------:R-:W-:Y:S01]  /*6b90*/  IMAD.MOV.U32 R23, RZ, RZ, R7 ;  /* 0x000000ffff177224 */ /* 0x000fe200078e0007 */
[----:B------:R-:W-:-:S13]  /*6ba0*/  ISETP.GE.U32.AND P4, PT, R8, R25, PT ;  /* 0x000000190800720c */ /* 0x000fda0003f86070 */
        /* <DEDUP_REMOVED lines=8> */
.L_x_1048:
[----:B0-----:R-:W-:Y:S05]  /*6c30*/  BSYNC.RECONVERGENT B1 ;  /* 0x0000000000017941 */ /* 0x001fea0003800200 */
.L_x_1047:
[----:B------:R-:W-:Y:S01]  /*6c40*/  LOP3.LUT R25, R21, 0xff, RZ, 0xc0, !PT ;  /* 0x000000ff15197812 */ /* 0x000fe200078ec0ff */
[----:B------:R-:W-:Y:S01]  /*6c50*/  BSSY.RECONVERGENT B1, `(.L_x_1049) ;  /* 0x0000018000017945 */ /* 0x000fe20003800200 */
[----:B------:R-:W-:Y:S01]  /*6c60*/  IADD3 R9, P2, PT, R18, 0x100, RZ ;  /* 0x0000010012097810 */ /* 0x000fe20007f5e0ff */
[----:B------:R-:W-:Y:S01]  /*6c70*/  IMAD.MOV.U32 R11, RZ, RZ, R22 ;  /* 0x000000ffff0b7224 */ /* 0x000fe200078e0016 */
[----:B------:R-:W-:Y:S01]  /*6c80*/  ISETP.GE.U32.AND P1, PT, R25, R20, PT ;  /* 0x000000141900720c */ /* 0x000fe20003f26070 */
[----:B------:R-:W-:Y:S01]  /*6c90*/  IMAD.MOV.U32 R6, RZ, RZ, R23 ;  /* 0x000000ffff067224 */ /* 0x000fe200078e0017 */
[----:B------:R-:W-:Y:S01]  /*6ca0*/  @P3 SEL R19, R19, R14, P0 ;  /* 0x0000000e13133207 */ /* 0x000fe20000000000 */
[----:B------:R-:W-:Y:S01]  /*6cb0*/  IMAD.X R8, RZ, RZ, R7, P2 ;  /* 0x000000ffff087224 */ /* 0x000fe200010e0607 */
[----:B------:R-:W-:Y:S02]  /*6cc0*/  @P3 SEL R18, R17, R18, P0 ;  /* 0x0000001211123207 */ /* 0x000fe40000000000 */
[----:B------:R-:W-:-:S02]  /*6cd0*/  @P3 SEL R7, R16, R7, P0 ;  /* 0x0000000710073207 */ /* 0x000fc40000000000 */
[----:B------:R-:W-:Y:S02]  /*6ce0*/  @P3 PRMT R14, R19, 0x7610, R14 ;  /* 0x00007610130e3816 */ /* 0x000fe4000000000e */
[----:B------:R-:W-:-:S03]  /*6cf0*/  PRMT R5, R21, 0x7610, R5 ;  /* 0x0000761015057816 */ /* 0x000fc60000000005 */
        /* <DEDUP_REMOVED lines=13> */
.L_x_1050:
[----:B------:R-:W-:Y:S05]  /*6dd0*/  BSYNC.RECONVERGENT B1 ;  /* 0x0000000000017941 */ /* 0x000fea0003800200 */
.L_x_1049:
[----:B------:R-:W-:Y:S02]  /*6de0*/  LOP3.LUT R17, R14, 0xff, RZ, 0xc0, !PT ;  /* 0x000000ff0e117812 */ /* 0x000fe400078ec0ff */
[----:B------:R-:W-:Y:S02]  /*6df0*/  IADD3 R16, P3, PT, R15, 0x400, RZ ;  /* 0x000004000f107810 */ /* 0x000fe40007f7e0ff */
[----:B------:R-:W-:Y:S02]  /*6e00*/  ISETP.GE.U32.AND P2, PT, R17, R20, PT ;  /* 0x000000141100720c */ /* 0x000fe40003f46070 */
[----:B------:R-:W-:Y:S01]  /*6e10*/  ISETP.GT.U32.AND P0, PT, R16, UR4, PT ;  /* 0x0000000410007c0c */ /* 0x000fe2000bf04070 */
[----:B------:R-:W-:Y:S01]  /*6e20*/  IMAD.X R16, RZ, RZ, R0, P3 ;  /* 0x000000ffff107224 */ /* 0x000fe200018e0600 */
[----:B------:R-:W-:-:S04]  /*6e30*/  IADD3 R15, P3, PT, R15, 0x200, RZ ;  /* 0x000002000f0f7810 */ /* 0x000fc80007f7e0ff */
[----:B------:R-:W-:Y:S01]  /*6e40*/  ISETP.GT.AND.EX P0, PT, R16, UR5, PT, P0 ;  /* 0x0000000510007c0c */ /* 0x000fe2000bf04300 */
[----:B------:R-:W-:-:S04]  /*6e50*/  IMAD.X R0, RZ, RZ, R0, P3 ;  /* 0x000000ffff007224 */ /* 0x000fc800018e0600 */
[----:B------:R-:W-:-:S04]  /*6e60*/  @P2 ISETP.GE.U32.AND P1, PT, R18, R9, PT ;  /* 0x000000091200220c */ /* 0x000fc80003f26070 */
[----:B------:R-:W-:-:S04]  /*6e70*/  @P2 ISETP.GE.AND.EX P1, PT, R7, R8, PT, P1 ;  /* 0x000000080700220c */ /* 0x000fc80003f26310 */
[----:B------:R-:W-:-:S04]  /*6e80*/  @P2 ISETP.LT.U32.OR P1, PT, R20, R17, !P1 ;  /* 0x000000111400220c */ /* 0x000fc80004f21470 */
[----:B------:R-:W-:Y:S02]  /*6e90*/  @P2 SEL R14, R14, R10, P1 ;  /* 0x0000000a0e0e2207 */ /* 0x000fe40000800000 */
[----:B------:R-:W-:Y:S02]  /*6ea0*/  @P2 SEL R9, R18, R9, P1 ;  /* 0x0000000912092207 */ /* 0x000fe40000800000 */
[----:B------:R-:W-:Y:S02]  /*6eb0*/  @P2 SEL R8, R7, R8, P1 ;  /* 0x0000000807082207 */ /* 0x000fe40000800000 */
[----:B------:R-:W-:Y:S01]  /*6ec0*/  @P2 PRMT R10, R14, 0x7610, R10 ;  /* 0x000076100e0a2816 */ /* 0x000fe2000000000a */
[----:B------:R-:W-:Y:S02]  /*6ed0*/  IMAD.MOV.U32 R17, RZ, RZ, R9 ;  /* 0x000000ffff117224 */ /* 0x000fe400078e0009 */
[----:B------:R-:W-:Y:S01]  /*6ee0*/  IMAD.MOV.U32 R16, RZ, RZ, R8 ;  /* 0x000000ffff107224 */ /* 0x000fe200078e0008 */
[----:B------:R-:W-:Y:S01]  /*6ef0*/  PRMT R19, R10, 0x7610, R19 ;  /* 0x000076100a137816 */ /* 0x000fe20000000013 */
[----:B------:R-:W-:Y:S06]  /*6f00*/  @!P0 BRA `(.L_x_1051) ;  /* 0xfffffff800c48947 */ /* 0x000fec000383ffff */
[----:B------:R-:W-:-:S07]  /*6f10*/  IMAD.MOV.U32 R7, RZ, RZ, R15 ;  /* 0x000000ffff077224 */ /* 0x000fce00078e000f */
.L_x_1046:
[----:B------:R-:W-:-:S04]  /*6f20*/  ISETP.GE.U32.AND P0, PT, R7, UR4, PT ;  /* 0x0000000407007c0c */ /* 0x000fc8000bf06070 */
[----:B------:R-:W-:-:S13]  /*6f30*/  ISETP.GE.AND.EX P0, PT, R0, UR5, PT, P0 ;  /* 0x0000000500007c0c */ /* 0x000fda000bf06300 */
[----:B------:R-:W-:Y:S05]  /*6f40*/  @P0 BRA `(.L_x_1052) ;  /* 0x0000001000200947 */ /* 0x000fea0003800000 */
[----:B------:R-:W-:Y:S01]  /*6f50*/  IADD3 R15, PT, PT, -R7, UR4, RZ ;  /* 0x00000004070f7c10 */ /* 0x000fe2000fffe1ff */
[----:B------:R-:W-:Y:S03]  /*6f60*/  BSSY.RECONVERGENT B2, `(.L_x_1052) ;  /* 0x0000106000027945 */ /* 0x000fe60003800200 */
[----:B------:R-:W-:-:S13]  /*6f70*/  ISETP.GE.AND P0, PT, R4, R15, PT ;  /* 0x0000000f0400720c */ /* 0x000fda0003f06270 */
[----:B------:R-:W-:Y:S05]  /*6f80*/  @P0 BRA `(.L_x_1053) ;  /* 0x00000010000c0947 */ /* 0x000fea0003800000 */
[----:B------:R-:W-:Y:S01]  /*6f90*/  LOP3.LUT R2, RZ, R4, RZ, 0x33, !PT ;  /* 0x00000004ff027212 */ /* 0x000fe200078e33ff */
[----:B------:R-:W-:Y:S01]  /*6fa0*/  BSSY.RECONVERGENT B1, `(.L_x_1054) ;  /* 0x0000045000017945 */ /* 0x000fe20003800200 */
[----:B------:R-:W-:Y:S02]  /*6fb0*/  IMAD.MOV.U32 R16, RZ, RZ, R4 ;  /* 0x000000ffff107224 */ /* 0x000fe400078e0004 */
[----:B------:R-:W-:-:S04]  /*6fc0*/  IADD3 R13, PT, PT, -R7, UR4, R2 ;  /* 0x00000004070d7c10 */ /* 0x000fc8000fffe102 */
[----:B------:R-:W-:-:S04]  /*6fd0*/  LOP3.LUT R2, R13, 0x300, RZ, 0xc0, !PT ;  /* 0x000003000d027812 */ /* 0x000fc800078ec0ff */
[----:B------:R-:W-:-:S13]  /*6fe0*/  ISETP.NE.AND P0, PT, R2, 0x300, PT ;  /* 0x000003000200780c */ /* 0x000fda0003f05270 */
[----:B------:R-:W-:Y:S05]  /*6ff0*/  @!P0 BRA `(.L_x_1055) ;  /* 0x0000000000fc8947 */ /* 0x000fea0003800000 */
[----:B------:R-:W0:Y:S01]  /*7000*/  LDCU.128 UR8, c[0x0][0x380] ;  /* 0x00007000ff0877ac */ /* 0x000e220008000c00 */
[----:B------:R-:W-:Y:S02]  /*7010*/  IADD3 R2, P0, PT, R4, R7, RZ ;  /* 0x0000000704027210 */ /* 0x000fe40007f1e0ff */
[----:B------:R-:W-:-:S03]  /*7020*/  LEA.HI R3, R13, 0x1, RZ, 0x18 ;  /* 0x000000010d037811 */ /* 0x000fc600078fc0ff */
[----:B------:R-:W-:Y:S01]  /*7030*/  IMAD.X R16, RZ, RZ, R0, P0 ;  /* 0x000000ffff107224 */ /* 0x000fe200000e0600 */
[----:B------:R-:W-:-:S05]  /*7040*/  LOP3.LUT R17, R3, 0x3, RZ, 0xc0, !PT ;  /* 0x0000000303117812 */ /* 0x000fca00078ec0ff */
[----:B------:R-:W-:Y:S01]  /*7050*/  IMAD.MOV R17, RZ, RZ, -R17 ;  /* 0x000000ffff117224 */ /* 0x000fe200078e0a11 */
[C---:B0-----:R-:W-:Y:S02]  /*7060*/  IADD3 R12, P1, PT, R2.reuse, UR10, RZ ;  /* 0x0000000a020c7c10 */ /* 0x041fe4000ff3e0ff */
[----:B------:R-:W-:Y:S02]  /*7070*/  IADD3 R2, P0, PT, R2, UR8, RZ ;  /* 0x0000000802027c10 */ /* 0x000fe4000ff1e0ff */
[C---:B------:R-:W-:Y:S02]  /*7080*/  IADD3.X R14, PT, PT, R16.reuse, UR11, RZ, P1, !PT ;  /* 0x0000000b100e7c10 */ /* 0x040fe40008ffe4ff */
[----:B------:R-:W-:Y:S01]  /*7090*/  IADD3.X R3, PT, PT, R16, UR9, RZ, P0, !PT ;  /* 0x0000000910037c10 */ /* 0x000fe200087fe4ff */
[----:B------:R-:W-:-:S08]  /*70a0*/  IMAD.MOV.U32 R16, RZ, RZ, R4 ;  /* 0x000000ffff107224 */ /* 0x000fd000078e0004 */
.L_x_1060:
        /* <DEDUP_REMOVED lines=24> */
.L_x_1057:
[----:B------:R-:W-:Y:S05]  /*7230*/  BSYNC.RECONVERGENT B3 ;  /* 0x0000000000037941 */ /* 0x000fea0003800200 */
.L_x_1056:
        /* <DEDUP_REMOVED lines=20> */
.L_x_1059:
[----:B------:R-:W-:Y:S05]  /*7380*/  BSYNC.RECONVERGENT B3 ;  /* 0x0000000000037941 */ /* 0x000fea0003800200 */
.L_x_1058:
[----:B------:R-:W-:Y:S01]  /*7390*/  IADD3 R12, P0, PT, R12, 0x100, RZ ;  /* 0x000001000c0c7810 */ /* 0x000fe20007f1e0ff */
[----:B------:R-:W-:Y:S01]  /*73a0*/  VIADD R16, R16, 0x100 ;  /* 0x0000010010107836 */ /* 0x000fe20000000000 */
[----:B------:R-:W-:-:S03]  /*73b0*/  IADD3 R2, P1, PT, R2, 0x100, RZ ;  /* 0x0000010002027810 */ /* 0x000fc60007f3e0ff */
[----:B------:R-:W-:Y:S02]  /*73c0*/  IMAD.X R14, RZ, RZ, R14, P0 ;  /* 0x000000ffff0e7224 */ /* 0x000fe400000e060e */
[----:B------:R-:W-:Y:S01]  /*73d0*/  IMAD.X R3, RZ, RZ, R3, P1 ;  /* 0x000000ffff037224 */ /* 0x000fe200008e0603 */
[----:B------:R-:W-:Y:S07]  /*73e0*/  @P2 BRA `(.L_x_1060) ;  /* 0xfffffffc00302947 */ /* 0x000fee000383ffff */
.L_x_1055:
[----:B------:R-:W-:Y:S05]  /*73f0*/  BSYNC.RECONVERGENT B1 ;  /* 0x0000000000017941 */ /* 0x000fea0003800200 */
.L_x_1054:
[----:B------:R-:W-:-:S13]  /*7400*/  ISETP.GE.U32.AND P0, PT, R13, 0x300, PT ;  /* 0x000003000d00780c */ /* 0x000fda0003f06070 */
[----:B------:R-:W-:Y:S05]  /*7410*/  @!P0 BRA `(.L_x_1053) ;  /* 0x0000000800e88947 */ /* 0x000fea0003800000 */
[----:B------:R-:W-:-:S07]  /*7420*/  VIADD R14, R16, 0x200 ;  /* 0x00000200100e7836 */ /* 0x000fce0000000000 */
.L_x_1077:
        /* <DEDUP_REMOVED lines=34> */
.L_x_1062:
[----:B------:R-:W-:Y:S05]  /*7650*/  BSYNC.RECONVERGENT B1 ;  /* 0x0000000000017941 */ /* 0x000fea0003800200 */
.L_x_1061:
        /* <DEDUP_REMOVED lines=17> */
.L_x_1064:
[----:B------:R-:W-:Y:S05]  /*7770*/  BSYNC.RECONVERGENT B1 ;  /* 0x0000000000017941 */ /* 0x000fea0003800200 */
.L_x_1063:
[----:B------:R-:W-:Y:S01]  /*7780*/  LOP3.LUT R10, R20, 0xff, RZ, 0xc0, !PT ;  /* 0x000000ff140a7812 */ /* 0x000fe200078ec0ff */
[----:B------:R-:W-:Y:S01]  /*7790*/  VIADD R8, R14, 0xffffff00 ;  /* 0xffffff000e087836 */ /* 0x000fe20000000000 */
[----:B------:R-:W-:Y:S01]  /*77a0*/  BSSY.RECONVERGENT B1, `(.L_x_1065) ;  /* 0x0000014000017945 */ /* 0x000fe20003800200 */
[----:B------:R-:W-:Y:S01]  /*77b0*/  PRMT R23, R20, 0x7610, R23 ;  /* 0x0000761014177816 */ /* 0x000fe20000000017 */
[----:B------:R-:W-:Y:S01]  /*77c0*/  IMAD.MOV.U32 R9, RZ, RZ, R21 ;  /* 0x000000ffff097224 */ /* 0x000fe200078e0015 */
[----:B-----5:R-:W-:Y:S02]  /*77d0*/  ISETP.GE.U32.AND P0, PT, R10, R17, PT ;  /* 0x000000110a00720c */ /* 0x020fe40003f06070 */
        /* <DEDUP_REMOVED lines=16> */
.L_x_1066:
[----:B------:R-:W-:Y:S05]  /*78e0*/  BSYNC.RECONVERGENT B1 ;  /* 0x0000000000017941 */ /* 0x000fea0003800200 */
.L_x_1065:
        /* <DEDUP_REMOVED lines=19> */
.L_x_1068:
[----:B------:R-:W-:Y:S05]  /*7a20*/  BSYNC.RECONVERGENT B1 ;  /* 0x0000000000017941 */ /* 0x000fea0003800200 */
.L_x_1067:
        /* <DEDUP_REMOVED lines=21> */
.L_x_1070:
[----:B------:R-:W-:Y:S05]  /*7b80*/  BSYNC.RECONVERGENT B1 ;  /* 0x0000000000017941 */ /* 0x000fea0003800200 */
.L_x_1069:
        /* <DEDUP_REMOVED lines=19> */
.L_x_1072:
[----:B------:R-:W-:Y:S05]  /*7cc0*/  BSYNC.RECONVERGENT B1 ;  /* 0x0000000000017941 */ /* 0x000fea0003800200 */
.L_x_1071:
[----:B------:R-:W-:Y:S01]  /*7cd0*/  LOP3.LUT R9, R25, 0xff, RZ, 0xc0, !PT ;  /* 0x000000ff19097812 */ /* 0x000fe200078ec0ff */
[----:B------:R-:W-:Y:S01]  /*7ce0*/  VIADD R5, R14, 0x100 ;  /* 0x000001000e057836 */ /* 0x000fe20000000000 */
[----:B------:R-:W-:Y:S01]  /*7cf0*/  BSSY.RECONVERGENT B1, `(.L_x_1073) ;  /* 0x0000014000017945 */ /* 0x000fe20003800200 */
[----:B------:R-:W-:Y:S01]  /*7d00*/  IMAD.MOV.U32 R11, RZ, RZ, R12 ;  /* 0x000000ffff0b7224 */ /* 0x000fe200078e000c */
[----:B------:R-:W-:Y:S01]  /*7d10*/  ISETP.GE.U32.AND P0, PT, R9, R18, PT ;  /* 0x000000120900720c */ /* 0x000fe20003f06070 */
[----:B------:R-:W-:Y:S01]  /*7d20*/  IMAD.MOV.U32 R6, RZ, RZ, R17 ;  /* 0x000000ffff067224 */ /* 0x000fe200078e0011 */
[--C-:B------:R-:W-:Y:S02]  /*7d30*/  IADD3 R2, P1, P2, R7, R2, R5.reuse ;  /* 0x0000000207027210 */ /* 0x100fe40007a3e005 */
        /* <DEDUP_REMOVED lines=15> */
.L_x_1074:
[----:B------:R-:W-:Y:S05]  /*7e30*/  BSYNC.RECONVERGENT B1 ;  /* 0x0000000000017941 */ /* 0x000fea0003800200 */
.L_x_1073:
        /* <DEDUP_REMOVED lines=19> */
.L_x_1076:
[----:B------:R-:W-:Y:S05]  /*7f70*/  BSYNC.RECONVERGENT B1 ;  /* 0x0000000000017941 */ /* 0x000fea0003800200 */
.L_x_1075:
[C---:B------:R-:W-:Y:S02]  /*7f80*/  VIADD R2, R14.reuse, 0x200 ;  /* 0x000002000e027836 */ /* 0x040fe40000000000 */
[----:B------:R-:W-:-:S03]  /*7f90*/  VIADD R14, R14, 0x400 ;  /* 0x000004000e0e7836 */ /* 0x000fc60000000000 */
[----:B------:R-:W-:-:S13]  /*7fa0*/  ISETP.GE.AND P0, PT, R2, R15, PT ;  /* 0x0000000f0200720c */ /* 0x000fda0003f06270 */
[----:B------:R-:W-:Y:S05]  /*7fb0*/  @!P0 BRA `(.L_x_1077) ;  /* 0xfffffff4001c8947 */ /* 0x000fea000383ffff */
.L_x_1053:
[----:B------:R-:W-:Y:S05]  /*7fc0*/  BSYNC.RECONVERGENT B2 ;  /* 0x0000000000027941 */ /* 0x000fea0003800200 */
.L_x_1052:
        /* <DEDUP_REMOVED lines=39> */
.L_x_1081:
[----:B------:R-:W-:Y:S05]  /*8240*/  BSYNC.RECONVERGENT B2 ;  /* 0x0000000000027941 */ /* 0x000fea0003800200 */
.L_x_1080:
        /* <DEDUP_REMOVED lines=24> */
.L_x_1079:
[----:B------:R-:W-:Y:S05]  /*83d0*/  BSYNC.RECONVERGENT B1 ;  /* 0x0000000000017941 */ /* 0x000fea0003800200 */
.L_x_1078:
        /* <DEDUP_REMOVED lines=38> */
.L_x_1085:
[----:B------:R-:W-:Y:S05]  /*8640*/  BSYNC.RECONVERGENT B2 ;  /* 0x0000000000027941 */ /* 0x000fea0003800200 */
.L_x_1084:
        /* <DEDUP_REMOVED lines=24> */
.L_x_1083:
[----:B------:R-:W-:Y:S05]  /*87d0*/  BSYNC.RECONVERGENT B1 ;  /* 0x0000000000017941 */ /* 0x000fea0003800200 */
.L_x_1082:
        /* <DEDUP_REMOVED lines=12> */
[----:B---3--:R3:W0:Y:S01]  /*88a0*/  SHFL.DOWN PT, R18, R10, 0x4, 0x1f ;  /* 0x08801f000a127f89 */ /* 0x00862200000e0000 */
[----:B------:R-:W-:Y:S05]  /*88b0*/  @P0 BRA `(.L_x_1087) ;  /* 0x0000000000c40947 */ /* 0x000fea0003800000 */
[----:B0-----:R-:W-:Y:S01]  /*88c0*/  LOP3.LUT R2, R14, 0xff, RZ, 0xc0, !PT ;  /* 0x000000ff0e027812 */ /* 0x001fe200078ec0ff */
[----:B------:R-:W-:Y:S01]  /*88d0*/  BSSY.RECONVERGENT B2, `(.L_x_1088) ;  /* 0x0000017000027945 */ /* 0x000fe20003800200 */
[----:B------:R-:W-:Y:S01]  /*88e0*/  LOP3.LUT R3, R5, 0xff, RZ, 0xc0, !PT ;  /* 0x000000ff05037812 */ /* 0x000fe200078ec0ff */
[----:B---3--:R-:W-:Y:S01]  /*88f0*/  IMAD.MOV.U32 R10, RZ, RZ, R11 ;  /* 0x000000ffff0a7224 */ /* 0x008fe200078e000b */
        /* <DEDUP_REMOVED lines=20> */
.L_x_1089:
[----:B------:R-:W-:Y:S05]  /*8a40*/  BSYNC.RECONVERGENT B2 ;  /* 0x0000000000027941 */ /* 0x000fea0003800200 */
.L_x_1088:
        /* <DEDUP_REMOVED lines=24> */
.L_x_1087:
[----:B------:R-:W-:Y:S05]  /*8bd0*/  BSYNC.RECONVERGENT B1 ;  /* 0x0000000000017941 */ /* 0x000fea0003800200 */
.L_x_1086:
[----:B------:R-:W-:Y:S01]  /*8be0*/  ISETP.GT.AND P0, PT, R12, 0x17, PT ;  /* 0x000000170c00780c */ /* 0x000fe20003f04270 */
[----:B--2---:R2:W2:Y:S01]  /*8bf0*/  SHFL.DOWN PT, R16, R11, 0x8, 0x1f ;  /* 0x09001f000b107f89 */ /* 0x0044a200000e0000 */
[----:B0-----:R-:W-:Y:S01]  /*8c00*/  LOP3.LUT R14, R5, 0xff, RZ, 0xc0, !PT ;  /* 0x000000ff050e7812 */ /* 0x001fe200078ec0ff */
[----:B------:R-:W-:Y:S01]  /*8c10*/  BSSY.RECONVERGENT B1, `(.L_x_1090) ;  /* 0x000003c000017945 */ /* 0x000fe20003800200 */
[C---:B---3--:R-:W-:Y:S01]  /*8c20*/  LOP3.LUT R10, R0.reuse, 0xff, RZ, 0xc0, !PT ;  /* 0x000000ff000a7812 */ /* 0x048fe200078ec0ff */
[----:B-1----:R0:W1:Y:S01]  /*8c30*/  SHFL.DOWN PT, R15, R6, 0x8, 0x1f ;  /* 0x09001f00060f7f89 */ /* 0x00206200000e0000 */
[----:B------:R-:W-:Y:S01]  /*8c40*/  PRMT R7, R0, 0x7610, R7 ;  /* 0x0000761000077816 */ /* 0x000fe20000000007 */
[----:B------:R-:W-:Y:S02]  /*8c50*/  IMAD.MOV.U32 R9, RZ, RZ, R3 ;  /* 0x000000ffff097224 */ /* 0x000fe400078e0003 */
[----:B------:R0:W3:Y:S01]  /*8c60*/  SHFL.DOWN PT, R18, R3, 0x8, 0x1f ;  /* 0x09001f0003127f89 */ /* 0x0000e200000e0000 */
        /* <DEDUP_REMOVED lines=29> */
.L_x_1093:
[----:B------:R-:W-:Y:S05]  /*8e40*/  BSYNC.RECONVERGENT B2 ;  /* 0x0000000000027941 */ /* 0x000fea0003800200 */
.L_x_1092:
        /* <DEDUP_REMOVED lines=24> */
.L_x_1091:
[----:B------:R-:W-:Y:S05]  /*8fd0*/  BSYNC.RECONVERGENT B1 ;  /* 0x0000000000017941 */ /* 0x000fea0003800200 */
.L_x_1090:
        /* <DEDUP_REMOVED lines=38> */
.L_x_1097:
[----:B------:R-:W-:Y:S05]  /*9240*/  BSYNC.RECONVERGENT B2 ;  /* 0x0000000000027941 */ /* 0x000fea0003800200 */
.L_x_1096:
        /* <DEDUP_REMOVED lines=24> */
.L_x_1095:
[----:B------:R-:W-:Y:S05]  /*93d0*/  BSYNC.RECONVERGENT B1 ;  /* 0x0000000000017941 */ /* 0x000fea0003800200 */
.L_x_1094:
[----:B------:R-:W-:Y:S01]  /*93e0*/  ISETP.NE.AND P0, PT, R12, RZ, PT ;  /* 0x000000ff0c00720c */ /* 0x000fe20003f05270 */
[----:B------:R-:W-:-:S12]  /*93f0*/  BSSY.RECONVERGENT B1, `(.L_x_1098) ;  /* 0x000000d000017945 */ /* 0x000fd80003800200 */
[----:B------:R-:W-:Y:S05]  /*9400*/  @P0 BRA `(.L_x_1099) ;  /* 0x00000000002c0947 */ /* 0x000fea0003800000 */
[----:B0-----:R-:W0:Y:S01]  /*9410*/  S2R R9, SR_CgaCtaId ;  /* 0x0000000000097919 */ /* 0x001e220000008800 */
[----:B------:R-:W-:Y:S02]  /*9420*/  MOV R8, 0x400 ;  /* 0x0000040000087802 */ /* 0x000fe40000000f00 */
[----:B------:R-:W-:Y:S02]  /*9430*/  LOP3.LUT R7, R4, 0x3e0, RZ, 0xc0, !PT ;  /* 0x000003e004077812 */ /* 0x000fe400078ec0ff */
[----:B0-----:R-:W-:Y:S01]  /*9440*/  LEA R8, R9, R8, 0x18 ;  /* 0x0000000809087211 */ /* 0x001fe200078ec0ff */
[----:B------:R-:W-:-:S04]  /*9450*/  IMAD.MOV.U32 R9, RZ, RZ, R6 ;  /* 0x000000ffff097224 */ /* 0x000fc800078e0006 */
[----:B------:R-:W-:Y:S02]  /*9460*/  IMAD.IADD R7, R7, 0x1, R8 ;  /* 0x0000000107077824 */ /* 0x000fe400078e0208 */
[----:B------:R-:W-:-:S03]  /*9470*/  IMAD.MOV.U32 R8, RZ, RZ, R11 ;  /* 0x000000ffff087224 */ /* 0x000fc600078e000b */
[----:B------:R0:W-:Y:S04]  /*9480*/  STS.64 [R7+0x20], R2 ;  /* 0x0000200207007388 */ /* 0x0001e80000000a00 */
[----:B------:R0:W-:Y:S04]  /*9490*/  STS.64 [R7+0x10], R8 ;  /* 0x0000100807007388 */ /* 0x0001e80000000a00 */
[----:B------:R0:W-:Y:S04]  /*94a0*/  STS.U8 [R7+0x8], R5 ;  /* 0x0000080507007388 */ /* 0x0001e80000000000 */
[----:B------:R0:W-:Y:S02]  /*94b0*/  STS.U8 [R7+0x18], R0 ;  /* 0x0000180007007388 */ /* 0x0001e40000000000 */
.L_x_1099:
[----:B------:R-:W-:Y:S05]  /*94c0*/  BSYNC.RECONVERGENT B1 ;  /* 0x0000000000017941 */ /* 0x000fea0003800200 */
.L_x_1098:
[----:B------:R-:W-:Y:S01]  /*94d0*/  BAR.SYNC.DEFER_BLOCKING 0x0 ;  /* 0x0000000000007b1d */ /* 0x000fe20000010000 */
[----:B------:R-:W-:-:S13]  /*94e0*/  ISETP.NE.AND P2, PT, R4, RZ, PT ;  /* 0x000000ff0400720c */ /* 0x000fda0003f45270 */
[----:B------:R-:W-:Y:S05]  /*94f0*/  @P2 BRA `(.L_x_971) ;  /* 0x0000001000c82947 */ /* 0x000fea0003800000 */
[----:B0-----:R-:W0:Y:S01]  /*9500*/  S2R R7, SR_CgaCtaId ;  /* 0x0000000000077919 */ /* 0x001e220000008800 */
[----:B------:R-:W-:Y:S01]  /*9510*/  MOV R4, 0x400 ;  /* 0x0000040000047802 */ /* 0x000fe20000000f00 */
[----:B------:R-:W-:Y:S01]  /*9520*/  BSSY.RECONVERGENT B1, `(.L_x_1100) ;  /* 0x0000018000017945 */ /* 0x000fe20003800200 */
[C---:B------:R-:W-:Y:S01]  /*9530*/  LOP3.LUT R13, R5.reuse, 0xff, RZ, 0xc0, !PT ;  /* 0x000000ff050d7812 */ /* 0x040fe200078ec0ff */
[----:B--2---:R-:W-:Y:S01]  /*9540*/  IMAD.MOV.U32 R16, RZ, RZ, R6 ;  /* 0x000000ffff107224 */ /* 0x004fe200078e0006 */
[----:B------:R-:W-:Y:S02]  /*9550*/  PRMT R17, R5, 0x7610, R17 ;  /* 0x0000761005117816 */ /* 0x000fe40000000011 */
[----:B0-----:R-:W-:Y:S01]  /*9560*/  LEA R4, R7, R4, 0x18 ;  /* 0x0000000407047211 */ /* 0x001fe200078ec0ff */
[----:B------:R-:W-:-:S04]  /*9570*/  IMAD.MOV.U32 R7, RZ, RZ, R11 ;  /* 0x000000ffff077224 */ /* 0x000fc800078e000b */
[----:B---3--:R-:W0:Y:S04]  /*9580*/  LDS.U8 R10, [R4+0x28] ;  /* 0x00002800040a7984 */ /* 0x008e280000000000 */
[----:B------:R2:W3:Y:S04]  /*9590*/  LDS.U8 R24, [R4+0x38] ;  /* 0x0000380004187984 */ /* 0x0004e80000000000 */
[----:B------:R2:W1:Y:S01]  /*95a0*/  LDS.U8 R18, [R4+0x48] ;  /* 0x0000480004127984 */ /* 0x0004620000000000 */
[----:B0-----:R-:W-:-:S13]  /*95b0*/  ISETP.GE.U32.AND P0, PT, R13, R10, PT ;  /* 0x0000000a0d00720c */ /* 0x001fda0003f06070 */
[----:B-123--:R-:W-:Y:S05]  /*95c0*/  @!P0 BRA `(.L_x_1101) ;  /* 0x0000000000348947 */ /* 0x00efea0003800000 */
        /* <DEDUP_REMOVED lines=13> */
.L_x_1101:
[----:B------:R-:W-:Y:S05]  /*96a0*/  BSYNC.RECONVERGENT B1 ;  /* 0x0000000000017941 */ /* 0x000fea0003800200 */
.L_x_1100:
[----:B------:R-:W0:Y:S01]  /*96b0*/  LDS.64 R14, [R4+0x40] ;  /* 0x00004000040e7984 */ /* 0x000e220000000a00 */
        /* <DEDUP_REMOVED lines=28> */
.L_x_1103:
[----:B------:R-:W-:Y:S05]  /*9880*/  BSYNC.RECONVERGENT B1 ;  /* 0x0000000000017941 */ /* 0x000fea0003800200 */
.L_x_1102:
        /* <DEDUP_REMOVED lines=20> */
.L_x_1105:
[----:B------:R-:W-:Y:S05]  /*99d0*/  BSYNC.RECONVERGENT B1 ;  /* 0x0000000000017941 */ /* 0x000fea0003800200 */
.L_x_1104:
        /* <DEDUP_REMOVED lines=19> */
.L_x_1107:
[----:B------:R-:W-:Y:S05]  /*9b10*/  BSYNC.RECONVERGENT B1 ;  /* 0x0000000000017941 */ /* 0x000fea0003800200 */
.L_x_1106:
        /* <DEDUP_REMOVED lines=20> */
.L_x_1109:
[----:B------:R-:W-:Y:S05]  /*9c60*/  BSYNC.RECONVERGENT B1 ;  /* 0x0000000000017941 */ /* 0x000fea0003800200 */
.L_x_1108:
        /* <DEDUP_REMOVED lines=19> */
.L_x_1111:
[----:B------:R-:W-:Y:S05]  /*9da0*/  BSYNC.RECONVERGENT B1 ;  /* 0x0000000000017941 */ /* 0x000fea0003800200 */
.L_x_1110:
        /* <DEDUP_REMOVED lines=20> */
.L_x_1113:
[----:B------:R-:W-:Y:S05]  /*9ef0*/  BSYNC.RECONVERGENT B1 ;  /* 0x0000000000017941 */ /* 0x000fea0003800200 */
.L_x_1112:
        /* <DEDUP_REMOVED lines=28> */
.L_x_1115:
[----:B------:R-:W-:Y:S05]  /*a0c0*/  BSYNC.RECONVERGENT B1 ;  /* 0x0000000000017941 */ /* 0x000fea0003800200 */
.L_x_1114:
        /* <DEDUP_REMOVED lines=18> */
.L_x_1117:
[----:B------:R-:W-:Y:S05]  /*a1f0*/  BSYNC.RECONVERGENT B1 ;  /* 0x0000000000017941 */ /* 0x000fea0003800200 */
.L_x_1116:
        /* <DEDUP_REMOVED lines=19> */
.L_x_1119:
[----:B------:R-:W-:Y:S05]  /*a330*/  BSYNC.RECONVERGENT B1 ;  /* 0x0000000000017941 */ /* 0x000fea0003800200 */
.L_x_1118:
        /* <DEDUP_REMOVED lines=18> */
.L_x_1121:
[----:B------:R-:W-:Y:S05]  /*a460*/  BSYNC.RECONVERGENT B1 ;  /* 0x0000000000017941 */ /* 0x000fea0003800200 */
.L_x_1120:
        /* <DEDUP_REMOVED lines=19> */
.L_x_1123:
[----:B------:R-:W-:Y:S05]  /*a5a0*/  BSYNC.RECONVERGENT B1 ;  /* 0x0000000000017941 */ /* 0x000fea0003800200 */
.L_x_1122:
        /* <DEDUP_REMOVED lines=20> */
.L_x_1125:
[----:B------:R-:W-:Y:S05]  /*a6f0*/  BSYNC.RECONVERGENT B1 ;  /* 0x0000000000017941 */ /* 0x000fea0003800200 */
.L_x_1124:
        /* <DEDUP_REMOVED lines=18> */
.L_x_971:
[----:B------:R-:W-:Y:S05]  /*a820*/  BSYNC.RECONVERGENT B0 ;  /* 0x0000000000007941 */ /* 0x000fea0003800200 */
.L_x_920:
[----:B------:R-:W-:Y:S05]  /*a830*/  @P2 EXIT ;  /* 0x000000000000294d */ /* 0x000fea0003800000 */
[----:B0---4-:R-:W0:Y:S01]  /*a840*/  LDC.64 R8, c[0x0][0x398] ;  /* 0x0000e600ff087b82 */ /* 0x011e220000000a00 */
[----:B------:R-:W-:Y:S02]  /*a850*/  IMAD.MOV.U32 R7, RZ, RZ, R6 ;  /* 0x000000ffff077224 */ /* 0x000fe400078e0006 */
[----:B------:R-:W-:-:S05]  /*a860*/  IMAD.MOV.U32 R6, RZ, RZ, R11 ;  /* 0x000000ffff067224 */ /* 0x000fca00078e000b */
[----:B0-----:R-:W-:Y:S04]  /*a870*/  STG.E.64 desc[UR6][R8.64+0x8], R6 ;  /* 0x0000080608007986 */ /* 0x001fe8000c101b06 */
[----:B------:R-:W-:Y:S04]  /*a880*/  STG.E.64 desc[UR6][R8.64+0x18], R2 ;  /* 0x0000180208007986 */ /* 0x000fe8000c101b06 */
[----:B------:R-:W-:Y:S04]  /*a890*/  STG.E.U8 desc[UR6][R8.64], R5 ;  /* 0x0000000508007986 */ /* 0x000fe8000c101106 */
[----:B------:R-:W-:Y:S01]  /*a8a0*/  STG.E.U8 desc[UR6][R8.64+0x10], R0 ;  /* 0x0000100008007986 */ /* 0x000fe2000c101106 */
[----:B------:R-:W-:Y:S05]  /*a8b0*/  EXIT ;  /* 0x000000000000794d */ /* 0x000fea0003800000 */
.L_x_1126:
        /* <DEDUP_REMOVED lines=12> */
.L_x_1785:


//--------------------- .text._ZN6thrust24THRUST_300001_SM_1000_NS8cuda_cub4core6detail13_kernel_agentINS1_8__reduce11ReduceAgentIPN4cuda3std3__45tupleIJNSA_IJhlEEESB_EEESD_SC_iNS1_9__extrema12arg_minmax_fIhlNS9_4lessIhEEEEEEJSD_SD_iSI_EEEvDpT0_ --------------------------
	.section	.text._ZN6thrust24THRUST_300001_SM_1000_NS8cuda_cub4core6detail13_kernel_agentINS1_8__reduce11ReduceAgentIPN4cuda3std3__45tupleIJNSA_IJhlEEESB_EEESD_SC_iNS1_9__extrema12arg_minmax_fIhlNS9_4lessIhEEEEEEJSD_SD_iSI_EEEvDpT0_,"ax",@progbits
	.align	128
        .global         _ZN6thrust24THRUST_300001_SM_1000_NS8cuda_cub4core6detail13_kernel_agentINS1_8__reduce11ReduceAgentIPN4cuda3std3__45tupleIJNSA_IJhlEEESB_EEESD_SC_iNS1_9__extrema12arg_minmax_fIhlNS9_4lessIhEEEEEEJSD_SD_iSI_EEEvDpT0_
        .type           _ZN6thrust24THRUST_300001_SM_1000_NS8cuda_cub4core6detail13_kernel_agentINS1_8__reduce11ReduceAgentIPN4cuda3std3__45tupleIJNSA_IJhlEEESB_EEESD_SC_iNS1_9__extrema12arg_minmax_fIhlNS9_4lessIhEEEEEEJSD_SD_iSI_EEEvDpT0_,@function
        .size           _ZN6thrust24THRUST_300001_SM_1000_NS8cuda_cub4core6detail13_kernel_agentINS1_8__reduce11ReduceAgentIPN4cuda3std3__45tupleIJNSA_IJhlEEESB_EEESD_SC_iNS1_9__extrema12arg_minmax_fIhlNS9_4lessIhEEEEEEJSD_SD_iSI_EEEvDpT0_,(.L_x_1786 - _ZN6thrust24THRUST_300001_SM_1000_NS8cuda_cub4core6detail13_kernel_agentINS1_8__reduce11ReduceAgentIPN4cuda3std3__45tupleIJNSA_IJhlEEESB_EEESD_SC_iNS1_9__extrema12arg_minmax_fIhlNS9_4lessIhEEEEEEJSD_SD_iSI_EEEvDpT0_)
        .other          _ZN6thrust24THRUST_300001_SM_1000_NS8cuda_cub4core6detail13_kernel_agentINS1_8__reduce11ReduceAgentIPN4cuda3std3__45tupleIJNSA_IJhlEEESB_EEESD_SC_iNS1_9__extrema12arg_minmax_fIhlNS9_4lessIhEEEEEEJSD_SD_iSI_EEEvDpT0_,@"STO_CUDA_ENTRY STV_DEFAULT"
_ZN6thrust24THRUST_300001_SM_1000_NS8cuda_cub4core6detail13_kernel_agentINS1_8__reduce11ReduceAgentIPN4cuda3std3__45tupleIJNSA_IJhlEEESB_EEESD_SC_iNS1_9__extrema12arg_minmax_fIhlNS9_4lessIhEEEEEEJSD_SD_iSI_EEEvDpT0_:
.text._ZN6thrust24THRUST_300001_SM_1000_NS8cuda_cub4core6detail13_kernel_agentINS1_8__reduce11ReduceAgentIPN4cuda3std3__45tupleIJNSA_IJhlEEESB_EEESD_SC_iNS1_9__extrema12arg_minmax_fIhlNS9_4lessIhEEEEEEJSD_SD_iSI_EEEvDpT0_:
        /* <DEDUP_REMOVED lines=37> */
.L_x_1137:
        /* <DEDUP_REMOVED lines=32> */
.L_x_1134:
[----:B------:R-:W-:Y:S05]  /*0450*/  BSYNC.RECONVERGENT B3 ;  /* 0x0000000000037941 */ /* 0x000fea0003800200 */
.L_x_1133:
        /* <DEDUP_REMOVED lines=20> */
.L_x_1136:
[----:B------:R-:W-:Y:S05]  /*05a0*/  BSYNC.RECONVERGENT B3 ;  /* 0x0000000000037941 */ /* 0x000fea0003800200 */
.L_x_1135:
[----:B------:R-:W-:Y:S01]  /*05b0*/  IADD3 R2, P0, PT, R2, 0x2000, RZ ;  /* 0x0000200002027810 */ /* 0x000fe20007f1e0ff */
[----:B------:R-:W-:-:S04]  /*05c0*/  VIADD R11, R11, 0x100 ;  /* 0x000001000b0b7836 */ /* 0x000fc80000000000 */
[----:B------:R-:W-:Y:S01]  /*05d0*/  IMAD.X R3, RZ, RZ, R3, P0 ;  /* 0x000000ffff037224 */ /* 0x000fe200000e0603 */
[----:B------:R-:W-:Y:S07]  /*05e0*/  @P2 BRA `(.L_x_1137) ;  /* 0xfffffffc00182947 */ /* 0x000fee000383ffff */
.L_x_1132:
[----:B------:R-:W-:Y:S05]  /*05f0*/  BSYNC.RECONVERGENT B1 ;  /* 0x0000000000017941 */ /* 0x000fea0003800200 */
.L_x_1131:
[----:B------:R-:W0:Y:S01]  /*0600*/  LDC.64 R4, c[0x0][0x380] ;  /* 0x0000e000ff047b82 */ /* 0x000e220000000a00 */
[----:B------:R-:W-:-:S13]  /*0610*/  ISETP.GE.U32.AND P0, PT, R8, 0x300, PT ;  /* 0x000003000800780c */ /* 0x000fda0003f06070 */
[----:B------:R-:W-:Y:S05]  /*0620*/  @!P0 BRA `(.L_x_1130) ;  /* 0x0000000800f08947 */ /* 0x000fea0003800000 */
.L_x_1154:
        /* <DEDUP_REMOVED lines=17> */
[C---:B------:R-:W-:Y:S01]  /*0740*/  @!P2 ISETP.LT.U32.AND P1, PT, R12.reuse, R18, PT ;  /* 0x000000120c00a20c */ /* 0x040fe20003f21070 */
[----:B------:R-:W-:Y:S01]  /*0750*/  IMAD.MOV.U32 R29, RZ, RZ, R19 ;  /* 0x000000ffff1d7224 */ /* 0x000fe200078e0013 */
[CC--:B------:R-:W-:Y:S02]  /*0760*/  @!P2 ISETP.GE.AND.EX P0, PT, R13.reuse, R19.reuse, PT, P0 ;  /* 0x000000130d00a20c */ /* 0x0c0fe40003f06300 */
[----:B------:R-:W-:Y:S02]  /*0770*/  @!P2 ISETP.LT.AND.EX P1, PT, R13, R19, PT, P1 ;  /* 0x000000130d00a20c */ /* 0x000fe40003f21310 */
[----:B------:R-:W-:Y:S02]  /*0780*/  @!P2 SEL R9, R9, R8, !P0 ;  /* 0x000000080909a207 */ /* 0x000fe40004000000 */
[----:B------:R-:W-:-:S02]  /*0790*/  @!P2 SEL R27, R12, R18, P1 ;  /* 0x000000120c1ba207 */ /* 0x000fc40000800000 */
[----:B------:R-:W-:Y:S02]  /*07a0*/  @!P2 SEL R29, R13, R19, P1 ;  /* 0x000000130d1da207 */ /* 0x000fe40000800000 */
[----:B------:R-:W-:-:S07]  /*07b0*/  @!P2 PRMT R20, R9, 0x7610, R20 ;  /* 0x000076100914a816 */ /* 0x000fce0000000014 */
.L_x_1139:
[----:B------:R-:W-:Y:S05]  /*07c0*/  BSYNC.RECONVERGENT B1 ;  /* 0x0000000000017941 */ /* 0x000fea0003800200 */
.L_x_1138:
        /* <DEDUP_REMOVED lines=25> */
.L_x_1141:
[----:B------:R-:W-:Y:S05]  /*0960*/  BSYNC.RECONVERGENT B1 ;  /* 0x0000000000017941 */ /* 0x000fea0003800200 */
.L_x_1140:
        /* <DEDUP_REMOVED lines=21> */
.L_x_1143:
[----:B------:R-:W-:Y:S05]  /*0ac0*/  BSYNC.RECONVERGENT B1 ;  /* 0x0000000000017941 */ /* 0x000fea0003800200 */
.L_x_1142:
        /* <DEDUP_REMOVED lines=20> */
.L_x_1145:
[----:B------:R-:W-:Y:S05]  /*0c10*/  BSYNC.RECONVERGENT B1 ;  /* 0x0000000000017941 */ /* 0x000fea0003800200 */
.L_x_1144:
        /* <DEDUP_REMOVED lines=25> */
.L_x_1147:
[----:B------:R-:W-:Y:S05]  /*0db0*/  BSYNC.RECONVERGENT B1 ;  /* 0x0000000000017941 */ /* 0x000fea0003800200 */
.L_x_1146:
        /* <DEDUP_REMOVED lines=20> */
.L_x_1149:
[----:B------:R-:W-:Y:S05]  /*0f00*/  BSYNC.RECONVERGENT B1 ;  /* 0x0000000000017941 */ /* 0x000fea0003800200 */
.L_x_1148:
        /* <DEDUP_REMOVED lines=22> */
.L_x_1151:
[----:B------:R-:W-:Y:S05]  /*1070*/  BSYNC.RECONVERGENT B1 ;  /* 0x0000000000017941 */ /* 0x000fea0003800200 */
.L_x_1150:
        /* <DEDUP_REMOVED lines=19> */
.L_x_1153:
[----:B------:R-:W-:Y:S05]  /*11b0*/  BSYNC.RECONVERGENT B1 ;  /* 0x0000000000017941 */ /* 0x000fea0003800200 */
.L_x_1152:
[----:B------:R-:W-:-:S05]  /*11c0*/  VIADD R11, R11, 0x400 ;  /* 0x000004000b0b7836 */ /* 0x000fca0000000000 */
[----:B------:R-:W-:-:S13]  /*11d0*/  ISETP.GE.AND P0, PT, R11, UR5, PT ;  /* 0x000000050b007c0c */ /* 0x000fda000bf06270 */
[----:B------:R-:W-:Y:S05]  /*11e0*/  @!P0 BRA `(.L_x_1154) ;  /* 0xfffffff400108947 */ /* 0x000fea000383ffff */
.L_x_1130:
[----:B------:R-:W-:Y:S05]  /*11f0*/  BSYNC.RECONVERGENT B2 ;  /* 0x0000000000027941 */ /* 0x000fea0003800200 */
.L_x_1129:
[----:B------:R-:W1:Y:S02]  /*1200*/  LDCU UR8, c[0x0][0x390] ;  /* 0x00007200ff0877ac */ /* 0x000e640008000800 */
[----:B-1----:R-:W-:-:S09]  /*1210*/  UISETP.GE.AND UP0, UPT, UR8, 0x100, UPT ;  /* 0x000001000800788c */ /* 0x002fd2000bf06270 */
[----:B------:R-:W-:Y:S05]  /*1220*/  BRA.U !UP0, `(.L_x_1155) ;  /* 0x0000002508fc7547 */ /* 0x000fea000b800000 */
[----:B------:R-:W1:Y:S01]  /*1230*/  S2R R11, SR_LANEID ;  /* 0x00000000000b7919 */ /* 0x000e620000000000 */
[C---:B0----5:R-:W-:Y:S01]  /*1240*/  LOP3.LUT R5, R9.reuse, 0xff, RZ, 0xc0, !PT ;  /* 0x000000ff09057812 */ /* 0x061fe200078ec0ff */
        /* <DEDUP_REMOVED lines=40> */
.L_x_1159:
[----:B------:R-:W-:Y:S05]  /*14d0*/  BSYNC.RECONVERGENT B2 ;  /* 0x0000000000027941 */ /* 0x000fea0003800200 */
.L_x_1158:
        /* <DEDUP_REMOVED lines=15> */
.L_x_1157:
[----:B------:R-:W-:Y:S05]  /*15d0*/  BSYNC.RECONVERGENT B1 ;  /* 0x0000000000017941 */ /* 0x000fea0003800200 */
.L_x_1156:
[----:B------:R-:W-:Y:S01]  /*15e0*/  ISETP.GT.AND P0, PT, R11, 0x1d, PT ;  /* 0x0000001d0b00780c */ /* 0x000fe20003f04270 */
[----:B------:R1:W2:Y:S01]  /*15f0*/  SHFL.DOWN PT, R15, R26, 0x2, 0x1f ;  /* 0x08401f001a0f7f89 */ /* 0x0002a200000e0000 */
[----:B------:R-:W-:Y:S01]  /*1600*/  LOP3.LUT R9, R8, 0xff, RZ, 0xc0, !PT ;  /* 0x000000ff08097812 */ /* 0x000fe200078ec0ff */
[----:B------:R-:W-:Y:S01]  /*1610*/  BSSY.RECONVERGENT B1, `(.L_x_1160) ;  /* 0x000003c000017945 */ /* 0x000fe20003800200 */
[C---:B0-----:R-:W-:Y:S01]  /*1620*/  LOP3.LUT R10, R4.reuse, 0xff, RZ, 0xc0, !PT ;  /* 0x000000ff040a7812 */ /* 0x041fe200078ec0ff */
[----:B------:R1:W0:Y:S01]  /*1630*/  SHFL.DOWN PT, R12, R27, 0x2, 0x1f ;  /* 0x08401f001b0c7f89 */ /* 0x00022200000e0000 */
        /* <DEDUP_REMOVED lines=32> */
.L_x_1163:
[----:B------:R-:W-:Y:S05]  /*1840*/  BSYNC.RECONVERGENT B2 ;  /* 0x0000000000027941 */ /* 0x000fea0003800200 */
.L_x_1162:
        /* <DEDUP_REMOVED lines=24> */
.L_x_1161:
[----:B------:R-:W-:Y:S05]  /*19d0*/  BSYNC.RECONVERGENT B1 ;  /* 0x0000000000017941 */ /* 0x000fea0003800200 */
.L_x_1160:
[----:B------:R-:W-:Y:S01]  /*19e0*/  ISETP.GT.AND P0, PT, R11, 0x1b, PT ;  /* 0x0000001b0b00780c */ /* 0x000fe20003f04270 */
[----:B--2---:R2:W2:Y:S01]  /*19f0*/  SHFL.DOWN PT, R15, R26, 0x4, 0x1f ;  /* 0x08801f001a0f7f89 */ /* 0x0044a200000e0000 */
[----:B0-----:R-:W-:Y:S01]  /*1a00*/  LOP3.LUT R13, R8, 0xff, RZ, 0xc0, !PT ;  /* 0x000000ff080d7812 */ /* 0x001fe200078ec0ff */
[----:B------:R-:W-:Y:S01]  /*1a10*/  BSSY.RECONVERGENT B1, `(.L_x_1164) ;  /* 0x000003c000017945 */ /* 0x000fe20003800200 */
[C---:B-1----:R-:W-:Y:S01]  /*1a20*/  LOP3.LUT R9, R6.reuse, 0xff, RZ, 0xc0, !PT ;  /* 0x000000ff06097812 */ /* 0x042fe200078ec0ff */
[----:B------:R0:W1:Y:S01]  /*1a30*/  SHFL.DOWN PT, R12, R27, 0x4, 0x1f ;  /* 0x08801f001b0c7f89 */ /* 0x00006200000e0000 */
[----:B------:R-:W-:Y:S01]  /*1a40*/  IMAD.MOV.U32 R2, RZ, RZ, R5 ;  /* 0x000000ffff027224 */ /* 0x000fe200078e0005 */
[----:B------:R-:W-:Y:S01]  /*1a50*/  PRMT R3, R6, 0x7610, R3 ;  /* 0x0000761006037816 */ /* 0x000fe20000000003 */
[----:B------:R-:W-:Y:S01]  /*1a60*/  IMAD.MOV.U32 R4, RZ, RZ, R7 ;  /* 0x000000ffff047224 */ /* 0x000fe200078e0007 */
[----:B----4-:R0:W4:Y:S04]  /*1a70*/  SHFL.DOWN PT, R14, R5, 0x4, 0x1f ;  /* 0x08801f00050e7f89 */ /* 0x01012800000e0000 */
        /* <DEDUP_REMOVED lines=12> */
[----:B---3--:R-:W-:Y:S02]  /*1b40*/  LOP3.LUT R19, R6, 0xff, RZ, 0xc0, !PT ;  /* 0x000000ff06137812 */ /* 0x008fe400078ec0ff */
        /* <DEDUP_REMOVED lines=15> */
.L_x_1167:
[----:B------:R-:W-:Y:S05]  /*1c40*/  BSYNC.RECONVERGENT B2 ;  /* 0x0000000000027941 */ /* 0x000fea0003800200 */
.L_x_1166:
        /* <DEDUP_REMOVED lines=24> */
.L_x_1165:
[----:B------:R-:W-:Y:S05]  /*1dd0*/  BSYNC.RECONVERGENT B1 ;  /* 0x0000000000017941 */ /* 0x000fea0003800200 */
.L_x_1164:
        /* <DEDUP_REMOVED lines=38> */
.L_x_1171:
[----:B------:R-:W-:Y:S05]  /*2040*/  BSYNC.RECONVERGENT B2 ;  /* 0x0000000000027941 */ /* 0x000fea0003800200 */
.L_x_1170:
        /* <DEDUP_REMOVED lines=24> */
.L_x_1169:
[----:B------:R-:W-:Y:S05]  /*21d0*/  BSYNC.RECONVERGENT B1 ;  /* 0x0000000000017941 */ /* 0x000fea0003800200 */
.L_x_1168:
[----:B------:R-:W-:Y:S01]  /*21e0*/  ISETP.GT.AND P0, PT, R11, 0xf, PT ;  /* 0x0000000f0b00780c */ /* 0x000fe20003f04270 */
[----:B--2---:R2:W2:Y:S01]  /*21f0*/  SHFL.DOWN PT, R15, R26, 0x10, 0x1f ;  /* 0x0a001f001a0f7f89 */ /* 0x0044a200000e0000 */
[----:B0-----:R-:W-:Y:S01]  /*2200*/  LOP3.LUT R13, R8, 0xff, RZ, 0xc0, !PT ;  /* 0x000000ff080d7812 */ /* 0x001fe200078ec0ff */
[----:B------:R-:W-:Y:S01]  /*2210*/  BSSY.RECONVERGENT B1, `(.L_x_1172) ;  /* 0x000003c000017945 */ /* 0x000fe20003800200 */
[C---:B---3--:R-:W-:Y:S01]  /*2220*/  LOP3.LUT R4, R7.reuse, 0xff, RZ, 0xc0, !PT ;  /* 0x000000ff07047812 */ /* 0x048fe200078ec0ff */
[----:B-1----:R0:W1:Y:S01]  /*2230*/  SHFL.DOWN PT, R12, R27, 0x10, 0x1f ;  /* 0x0a001f001b0c7f89 */ /* 0x00206200000e0000 */
[----:B------:R-:W-:Y:S01]  /*2240*/  IMAD.MOV.U32 R6, RZ, RZ, R5 ;  /* 0x000000ffff067224 */ /* 0x000fe200078e0005 */
[----:B------:R-:W-:Y:S01]  /*2250*/  PRMT R2, R7, 0x7610, R2 ;  /* 0x0000761007027816 */ /* 0x000fe20000000002 */
[----:B------:R-:W-:Y:S01]  /*2260*/  IMAD.MOV.U32 R3, RZ, RZ, R9 ;  /* 0x000000ffff037224 */ /* 0x000fe200078e0009 */
[----:B------:R0:W3:Y:S04]  /*2270*/  SHFL.DOWN PT, R16, R5, 0x10, 0x1f ;  /* 0x0a001f0005107f89 */ /* 0x0000e800000e0000 */
        /* <DEDUP_REMOVED lines=28> */
.L_x_1175:
[----:B------:R-:W-:Y:S05]  /*2440*/  BSYNC.RECONVERGENT B2 ;  /* 0x0000000000027941 */ /* 0x000fea0003800200 */
.L_x_1174:
        /* <DEDUP_REMOVED lines=24> */
.L_x_1173:
[----:B------:R-:W-:Y:S05]  /*25d0*/  BSYNC.RECONVERGENT B1 ;  /* 0x0000000000017941 */ /* 0x000fea0003800200 */
.L_x_1172:
[----:B------:R-:W-:Y:S01]  /*25e0*/  ISETP.NE.AND P0, PT, R11, RZ, PT ;  /* 0x000000ff0b00720c */ /* 0x000fe20003f05270 */
[----:B------:R-:W-:-:S12]  /*25f0*/  BSSY.RECONVERGENT B1, `(.L_x_1176) ;  /* 0x000000c000017945 */ /* 0x000fd80003800200 */
[----:B------:R-:W-:Y:S05]  /*2600*/  @P0 BRA `(.L_x_1177) ;  /* 0x0000000000280947 */ /* 0x000fea0003800000 */
[----:B------:R-:W5:Y:S01]  /*2610*/  S2R R10, SR_CgaCtaId ;  /* 0x00000000000a7919 */ /* 0x000f620000008800 */
[----:B0-----:R-:W-:Y:S01]  /*2620*/  MOV R5, 0x400 ;  /* 0x0000040000057802 */ /* 0x001fe20000000f00 */
[----:B------:R-:W-:Y:S01]  /*2630*/  IMAD.MOV.U32 R7, RZ, RZ, R3 ;  /* 0x000000ffff077224 */ /* 0x000fe200078e0003 */
[----:B----4-:R-:W-:Y:S02]  /*2640*/  LOP3.LUT R4, R0, 0x3e0, RZ, 0xc0, !PT ;  /* 0x000003e000047812 */ /* 0x010fe400078ec0ff */
[----:B-----5:R-:W-:-:S05]  /*2650*/  LEA R5, R10, R5, 0x18 ;  /* 0x000000050a057211 */ /* 0x020fca00078ec0ff */
[----:B------:R-:W-:-:S05]  /*2660*/  IMAD.IADD R5, R4, 0x1, R5 ;  /* 0x0000000104057824 */ /* 0x000fca00078e0205 */
[----:B------:R0:W-:Y:S04]  /*2670*/  STS.64 [R5+0x10], R26 ;  /* 0x0000101a05007388 */ /* 0x0001e80000000a00 */
[----:B------:R0:W-:Y:S04]  /*2680*/  STS.64 [R5+0x20], R6 ;  /* 0x0000200605007388 */ /* 0x0001e80000000a00 */
[----:B------:R0:W-:Y:S04]  /*2690*/  STS.U8 [R5+0x8], R8 ;  /* 0x0000080805007388 */ /* 0x0001e80000000000 */
[----:B------:R0:W-:Y:S02]  /*26a0*/  STS.U8 [R5+0x18], R2 ;  /* 0x0000180205007388 */ /* 0x0001e40000000000 */
.L_x_1177:
[----:B------:R-:W-:Y:S05]  /*26b0*/  BSYNC.RECONVERGENT B1 ;  /* 0x0000000000017941 */ /* 0x000fea0003800200 */
.L_x_1176:
        /* <DEDUP_REMOVED lines=8> */
[----:B------:R-:W-:Y:S01]  /*2740*/  PRMT R9, R8, 0x7610, R9 ;  /* 0x0000761008097816 */ /* 0x000fe20000000009 */
[----:B------:R-:W-:Y:S01]  /*2750*/  IMAD.MOV.U32 R18, RZ, RZ, R27 ;  /* 0x000000ffff127224 */ /* 0x000fe200078e001b */
[----:B0-----:R-:W-:-:S05]  /*2760*/  LEA R0, R5, R0, 0x18 ;  /* 0x0000000005007211 */ /* 0x001fca00078ec0ff */
[----:B------:R-:W0:Y:S04]  /*2770*/  LDS.U8 R7, [R0+0x28] ;  /* 0x0000280000077984 */ /* 0x000e280000000000 */
[----:B------:R0:W1:Y:S04]  /*2780*/  LDS.U8 R28, [R0+0x38] ;  /* 0x00003800001c7984 */ /* 0x0000680000000000 */
[----:B------:R0:W1:Y:S02]  /*2790*/  LDS.U8 R20, [R0+0x48] ;  /* 0x0000480000147984 */ /* 0x0000640000000000 */
[----:B0-----:R-:W-:-:S13]  /*27a0*/  ISETP.GE.U32.AND P0, PT, R10, R7, PT ;  /* 0x000000070a00720c */ /* 0x001fda0003f06070 */
[----:B-1----:R-:W-:Y:S05]  /*27b0*/  @!P0 BRA `(.L_x_1180) ;  /* 0x0000000000348947 */ /* 0x002fea0003800000 */
[----:B----4-:R-:W0:Y:S01]  /*27c0*/  LDS.64 R4, [R0+0x30] ;  /* 0x0000300000047984 */ /* 0x010e220000000a00 */
        /* <DEDUP_REMOVED lines=12> */
.L_x_1180:
[----:B------:R-:W-:Y:S05]  /*2890*/  BSYNC.RECONVERGENT B1 ;  /* 0x0000000000017941 */ /* 0x000fea0003800200 */
.L_x_1179:
[----:B--2---:R-:W0:Y:S01]  /*28a0*/  LDS.64 R14, [R0+0x40] ;  /* 0x00004000000e7984 */ /* 0x004e220000000a00 */
[----:B------:R-:W-:Y:S01]  /*28b0*/  LOP3.LUT R17, R2, 0xff, RZ, 0xc0, !PT ;  /* 0x000000ff02117812 */ /* 0x000fe200078ec0ff */
[----:B------:R-:W-:Y:S01]  /*28c0*/  BSSY.RECONVERGENT B1, `(.L_x_1181) ;  /* 0x000001d000017945 */ /* 0x000fe20003800200 */
[----:B------:R-:W-:Y:S01]  /*28d0*/  PRMT R24, R28, 0x7610, R24 ;  /* 0x000076101c187816 */ /* 0x000fe20000000018 */
[----:B------:R1:W2:Y:S01]  /*28e0*/  LDS.U8 R25, [R0+0x58] ;  /* 0x0000580000197984 */ /* 0x0002a20000000000 */
[----:B------:R-:W-:-:S03]  /*28f0*/  ISETP.GE.U32.AND P0, PT, R17, R28, PT ;  /* 0x0000001c1100720c */ /* 0x000fc60003f06070 */
[----:B------:R1:W1:Y:S04]  /*2900*/  LDS.U8 R23, [R0+0x68] ;  /* 0x0000680000177984 */ /* 0x0002680000000000 */
[----:B------:R0:W1:Y:S04]  /*2910*/  LDS.U8 R22, [R0+0x78] ;  /* 0x0000780000167984 */ /* 0x0000680000000000 */
[----:B------:R0:W1:Y:S04]  /*2920*/  LDS.U8 R21, [R0+0x88] ;  /* 0x0000880000157984 */ /* 0x0000680000000000 */
[----:B------:R0:W1:Y:S04]  /*2930*/  LDS.U8 R8, [R0+0x98] ;  /* 0x0000980000087984 */ /* 0x0000680000000000 */
[----:B------:R0:W1:Y:S04]  /*2940*/  LDS.U8 R7, [R0+0xa8] ;  /* 0x0000a80000077984 */ /* 0x0000680000000000 */
[----:B----4-:R4:W1:Y:S04]  /*2950*/  LDS.64 R4, [R0+0x60] ;  /* 0x0000600000047984 */ /* 0x0108680000000a00 */
[----:B------:R4:W1:Y:S01]  /*2960*/  LDS.64 R10, [R0+0x80] ;  /* 0x00008000000a7984 */ /* 0x0008620000000a00 */
[----:B0-----:R-:W-:-:S02]  /*2970*/  IMAD.MOV.U32 R12, RZ, RZ, R14 ;  /* 0x000000ffff0c7224 */ /* 0x001fc400078e000e */
[----:B------:R-:W-:Y:S01]  /*2980*/  IMAD.MOV.U32 R13, RZ, RZ, R15 ;  /* 0x000000ffff0d7224 */ /* 0x000fe200078e000f */
[----:B----4-:R-:W-:Y:S06]  /*2990*/  @!P0 BRA `(.L_x_1182) ;  /* 0x00000000003c8947 */ /* 0x010fec0003800000 */
[----:B------:R-:W-:Y:S01]  /*29a0*/  ISETP.GE.U32.AND P0, PT, R28, R17, PT ;  /* 0x000000111c00720c */ /* 0x000fe20003f06070 */
[----:B---3--:R-:W-:Y:S01]  /*29b0*/  IMAD.MOV.U32 R16, RZ, RZ, R6 ;  /* 0x000000ffff107224 */ /* 0x008fe200078e0006 */
[----:B------:R-:W-:Y:S01]  /*29c0*/  PRMT R24, R2, 0x7610, R24 ;  /* 0x0000761002187816 */ /* 0x000fe20000000018 */
[----:B------:R-:W-:Y:S02]  /*29d0*/  IMAD.MOV.U32 R17, RZ, RZ, R3 ;  /* 0x000000ffff117224 */ /* 0x000fe400078e0003 */
[----:B------:R-:W-:Y:S02]  /*29e0*/  IMAD.MOV.U32 R12, RZ, RZ, R16 ;  /* 0x000000ffff0c7224 */ /* 0x000fe400078e0010 */
[----:B------:R-:W-:-:S06]  /*29f0*/  IMAD.MOV.U32 R13, RZ, RZ, R17 ;  /* 0x000000ffff0d7224 */ /* 0x000fcc00078e0011 */
        /* <DEDUP_REMOVED lines=9> */
.L_x_1182:
[----:B------:R-:W-:Y:S05]  /*2a90*/  BSYNC.RECONVERGENT B1 ;  /* 0x0000000000017941 */ /* 0x000fea0003800200 */
.L_x_1181:
        /* <DEDUP_REMOVED lines=20> */
.L_x_1184:
[----:B------:R-:W-:Y:S05]  /*2be0*/  BSYNC.RECONVERGENT B1 ;  /* 0x0000000000017941 */ /* 0x000fea0003800200 */
.L_x_1183:
[----:B------:R-:W-:Y:S01]  /*2bf0*/  LOP3.LUT R2, R24, 0xff, RZ, 0xc0, !PT ;  /* 0x000000ff18027812 */ /* 0x000fe200078ec0ff */
[----:B------:R-:W-:Y:S01]  /*2c00*/  BSSY.RECONVERGENT B1, `(.L_x_1185) ;  /* 0x0000012000017945 */ /* 0x000fe20003800200 */
[----:B--2---:R-:W-:Y:S01]  /*2c10*/  PRMT R17, R25, 0x7610, R17 ;  /* 0x0000761019117816 */ /* 0x004fe20000000011 */
[----:B-1----:R-:W-:Y:S01]  /*2c20*/  IMAD.MOV.U32 R19, RZ, RZ, R4 ;  /* 0x000000ffff137224 */ /* 0x002fe200078e0004 */
[----:B------:R-:W-:Y:S01]  /*2c30*/  ISETP.GE.U32.AND P0, PT, R2, R25, PT ;  /* 0x000000190200720c */ /* 0x000fe20003f06070 */
[----:B---3--:R-:W-:-:S12]  /*2c40*/  IMAD.MOV.U32 R16, RZ, RZ, R5 ;  /* 0x000000ffff107224 */ /* 0x008fd800078e0005 */
        /* <DEDUP_REMOVED lines=13> */
.L_x_1186:
[----:B------:R-:W-:Y:S05]  /*2d20*/  BSYNC.RECONVERGENT B1 ;  /* 0x0000000000017941 */ /* 0x000fea0003800200 */
.L_x_1185:
        /* <DEDUP_REMOVED lines=20> */
.L_x_1188:
[----:B------:R-:W-:Y:S05]  /*2e70*/  BSYNC.RECONVERGENT B1 ;  /* 0x0000000000017941 */ /* 0x000fea0003800200 */
.L_x_1187:
        /* <DEDUP_REMOVED lines=19> */
.L_x_1190:
[----:B------:R-:W-:Y:S05]  /*2fb0*/  BSYNC.RECONVERGENT B1 ;  /* 0x0000000000017941 */ /* 0x000fea0003800200 */
.L_x_1189:
        /* <DEDUP_REMOVED lines=20> */
.L_x_1192:
[----:B------:R-:W-:Y:S05]  /*3100*/  BSYNC.RECONVERGENT B1 ;  /* 0x0000000000017941 */ /* 0x000fea0003800200 */
.L_x_1191:
        /* <DEDUP_REMOVED lines=28> */
.L_x_1194:
[----:B------:R-:W-:Y:S05]  /*32d0*/  BSYNC.RECONVERGENT B1 ;  /* 0x0000000000017941 */ /* 0x000fea0003800200 */
.L_x_1193:
        /* <DEDUP_REMOVED lines=18> */
.L_x_1196:
[----:B------:R-:W-:Y:S05]  /*3400*/  BSYNC.RECONVERGENT B1 ;  /* 0x0000000000017941 */ /* 0x000fea0003800200 */
.L_x_1195:
        /* <DEDUP_REMOVED lines=19> */
.L_x_1198:
[----:B------:R-:W-:Y:S05]  /*3540*/  BSYNC.RECONVERGENT B1 ;  /* 0x0000000000017941 */ /* 0x000fea0003800200 */
.L_x_1197:
        /* <DEDUP_REMOVED lines=18> */
.L_x_1200:
[----:B------:R-:W-:Y:S05]  /*3670*/  BSYNC.RECONVERGENT B1 ;  /* 0x0000000000017941 */ /* 0x000fea0003800200 */
.L_x_1199:
        /* <DEDUP_REMOVED lines=19> */
.L_x_1202:
[----:B------:R-:W-:Y:S05]  /*37b0*/  BSYNC.RECONVERGENT B1 ;  /* 0x0000000000017941 */ /* 0x000fea0003800200 */
.L_x_1201:
        /* <DEDUP_REMOVED lines=18> */
.L_x_1204:
[----:B------:R-:W-:Y:S05]  /*38e0*/  BSYNC.RECONVERGENT B1 ;  /* 0x0000000000017941 */ /* 0x000fea0003800200 */
.L_x_1203:
        /* <DEDUP_REMOVED lines=19> */
.L_x_1155:
[----:B0-----:R-:W0:Y:S01]  /*3a20*/  S2R R4, SR_LANEID ;  /* 0x0000000000047919 */ /* 0x001e220000000000 */
[----:B------:R-:W-:Y:S01]  /*3a30*/  LOP3.LUT R5, R0, 0x3e0, RZ, 0xc0, !PT ;  /* 0x000003e000057812 */ /* 0x000fe200078ec0ff */
[----:B------:R-:W-:Y:S01]  /*3a40*/  BSSY.RECONVERGENT B1, `(.L_x_1205) ;  /* 0x000003e000017945 */ /* 0x000fe20003800200 */
[----:B-----5:R-:W-:Y:S01]  /*3a50*/  LOP3.LUT R10, R9, 0xff, RZ, 0xc0, !PT ;  /* 0x000000ff090a7812 */ /* 0x020fe200078ec0ff */
        /* <DEDUP_REMOVED lines=8> */
[----:B------:R-:W-:Y:S01]  /*3ae0*/  IMAD.MOV.U32 R18, RZ, RZ, R6 ;  /* 0x000000ffff127224 */ /* 0x000fe200078e0006 */
[----:B------:R-:W-:-:S02]  /*3af0*/  PRMT R3, R16, 0x7610, R3 ;  /* 0x0000761010037816 */ /* 0x000fc40000000003 */
[----:B------:R-:W-:-:S05]  /*3b00*/  SEL R11, R2, 0x1f, P0 ;  /* 0x0000001f020b7807 */ /* 0x000fca0000000000 */
        /* <DEDUP_REMOVED lines=33> */
.L_x_1208:
[----:B------:R-:W-:Y:S05]  /*3d20*/  BSYNC.RECONVERGENT B2 ;  /* 0x0000000000027941 */ /* 0x000fea0003800200 */
.L_x_1207:
        /* <DEDUP_REMOVED lines=15> */
.L_x_1206:
[----:B------:R-:W-:Y:S05]  /*3e20*/  BSYNC.RECONVERGENT B1 ;  /* 0x0000000000017941 */ /* 0x000fea0003800200 */
.L_x_1205:
[----:B-1----:R-:W-:Y:S01]  /*3e30*/  VIADD R2, R4, 0x2 ;  /* 0x0000000204027836 */ /* 0x002fe20000000000 */
[----:B------:R-:W-:Y:S01]  /*3e40*/  LOP3.LUT R22, R8, 0xff, RZ, 0xc0, !PT ;  /* 0x000000ff08167812 */ /* 0x000fe200078ec0ff */
[----:B----4-:R1:W4:Y:S01]  /*3e50*/  SHFL.DOWN PT, R13, R26, 0x2, R11 ;  /* 0x084000001a0d7989 */ /* 0x01032200000e000b */
[C---:B------:R-:W-:Y:S01]  /*3e60*/  LOP3.LUT R16, R3.reuse, 0xff, RZ, 0xc0, !PT ;  /* 0x000000ff03107812 */ /* 0x040fe200078ec0ff */
[----:B------:R-:W-:Y:S01]  /*3e70*/  BSSY.RECONVERGENT B1, `(.L_x_1209) ;  /* 0x000003c000017945 */ /* 0x000fe20003800200 */
[----:B------:R-:W-:Y:S01]  /*3e80*/  ISETP.GT.AND P0, PT, R2, R11, PT ;  /* 0x0000000b0200720c */ /* 0x000fe20003f04270 */
[----:B------:R1:W1:Y:S01]  /*3e90*/  SHFL.DOWN PT, R6, R27, 0x2, R11 ;  /* 0x084000001b067989 */ /* 0x00026200000e000b */
[----:B------:R-:W-:Y:S01]  /*3ea0*/  PRMT R2, R3, 0x7610, R2 ;  /* 0x0000761003027816 */ /* 0x000fe20000000002 */
[----:B------:R-:W-:Y:S02]  /*3eb0*/  IMAD.MOV.U32 R12, RZ, RZ, R18 ;  /* 0x000000ffff0c7224 */ /* 0x000fe400078e0012 */
[----:B------:R1:W1:Y:S01]  /*3ec0*/  SHFL.DOWN PT, R9, R18, 0x2, R11 ;  /* 0x0840000012097989 */ /* 0x00026200000e000b */
[----:B------:R-:W-:-:S03]  /*3ed0*/  IMAD.MOV.U32 R10, RZ, RZ, R14 ;  /* 0x000000ffff0a7224 */ /* 0x000fc600078e000e */
[----:B------:R1:W1:Y:S04]  /*3ee0*/  SHFL.DOWN PT, R7, R14, 0x2, R11 ;  /* 0x084000000e077989 */ /* 0x00026800000e000b */
[----:B0-----:R0:W0:Y:S04]  /*3ef0*/  SHFL.DOWN PT, R17, R22, 0x2, R11 ;  /* 0x0840000016117989 */ /* 0x00102800000e000b */
[----:B------:R0:W0:Y:S01]  /*3f00*/  SHFL.DOWN PT, R20, R16, 0x2, R11 ;  /* 0x0840000010147989 */ /* 0x00002200000e000b */
[----:B------:R-:W-:Y:S05]  /*3f10*/  @P0 BRA `(.L_x_1210) ;  /* 0x0000000000c40947 */ /* 0x000fea0003800000 */
[----:B0-----:R-:W-:Y:S01]  /*3f20*/  LOP3.LUT R10, R17, 0xff, RZ, 0xc0, !PT ;  /* 0x000000ff110a7812 */ /* 0x001fe200078ec0ff */
[----:B------:R-:W-:Y:S01]  /*3f30*/  BSSY.RECONVERGENT B2, `(.L_x_1211) ;  /* 0x0000017000027945 */ /* 0x000fe20003800200 */
[----:B--2---:R-:W-:Y:S01]  /*3f40*/  LOP3.LUT R21, R8, 0xff, RZ, 0xc0, !PT ;  /* 0x000000ff08157812 */ /* 0x004fe200078ec0ff */
        /* <DEDUP_REMOVED lines=21> */
.L_x_1212:
[----:B------:R-:W-:Y:S05]  /*40a0*/  BSYNC.RECONVERGENT B2 ;  /* 0x0000000000027941 */ /* 0x000fea0003800200 */
.L_x_1211:
[----:B-1----:R-:W-:Y:S01]  /*40b0*/  IMAD.MOV.U32 R12, RZ, RZ, R9 ;  /* 0x000000ffff0c7224 */ /* 0x002fe200078e0009 */
        /* <DEDUP_REMOVED lines=23> */
.L_x_1210:
[----:B------:R-:W-:Y:S05]  /*4230*/  BSYNC.RECONVERGENT B1 ;  /* 0x0000000000017941 */ /* 0x000fea0003800200 */
.L_x_1209:
[----:B-1----:R-:W-:Y:S01]  /*4240*/  VIADD R6, R4, 0x4 ;  /* 0x0000000404067836 */ /* 0x002fe20000000000 */
[----:B0-----:R-:W-:Y:S01]  /*4250*/  LOP3.LUT R20, R8, 0xff, RZ, 0xc0, !PT ;  /* 0x000000ff08147812 */ /* 0x001fe200078ec0ff */
[----:B----4-:R0:W1:Y:S01]  /*4260*/  SHFL.DOWN PT, R13, R26, 0x4, R11 ;  /* 0x088000001a0d7989 */ /* 0x01006200000e000b */
[----:B------:R-:W-:Y:S01]  /*4270*/  LOP3.LUT R18, R2, 0xff, RZ, 0xc0, !PT ;  /* 0x000000ff02127812 */ /* 0x000fe200078ec0ff */
[----:B------:R-:W-:Y:S01]  /*4280*/  BSSY.RECONVERGENT B1, `(.L_x_1213) ;  /* 0x000003c000017945 */ /* 0x000fe20003800200 */
[----:B------:R-:W-:Y:S01]  /*4290*/  ISETP.GT.AND P0, PT, R6, R11, PT ;  /* 0x0000000b0600720c */ /* 0x000fe20003f04270 */
[----:B------:R0:W4:Y:S01]  /*42a0*/  SHFL.DOWN PT, R16, R27, 0x4, R11 ;  /* 0x088000001b107989 */ /* 0x00012200000e000b */
[----:B------:R-:W-:Y:S01]  /*42b0*/  PRMT R3, R2, 0x7610, R3 ;  /* 0x0000761002037816 */ /* 0x000fe20000000003 */
[----:B------:R-:W-:Y:S02]  /*42c0*/  IMAD.MOV.U32 R14, RZ, RZ, R12 ;  /* 0x000000ffff0e7224 */ /* 0x000fe400078e000c */
[----:B------:R0:W0:Y:S01]  /*42d0*/  SHFL.DOWN PT, R9, R12, 0x4, R11 ;  /* 0x088000000c097989 */ /* 0x00002200000e000b */
[----:B------:R-:W-:-:S03]  /*42e0*/  IMAD.MOV.U32 R6, RZ, RZ, R10 ;  /* 0x000000ffff067224 */ /* 0x000fc600078e000a */
[----:B------:R0:W0:Y:S04]  /*42f0*/  SHFL.DOWN PT, R7, R10, 0x4, R11 ;  /* 0x088000000a077989 */ /* 0x00002800000e000b */
[----:B---3--:R3:W0:Y:S04]  /*4300*/  SHFL.DOWN PT, R19, R20, 0x4, R11 ;  /* 0x0880000014137989 */ /* 0x00862800000e000b */
[----:B--2---:R3:W2:Y:S01]  /*4310*/  SHFL.DOWN PT, R21, R18, 0x4, R11 ;  /* 0x0880000012157989 */ /* 0x0046a200000e000b */
[----:B------:R-:W-:Y:S05]  /*4320*/  @P0 BRA `(.L_x_1214) ;  /* 0x0000000000c40947 */ /* 0x000fea0003800000 */
[----:B0-----:R-:W-:Y:S01]  /*4330*/  LOP3.LUT R6, R19, 0xff, RZ, 0xc0, !PT ;  /* 0x000000ff13067812 */ /* 0x001fe200078ec0ff */
[----:B------:R-:W-:Y:S01]  /*4340*/  BSSY.RECONVERGENT B2, `(.L_x_1215) ;  /* 0x0000017000027945 */ /* 0x000fe20003800200 */
[----:B------:R-:W-:Y:S01]  /*4350*/  LOP3.LUT R25, R8, 0xff, RZ, 0xc0, !PT ;  /* 0x000000ff08197812 */ /* 0x000fe200078ec0ff */
[----:B------:R-:W-:Y:S01]  /*4360*/  IMAD.MOV.U32 R15, RZ, RZ, R26 ;  /* 0x000000ffff0f7224 */ /* 0x000fe200078e001a */
[----:B--23--:R-:W-:Y:S01]  /*4370*/  LOP3.LUT R18, R21, 0xff, RZ, 0xc0, !PT ;  /* 0x000000ff15127812 */ /* 0x00cfe200078ec0ff */
        /* <DEDUP_REMOVED lines=10> */
[----:B----4-:R-:W-:-:S10]  /*4420*/  IMAD.MOV.U32 R17, RZ, RZ, R16 ;  /* 0x000000ffff117224 */ /* 0x010fd400078e0010 */
        /* <DEDUP_REMOVED lines=8> */
.L_x_1216:
[----:B------:R-:W-:Y:S05]  /*44b0*/  BSYNC.RECONVERGENT B2 ;  /* 0x0000000000027941 */ /* 0x000fea0003800200 */
.L_x_1215:
        /* <DEDUP_REMOVED lines=19> */
[----:B-1----:R-:W-:Y:S02]  /*45f0*/  @!P2 SEL R13, R2, R21, !P0 ;  /* 0x00000015020da207 */ /* 0x002fe40004000000 */
[----:B------:R-:W-:-:S02]  /*4600*/  @!P2 PRMT R8, R20, 0x7610, R8 ;  /* 0x000076101408a816 */ /* 0x000fc40000000008 */
[----:B------:R-:W-:Y:S02]  /*4610*/  @!P2 SEL R14, R12, R9, P1 ;  /* 0x000000090c0ea207 */ /* 0x000fe40000800000 */
[----:B------:R-:W-:Y:S02]  /*4620*/  @!P2 SEL R6, R10, R7, P1 ;  /* 0x000000070a06a207 */ /* 0x000fe40000800000 */
[----:B------:R-:W-:-:S07]  /*4630*/  @!P2 PRMT R3, R13, 0x7610, R3 ;  /* 0x000076100d03a816 */ /* 0x000fce0000000003 */
.L_x_1214:
[----:B------:R-:W-:Y:S05]  /*4640*/  BSYNC.RECONVERGENT B1 ;  /* 0x0000000000017941 */ /* 0x000fea0003800200 */
.L_x_1213:
[----:B0-----:R-:W-:Y:S01]  /*4650*/  VIADD R10, R4, 0x8 ;  /* 0x00000008040a7836 */ /* 0x001fe20000000000 */
[----:B---3--:R-:W-:Y:S01]  /*4660*/  LOP3.LUT R20, R8, 0xff, RZ, 0xc0, !PT ;  /* 0x000000ff08147812 */ /* 0x008fe200078ec0ff */
[----:B------:R0:W3:Y:S01]  /*4670*/  SHFL.DOWN PT, R15, R26, 0x8, R11 ;  /* 0x090000001a0f7989 */ /* 0x0000e200000e000b */
[C---:B----4-:R-:W-:Y:S01]  /*4680*/  LOP3.LUT R16, R3.reuse, 0xff, RZ, 0xc0, !PT ;  /* 0x000000ff03107812 */ /* 0x050fe200078ec0ff */
[----:B------:R-:W-:Y:S01]  /*4690*/  BSSY.RECONVERGENT B1, `(.L_x_1217) ;  /* 0x000003c000017945 */ /* 0x000fe20003800200 */
[----:B------:R-:W-:Y:S01]  /*46a0*/  ISETP.GT.AND P0, PT, R10, R11, PT ;  /* 0x0000000b0a00720c */ /* 0x000fe20003f04270 */
[----:B------:R0:W4:Y:S01]  /*46b0*/  SHFL.DOWN PT, R2, R27, 0x8, R11 ;  /* 0x090000001b027989 */ /* 0x00012200000e000b */
[----:B------:R-:W-:Y:S01]  /*46c0*/  PRMT R7, R3, 0x7610, R7 ;  /* 0x0000761003077816 */ /* 0x000fe20000000007 */
[----:B------:R-:W-:Y:S02]  /*46d0*/  IMAD.MOV.U32 R12, RZ, RZ, R14 ;  /* 0x000000ffff0c7224 */ /* 0x000fe400078e000e */
[----:B-1----:R0:W1:Y:S01]  /*46e0*/  SHFL.DOWN PT, R13, R14, 0x8, R11 ;  /* 0x090000000e0d7989 */ /* 0x00206200000e000b */
        /* <DEDUP_REMOVED lines=12> */
[----:B--2---:R-:W-:Y:S02]  /*47b0*/  LOP3.LUT R21, R3, 0xff, RZ, 0xc0, !PT ;  /* 0x000000ff03157812 */ /* 0x004fe400078ec0ff */
[----:B------:R-:W-:-:S02]  /*47c0*/  PRMT R22, R8, 0x7610, R22 ;  /* 0x0000761008167816 */ /* 0x000fc40000000016 */
[----:B------:R-:W-:Y:S02]  /*47d0*/  ISETP.GE.U32.AND P2, PT, R21, R20, PT ;  /* 0x000000141500720c */ /* 0x000fe40003f46070 */
[----:B------:R-:W-:-:S05]  /*47e0*/  PRMT R7, R18, 0x7610, R7 ;  /* 0x0000761012077816 */ /* 0x000fca0000000007 */
[----:B------:R-:W-:Y:S06]  /*47f0*/  @!P0 BRA `(.L_x_1220) ;  /* 0x0000000000308947 */ /* 0x000fec0003800000 */
[----:B------:R-:W-:Y:S01]  /*4800*/  ISETP.GT.U32.AND P3, PT, R23, R10, PT ;  /* 0x0000000a1700720c */ /* 0x000fe20003f64070 */
[----:B---3--:R-:W-:Y:S01]  /*4810*/  IMAD.MOV.U32 R16, RZ, RZ, R15 ;  /* 0x000000ffff107224 */ /* 0x008fe200078e000f */
        /* <DEDUP_REMOVED lines=10> */
.L_x_1220:
[----:B------:R-:W-:Y:S05]  /*48c0*/  BSYNC.RECONVERGENT B2 ;  /* 0x0000000000027941 */ /* 0x000fea0003800200 */
.L_x_1219:
        /* <DEDUP_REMOVED lines=24> */
.L_x_1218:
[----:B------:R-:W-:Y:S05]  /*4a50*/  BSYNC.RECONVERGENT B1 ;  /* 0x0000000000017941 */ /* 0x000fea0003800200 */
.L_x_1217:
[----:B----4-:R-:W-:Y:S01]  /*4a60*/  VIADD R2, R4, 0x10 ;  /* 0x0000001004027836 */ /* 0x010fe20000000000 */
[----:B0-----:R-:W-:Y:S01]  /*4a70*/  LOP3.LUT R20, R8, 0xff, RZ, 0xc0, !PT ;  /* 0x000000ff08147812 */ /* 0x001fe200078ec0ff */
[----:B---3--:R0:W3:Y:S01]  /*4a80*/  SHFL.DOWN PT, R15, R26, 0x10, R11 ;  /* 0x0a0000001a0f7989 */ /* 0x0080e200000e000b */
[C---:B------:R-:W-:Y:S01]  /*4a90*/  LOP3.LUT R16, R7.reuse, 0xff, RZ, 0xc0, !PT ;  /* 0x000000ff07107812 */ /* 0x040fe200078ec0ff */
        /* <DEDUP_REMOVED lines=19> */
[----:B--2---:R-:W-:-:S02]  /*4bd0*/  PRMT R21, R8, 0x7610, R21 ;  /* 0x0000761008157816 */ /* 0x004fc40000000015 */
        /* <DEDUP_REMOVED lines=15> */
.L_x_1224:
[----:B------:R-:W-:Y:S05]  /*4cd0*/  BSYNC.RECONVERGENT B2 ;  /* 0x0000000000027941 */ /* 0x000fea0003800200 */
.L_x_1223:
        /* <DEDUP_REMOVED lines=24> */
.L_x_1222:
[----:B------:R-:W-:Y:S05]  /*4e60*/  BSYNC.RECONVERGENT B1 ;  /* 0x0000000000017941 */ /* 0x000fea0003800200 */
.L_x_1221:
[----:B------:R-:W-:Y:S01]  /*4e70*/  ISETP.NE.AND P0, PT, R4, RZ, PT ;  /* 0x000000ff0400720c */ /* 0x000fe20003f05270 */
[----:B------:R-:W-:-:S12]  /*4e80*/  BSSY.RECONVERGENT B1, `(.L_x_1225) ;  /* 0x000000a000017945 */ /* 0x000fd80003800200 */
[----:B------:R-:W-:Y:S05]  /*4e90*/  @P0 BRA `(.L_x_1226) ;  /* 0x0000000000200947 */ /* 0x000fea0003800000 */
[----:B------:R-:W5:Y:S01]  /*4ea0*/  S2UR UR5, SR_CgaCtaId ;  /* 0x00000000000579c3 */ /* 0x000f620000008800 */
[----:B------:R-:W-:Y:S01]  /*4eb0*/  UMOV UR4, 0x400 ;  /* 0x0000040000047882 */ /* 0x000fe20000000000 */
[----:B------:R-:W-:Y:S01]  /*4ec0*/  IMAD.MOV.U32 R7, RZ, RZ, R3 ;  /* 0x000000ffff077224 */ /* 0x000fe200078e0003 */
[----:B-----5:R-:W-:-:S09]  /*4ed0*/  ULEA UR4, UR5, UR4, 0x18 ;  /* 0x0000000405047291 */ /* 0x020fd2000f8ec0ff */
[----:B------:R0:W-:Y:S04]  /*4ee0*/  STS.64 [R5+UR4+0x10], R26 ;  /* 0x0000101a05007988 */ /* 0x0001e80008000a04 */
[----:B------:R0:W-:Y:S04]  /*4ef0*/  STS.64 [R5+UR4+0x20], R6 ;  /* 0x0000200605007988 */ /* 0x0001e80008000a04 */
[----:B------:R0:W-:Y:S04]  /*4f00*/  STS.U8 [R5+UR4+0x8], R8 ;  /* 0x0000080805007988 */ /* 0x0001e80008000004 */
[----:B------:R0:W-:Y:S02]  /*4f10*/  STS.U8 [R5+UR4+0x18], R2 ;  /* 0x0000180205007988 */ /* 0x0001e40008000004 */
.L_x_1226:
[----:B------:R-:W-:Y:S05]  /*4f20*/  BSYNC.RECONVERGENT B1 ;  /* 0x0000000000017941 */ /* 0x000fea0003800200 */
.L_x_1225:
[----:B------:R-:W-:Y:S01]  /*4f30*/  BAR.SYNC.DEFER_BLOCKING 0x0 ;  /* 0x0000000000007b1d */ /* 0x000fe20000010000 */
[----:B------:R-:W-:-:S13]  /*4f40*/  ISETP.NE.AND P2, PT, R0, RZ, PT ;  /* 0x000000ff0000720c */ /* 0x000fda0003f45270 */
[----:B------:R-:W-:Y:S05]  /*4f50*/  @P2 BRA `(.L_x_1178) ;  /* 0x0000005800802947 */ /* 0x000fea0003800000 */
[----:B------:R-:W-:Y:S01]  /*4f60*/  UISETP.GE.AND UP0, UPT, UR8, 0x21, UPT ;  /* 0x000000210800788c */ /* 0x000fe2000bf06270 */
[----:B0-----:R-:W-:Y:S01]  /*4f70*/  IMAD.MOV.U32 R7, RZ, RZ, R3 ;  /* 0x000000ffff077224 */ /* 0x001fe200078e0003 */
        /* <DEDUP_REMOVED lines=12> */
[----:B---3--:R-:W-:Y:S01]  /*5040*/  LOP3.LUT R15, R2, 0xff, RZ, 0xc0, !PT ;  /* 0x000000ff020f7812 */ /* 0x008fe200078ec0ff */
[----:B------:R-:W-:Y:S01]  /*5050*/  IMAD.MOV.U32 R12, RZ, RZ, R27 ;  /* 0x000000ffff0c7224 */ /* 0x000fe200078e001b */
[----:B0-----:R-:W-:Y:S02]  /*5060*/  LEA R5, R5, R0, 0x18 ;  /* 0x0000000005057211 */ /* 0x001fe400078ec0ff */
[----:B------:R-:W-:-:S03]  /*5070*/  PRMT R0, R8, 0x7610, R0 ;  /* 0x0000761008007816 */ /* 0x000fc60000000000 */
[----:B------:R-:W0:Y:S04]  /*5080*/  LDS.U8 R13, [R5+0x28] ;  /* 0x00002800050d7984 */ /* 0x000e280000000000 */
[----:B----4-:R-:W1:Y:S04]  /*5090*/  LDS.U8 R14, [R5+0x38] ;  /* 0x00003800050e7984 */ /* 0x010e680000000000 */
[----:B------:R3:W4:Y:S01]  /*50a0*/  LDS.64 R10, [R5+0x40] ;  /* 0x00004000050a7984 */ /* 0x0007220000000a00 */
[----:B0-----:R-:W-:Y:S02]  /*50b0*/  ISETP.GE.U32.AND P0, PT, R16, R13, PT ;  /* 0x0000000d1000720c */ /* 0x001fe40003f06070 */
[----:B-1----:R-:W-:-:S11]  /*50c0*/  ISETP.GE.U32.AND P3, PT, R15, R14, PT ;  /* 0x0000000e0f00720c */ /* 0x002fd60003f66070 */
        /* <DEDUP_REMOVED lines=14> */
.L_x_1229:
[----:B------:R-:W-:Y:S05]  /*51b0*/  BSYNC.RECONVERGENT B1 ;  /* 0x0000000000017941 */ /* 0x000fea0003800200 */
.L_x_1228:
        /* <DEDUP_REMOVED lines=18> */
.L_x_1230:
[----:B------:R-:W-:Y:S05]  /*52e0*/  BSYNC.RECONVERGENT B1 ;  /* 0x0000000000017941 */ /* 0x000fea0003800200 */
.L_x_1227:
[----:B------:R-:W-:Y:S01]  /*52f0*/  UISETP.GE.AND UP0, UPT, UR8, 0x41, UPT ;  /* 0x000000410800788c */ /* 0x000fe2000bf06270 */
[----:B------:R-:W-:Y:S01]  /*5300*/  PRMT R6, R0, 0x7610, R6 ;  /* 0x0000761000067816 */ /* 0x000fe20000000006 */
[----:B------:R-:W-:Y:S01]  /*5310*/  IMAD.MOV.U32 R7, RZ, RZ, R9 ;  /* 0x000000ffff077224 */ /* 0x000fe200078e0009 */
[----:B----4-:R-:W-:Y:S01]  /*5320*/  PRMT R14, R13, 0x7610, R14 ;  /* 0x000076100d0e7816 */ /* 0x010fe2000000000e */
        /* <DEDUP_REMOVED lines=13> */
[----:B---3--:R-:W0:Y:S04]  /*5400*/  LDS.U8 R15, [R10+0x48] ;  /* 0x000048000a0f7984 */ /* 0x008e280000000000 */
[----:B------:R-:W1:Y:S04]  /*5410*/  LDS.U8 R16, [R10+0x58] ;  /* 0x000058000a107984 */ /* 0x000e680000000000 */
        /* <DEDUP_REMOVED lines=17> */
.L_x_1233:
[----:B------:R-:W-:Y:S05]  /*5530*/  BSYNC.RECONVERGENT B1 ;  /* 0x0000000000017941 */ /* 0x000fea0003800200 */
.L_x_1232:
        /* <DEDUP_REMOVED lines=18> */
.L_x_1234:
[----:B------:R-:W-:Y:S05]  /*5660*/  BSYNC.RECONVERGENT B1 ;  /* 0x0000000000017941 */ /* 0x000fea0003800200 */
.L_x_1231:
        /* <DEDUP_REMOVED lines=18> */
[----:B---3--:R-:W1:Y:S04]  /*5790*/  LDS.U8 R15, [R12+0x78] ;  /* 0x000078000c0f7984 */ /* 0x008e680000000000 */
        /* <DEDUP_REMOVED lines=17> */
.L_x_1237:
[----:B------:R-:W-:Y:S05]  /*58b0*/  BSYNC.RECONVERGENT B1 ;  /* 0x0000000000017941 */ /* 0x000fea0003800200 */
.L_x_1236:
        /* <DEDUP_REMOVED lines=18> */
.L_x_1238:
[----:B------:R-:W-:Y:S05]  /*59e0*/  BSYNC.RECONVERGENT B1 ;  /* 0x0000000000017941 */ /* 0x000fea0003800200 */
.L_x_1235:
        /* <DEDUP_REMOVED lines=36> */
.L_x_1241:
[----:B------:R-:W-:Y:S05]  /*5c30*/  BSYNC.RECONVERGENT B1 ;  /* 0x0000000000017941 */ /* 0x000fea0003800200 */
.L_x_1240:
        /* <DEDUP_REMOVED lines=18> */
.L_x_1242:
[----:B------:R-:W-:Y:S05]  /*5d60*/  BSYNC.RECONVERGENT B1 ;  /* 0x0000000000017941 */ /* 0x000fea0003800200 */
.L_x_1239:
[----:B------:R-:W-:Y:S01]  /*5d70*/  UISETP.GE.AND UP0, UPT, UR8, 0xa1, UPT ;  /* 0x000000a10800788c */ /* 0x000fe2000bf06270 */
[----:B------:R-:W-:Y:S01]  /*5d80*/  PRMT R0, R6, 0x7610, R0 ;  /* 0x0000761006007816 */ /* 0x000fe20000000000 */
[----:B------:R-:W-:Y:S01]  /*5d90*/  IMAD.MOV.U32 R5, RZ, RZ, R7 ;  /* 0x000000ffff057224 */ /* 0x000fe200078e0007 */
[----:B---3--:R-:W-:Y:S01]  /*5da0*/  PRMT R15, R14, 0x7610, R15 ;  /* 0x000076100e0f7816 */ /* 0x008fe2000000000f */
        /* <DEDUP_REMOVED lines=32> */
.L_x_1245:
[----:B------:R-:W-:Y:S05]  /*5fb0*/  BSYNC.RECONVERGENT B1 ;  /* 0x0000000000017941 */ /* 0x000fea0003800200 */
.L_x_1244:
        /* <DEDUP_REMOVED lines=18> */
.L_x_1246:
[----:B------:R-:W-:Y:S05]  /*60e0*/  BSYNC.RECONVERGENT B1 ;  /* 0x0000000000017941 */ /* 0x000fea0003800200 */
.L_x_1243:
        /* <DEDUP_REMOVED lines=36> */
.L_x_1249:
[----:B------:R-:W-:Y:S05]  /*6330*/  BSYNC.RECONVERGENT B1 ;  /* 0x0000000000017941 */ /* 0x000fea0003800200 */
.L_x_1248:
        /* <DEDUP_REMOVED lines=18> */
.L_x_1250:
[----:B------:R-:W-:Y:S05]  /*6460*/  BSYNC.RECONVERGENT B1 ;  /* 0x0000000000017941 */ /* 0x000fea0003800200 */
.L_x_1247:
        /* <DEDUP_REMOVED lines=11> */
[----:B------:R-:W-:Y:S01]  /*6520*/  LOP3.LUT R13, R16, 0xff, RZ, 0xc0, !PT ;  /* 0x000000ff100d7812 */ /* 0x000fe200078ec0ff */
[----:B------:R-:W-:Y:S01]  /*6530*/  IMAD.MOV.U32 R26, RZ, RZ, R9 ;  /* 0x000000ffff1a7224 */ /* 0x000fe200078e0009 */
[----:B------:R-:W-:Y:S01]  /*6540*/  PRMT R8, R7, 0x7610, R8 ;  /* 0x0000761007087816 */ /* 0x000fe20000000008 */
[----:B------:R-:W-:Y:S01]  /*6550*/  IMAD.MOV.U32 R27, RZ, RZ, R10 ;  /* 0x000000ffff1b7224 */ /* 0x000fe200078e000a */
[----:B0-----:R-:W-:Y:S02]  /*6560*/  LEA R2, R3, R0, 0x18 ;  /* 0x0000000003027211 */ /* 0x001fe400078ec0ff */
[----:B------:R-:W-:-:S03]  /*6570*/  LOP3.LUT R3, R7, 0xff, RZ, 0xc0, !PT ;  /* 0x000000ff07037812 */ /* 0x000fc600078ec0ff */
        /* <DEDUP_REMOVED lines=17> */
.L_x_1252:
[----:B------:R-:W-:Y:S05]  /*6690*/  BSYNC.RECONVERGENT B1 ;  /* 0x0000000000017941 */ /* 0x000fea0003800200 */
.L_x_1251:
        /* <DEDUP_REMOVED lines=19> */
.L_x_1128:
        /* <DEDUP_REMOVED lines=18> */
[----:B------:R-:W-:-:S04]  /*68f0*/  @P3 ISETP.GE.AND.EX P0, PT, R3, R7, PT, P0 ;  /* 0x000000070300320c */ /* 0x000fc80003f06300 */
[----:B------:R-:W-:Y:S01]  /*6900*/  @P3 ISETP.LT.U32.OR P0, PT, R17, R8, !P0 ;  /* 0x000000081100320c */ /* 0x000fe20004701470 */
[----:B------:R-:W-:Y:S01]  /*6910*/  IMAD.MOV.U32 R26, RZ, RZ, R10 ;  /* 0x000000ffff1a7224 */ /* 0x000fe200078e000a */
[----:B------:R-:W-:Y:S01]  /*6920*/  PRMT R8, R16, 0x7610, R8 ;  /* 0x0000761010087816 */ /* 0x000fe20000000008 */
[----:B------:R-:W-:Y:S01]  /*6930*/  IMAD.MOV.U32 R27, RZ, RZ, R11 ;  /* 0x000000ffff1b7224 */ /* 0x000fe200078e000b */
[----:B------:R-:W-:Y:S01]  /*6940*/  @P3 SEL R14, R14, R5, P0 ;  /* 0x000000050e0e3207 */ /* 0x000fe20000000000 */
[----:B------:R-:W-:Y:S08]  /*6950*/  @!P1 BRA `(.L_x_1254) ;  /* 0x00000000002c9947 */ /* 0x000ff00003800000 */
[----:B------:R-:W2:Y:S01]  /*6960*/  LDG.E.64.CONSTANT R26, desc[UR6][R12.64+0x2008] ;  /* 0x002008060c1a7981 */ /* 0x000ea2000c1e9b00 */
[----:B------:R-:W-:Y:S02]  /*6970*/  ISETP.GE.U32.AND P4, PT, R15, R0, PT ;  /* 0x000000000f00720c */ /* 0x000fe40003f86070 */
[----:B------:R-:W-:-:S11]  /*6980*/  PRMT R8, R9, 0x7610, R8 ;  /* 0x0000761009087816 */ /* 0x000fd60000000008 */
[CC--:B--2---:R-:W-:Y:S02]  /*6990*/  @P4 ISETP.GE.U32.AND P2, PT, R10.reuse, R26.reuse, PT ;  /* 0x0000001a0a00420c */ /* 0x0c4fe40003f46070 */
[-C--:B------:R-:W-:Y:S02]  /*69a0*/  @P4 ISETP.LT.U32.AND P1, PT, R10, R26.reuse, PT ;  /* 0x0000001a0a00420c */ /* 0x080fe40003f21070 */
[CC--:B------:R-:W-:Y:S02]  /*69b0*/  @P4 ISETP.GE.AND.EX P2, PT, R11.reuse, R27.reuse, PT, P2 ;  /* 0x0000001b0b00420c */ /* 0x0c0fe40003f46320 */
[----:B------:R-:W-:Y:S02]  /*69c0*/  @P4 ISETP.LT.AND.EX P1, PT, R11, R27, PT, P1 ;  /* 0x0000001b0b00420c */ /* 0x000fe40003f21310 */
[----:B------:R-:W-:Y:S02]  /*69d0*/  @P4 SEL R0, R16, R9, !P2 ;  /* 0x0000000910004207 */ /* 0x000fe40005000000 */
[----:B------:R-:W-:-:S02]  /*69e0*/  @P4 SEL R26, R10, R26, P1 ;  /* 0x0000001a0a1a4207 */ /* 0x000fc40000800000 */
[----:B------:R-:W-:Y:S02]  /*69f0*/  @P4 SEL R27, R11, R27, P1 ;  /* 0x0000001b0b1b4207 */ /* 0x000fe40000800000 */
[----:B------:R-:W-:-:S07]  /*6a00*/  @P4 PRMT R8, R0, 0x7610, R8 ;  /* 0x0000761000084816 */ /* 0x000fce0000000008 */
.L_x_1254:
[----:B------:R-:W-:Y:S05]  /*6a10*/  BSYNC.RECONVERGENT B1 ;  /* 0x0000000000017941 */ /* 0x000fea0003800200 */
.L_x_1253:
[----:B------:R-:W-:Y:S01]  /*6a20*/  UISETP.GE.U32.AND UP0, UPT, UR4, 0x400, UPT ;  /* 0x000004000400788c */ /* 0x000fe2000bf06070 */
[----:B------:R-:W-:Y:S01]  /*6a30*/  @P3 SEL R6, R2, R6, P0 ;  /* 0x0000000602063207 */ /* 0x000fe20000000000 */
[----:B------:R-:W-:Y:S01]  /*6a40*/  IMAD.MOV.U32 R9, RZ, RZ, 0x200 ;  /* 0x00000200ff097424 */ /* 0x000fe200078e00ff */
[----:B------:R-:W-:Y:S02]  /*6a50*/  @P3 PRMT R5, R14, 0x7610, R5 ;  /* 0x000076100e053816 */ /* 0x000fe40000000005 */
[----:B------:R-:W-:-:S04]  /*6a60*/  @P3 SEL R7, R3, R7, P0 ;  /* 0x0000000703073207 */ /* 0x000fc80000000000 */
[----:B------:R-:W-:Y:S05]  /*6a70*/  BRA.U !UP0, `(.L_x_1255) ;  /* 0x0000000508547547 */ /* 0x000fea000b800000 */
[----:B------:R-:W-:Y:S01]  /*6a80*/  IMAD.MOV.U32 R15, RZ, RZ, R6 ;  /* 0x000000ffff0f7224 */ /* 0x000fe200078e0006 */
[----:B------:R-:W-:Y:S01]  /*6a90*/  PRMT R14, R5, 0x7610, R14 ;  /* 0x00007610050e7816 */ /* 0x000fe2000000000e */
[----:B------:R-:W-:Y:S01]  /*6aa0*/  IMAD.MOV.U32 R0, RZ, RZ, R7 ;  /* 0x000000ffff007224 */ /* 0x000fe200078e0007 */
[----:B------:R-:W0:Y:S01]  /*6ab0*/  LDCU UR4, c[0x0][0x390] ;  /* 0x00007200ff0477ac */ /* 0x000e220008000800 */
[----:B------:R-:W-:-:S07]  /*6ac0*/  IMAD.MOV.U32 R9, RZ, RZ, 0x200 ;  /* 0x00000200ff097424 */ /* 0x000fce00078e00ff */
.L_x_1260:
[----:B------:R-:W1:Y:S01]  /*6ad0*/  LDC.64 R12, c[0x0][0x380] ;  /* 0x0000e000ff0c7b82 */ /* 0x000e620000000a00 */
[----:B------:R-:W-:-:S04]  /*6ae0*/  IMAD.IADD R3, R4, 0x1, R9 ;  /* 0x0000000104037824 */ /* 0x000fc800078e0209 */
[----:B-1----:R-:W-:-:S05]  /*6af0*/  IMAD.WIDE.U32 R12, R3, 0x20, R12 ;  /* 0x00000020030c7825 */ /* 0x002fca00078e000c */
[----:B------:R-:W2:Y:S04]  /*6b00*/  LDG.E.U16.CONSTANT R23, desc[UR6][R12.64] ;  /* 0x000000060c177981 */ /* 0x000ea8000c1e9500 */
[----:B------:R1:W5:Y:S04]  /*6b10*/  LDG.E.U16.CONSTANT R16, desc[UR6][R12.64+0x10] ;  /* 0x000010060c107981 */ /* 0x000368000c1e9500 */
[----:B------:R1:W5:Y:S04]  /*6b20*/  LDG.E.U16.CONSTANT R17, desc[UR6][R12.64+0x2000] ;  /* 0x002000060c117981 */ /* 0x000368000c1e9500 */
[----:B------:R1:W5:Y:S04]  /*6b30*/  LDG.E.U16.CONSTANT R5, desc[UR6][R12.64+0x2010] ;  /* 0x002010060c057981 */ /* 0x000368000c1e9500 */
[----:B------:R1:W5:Y:S04]  /*6b40*/  LDG.E.64.CONSTANT R2, desc[UR6][R12.64+0x2008] ;  /* 0x002008060c027981 */ /* 0x000368000c1e9b00 */
        /* <DEDUP_REMOVED lines=9> */
[----:B-1----:R-:W-:Y:S05]  /*6be0*/  @!P0 BRA `(.L_x_1257) ;  /* 0x0000000000348947 */ /* 0x002fea0003800000 */
        /* <DEDUP_REMOVED lines=13> */
.L_x_1257:
[----:B0-----:R-:W-:Y:S05]  /*6cc0*/  BSYNC.RECONVERGENT B1 ;  /* 0x0000000000017941 */ /* 0x001fea0003800200 */
.L_x_1256:
[----:B------:R-:W-:Y:S01]  /*6cd0*/  LOP3.LUT R13, R14, 0xff, RZ, 0xc0, !PT ;  /* 0x000000ff0e0d7812 */ /* 0x000fe200078ec0ff */
[----:B------:R-:W-:Y:S01]  /*6ce0*/  BSSY.RECONVERGENT B1, `(.L_x_1258) ;  /* 0x000001d000017945 */ /* 0x000fe20003800200 */
[----:B-----5:R-:W-:Y:S01]  /*6cf0*/  LOP3.LUT R8, R16, 0xff, RZ, 0xc0, !PT ;  /* 0x000000ff10087812 */ /* 0x020fe200078ec0ff */
[----:B------:R-:W-:Y:S01]  /*6d00*/  IMAD.MOV.U32 R26, RZ, RZ, R19 ;  /* 0x000000ffff1a7224 */ /* 0x000fe200078e0013 */
[----:B------:R-:W-:Y:S01]  /*6d10*/  LOP3.LUT R12, R17, 0xff, RZ, 0xc0, !PT ;  /* 0x000000ff110c7812 */ /* 0x000fe200078ec0ff */
[----:B------:R-:W-:Y:S01]  /*6d20*/  IMAD.MOV.U32 R27, RZ, RZ, R21 ;  /* 0x000000ffff1b7224 */ /* 0x000fe200078e0015 */
[----:B------:R-:W-:-:S13]  /*6d30*/  ISETP.GE.U32.AND P1, PT, R13, R8, PT ;  /* 0x000000080d00720c */ /* 0x000fda0003f26070 */
[----:B------:R-:W-:-:S04]  /*6d40*/  @P1 ISETP.GE.U32.AND P0, PT, R15, R10, PT ;  /* 0x0000000a0f00120c */ /* 0x000fc80003f06070 */
[----:B------:R-:W-:-:S04]  /*6d50*/  @P1 ISETP.GE.AND.EX P0, PT, R0, R11, PT, P0 ;  /* 0x0000000b0000120c */ /* 0x000fc80003f06300 */
[----:B------:R-:W-:Y:S02]  /*6d60*/  @P1 ISETP.GT.U32.OR P0, PT, R13, R8, !P0 ;  /* 0x000000080d00120c */ /* 0x000fe40004704470 */
[----:B------:R-:W-:Y:S02]  /*6d70*/  LOP3.LUT R13, R18, 0xff, RZ, 0xc0, !PT ;  /* 0x000000ff120d7812 */ /* 0x000fe400078ec0ff */
[----:B------:R-:W-:Y:S02]  /*6d80*/  @P1 SEL R14, R14, R16, P0 ;  /* 0x000000100e0e1207 */ /* 0x000fe40000000000 */
        /* <DEDUP_REMOVED lines=18> */
.L_x_1259:
[----:B------:R-:W-:Y:S05]  /*6eb0*/  BSYNC.RECONVERGENT B1 ;  /* 0x0000000000017941 */ /* 0x000fea0003800200 */
.L_x_1258:
[----:B------:R-:W-:Y:S02]  /*6ec0*/  LOP3.LUT R3, R5, 0xff, RZ, 0xc0, !PT ;  /* 0x000000ff05037812 */ /* 0x000fe400078ec0ff */
[----:B------:R-:W-:-:S04]  /*6ed0*/  LOP3.LUT R0, R16, 0xff, RZ, 0xc0, !PT ;  /* 0x000000ff10007812 */ /* 0x000fc800078ec0ff */
[----:B------:R-:W-:-:S13]  /*6ee0*/  ISETP.GE.U32.AND P1, PT, R0, R3, PT ;  /* 0x000000030000720c */ /* 0x000fda0003f26070 */
[----:B------:R-:W-:-:S04]  /*6ef0*/  @P1 ISETP.GE.U32.AND P0, PT, R10, R6, PT ;  /* 0x000000060a00120c */ /* 0x000fc80003f06070 */
[----:B------:R-:W-:-:S04]  /*6f00*/  @P1 ISETP.GE.AND.EX P0, PT, R11, R7, PT, P0 ;  /* 0x000000070b00120c */ /* 0x000fc80003f06300 */
[----:B------:R-:W-:Y:S01]  /*6f10*/  @P1 ISETP.GT.U32.OR P0, PT, R0, R3, !P0 ;  /* 0x000000030000120c */ /* 0x000fe20004704470 */
[C---:B------:R-:W-:Y:S02]  /*6f20*/  VIADD R0, R9.reuse, 0x400 ;  /* 0x0000040009007836 */ /* 0x040fe40000000000 */
[----:B------:R-:W-:Y:S01]  /*6f30*/  VIADD R9, R9, 0x200 ;  /* 0x0000020009097836 */ /* 0x000fe20000000000 */
[----:B------:R-:W-:Y:S02]  /*6f40*/  @P1 SEL R16, R16, R5, P0 ;  /* 0x0000000510101207 */ /* 0x000fe40000000000 */
[----:B------:R-:W-:Y:S02]  /*6f50*/  ISETP.GT.AND P2, PT, R0, UR4, PT ;  /* 0x0000000400007c0c */ /* 0x000fe4000bf44270 */
[----:B------:R-:W-:Y:S02]  /*6f60*/  @P1 SEL R6, R10, R6, P0 ;  /* 0x000000060a061207 */ /* 0x000fe40000000000 */
[----:B------:R-:W-:-:S02]  /*6f70*/  @P1 SEL R7, R11, R7, P0 ;  /* 0x000000070b071207 */ /* 0x000fc40000000000 */
[----:B------:R-:W-:Y:S01]  /*6f80*/  @P1 PRMT R5, R16, 0x7610, R5 ;  /* 0x0000761010051816 */ /* 0x000fe20000000005 */
[----:B------:R-:W-:Y:S02]  /*6f90*/  IMAD.MOV.U32 R15, RZ, RZ, R6 ;  /* 0x000000ffff0f7224 */ /* 0x000fe400078e0006 */
[----:B------:R-:W-:Y:S01]  /*6fa0*/  IMAD.MOV.U32 R0, RZ, RZ, R7 ;  /* 0x000000ffff007224 */ /* 0x000fe200078e0007 */
[----:B------:R-:W-:-:S03]  /*6fb0*/  PRMT R14, R5, 0x7610, R14 ;  /* 0x00007610050e7816 */ /* 0x000fc6000000000e */
[----:B------:R-:W-:Y:S05]  /*6fc0*/  @!P2 BRA `(.L_x_1260) ;  /* 0xfffffff800c0a947 */ /* 0x000fea000383ffff */
.L_x_1255:
[----:B------:R-:W-:-:S13]  /*6fd0*/  ISETP.GE.AND P0, PT, R9, UR4, PT ;  /* 0x0000000409007c0c */ /* 0x000fda000bf06270 */
[----:B------:R-:W-:Y:S05]  /*6fe0*/  @P0 BRA `(.L_x_1261) ;  /* 0x00000010004c0947 */ /* 0x000fea0003800000 */
[----:B------:R-:W-:Y:S01]  /*6ff0*/  IADD3 R3, PT, PT, -R9, UR4, RZ ;  /* 0x0000000409037c10 */ /* 0x000fe2000fffe1ff */
[----:B------:R-:W-:Y:S03]  /*7000*/  BSSY.RECONVERGENT B2, `(.L_x_1261) ;  /* 0x0000111000027945 */ /* 0x000fe60003800200 */
[----:B------:R-:W-:-:S13]  /*7010*/  ISETP.GE.AND P0, PT, R4, R3, PT ;  /* 0x000000030400720c */ /* 0x000fda0003f06270 */
[----:B------:R-:W-:Y:S05]  /*7020*/  @P0 BRA `(.L_x_1262) ;  /* 0x0000001000380947 */ /* 0x000fea0003800000 */
[----:B------:R-:W-:Y:S01]  /*7030*/  LOP3.LUT R0, RZ, R4, RZ, 0x33, !PT ;  /* 0x00000004ff007212 */ /* 0x000fe200078e33ff */
[----:B------:R-:W-:Y:S03]  /*7040*/  BSSY.RECONVERGENT B1, `(.L_x_1263) ;  /* 0x0000042000017945 */ /* 0x000fe60003800200 */
[----:B------:R-:W-:-:S04]  /*7050*/  IADD3 R0, PT, PT, -R9, UR4, R0 ;  /* 0x0000000409007c10 */ /* 0x000fc8000fffe100 */
[----:B------:R-:W-:-:S04]  /*7060*/  LOP3.LUT R2, R0, 0x300, RZ, 0xc0, !PT ;  /* 0x0000030000027812 */ /* 0x000fc800078ec0ff */
[----:B------:R-:W-:Y:S01]  /*7070*/  ISETP.NE.AND P0, PT, R2, 0x300, PT ;  /* 0x000003000200780c */ /* 0x000fe20003f05270 */
[----:B------:R-:W-:-:S12]  /*7080*/  IMAD.MOV.U32 R2, RZ, RZ, R4 ;  /* 0x000000ffff027224 */ /* 0x000fd800078e0004 */
[----:B------:R-:W-:Y:S05]  /*7090*/  @!P0 BRA `(.L_x_1264) ;  /* 0x0000000000f08947 */ /* 0x000fea0003800000 */
[----:B------:R-:W-:Y:S01]  /*70a0*/  LEA.HI R2, R0, 0x1, RZ, 0x18 ;  /* 0x0000000100027811 */ /* 0x000fe200078fc0ff */
[----:B------:R-:W-:-:S03]  /*70b0*/  IMAD.IADD R14, R4, 0x1, R9 ;  /* 0x00000001040e7824 */ /* 0x000fc600078e0209 */
[----:B------:R-:W-:Y:S01]  /*70c0*/  LOP3.LUT R15, R2, 0x3, RZ, 0xc0, !PT ;  /* 0x00000003020f7812 */ /* 0x000fe200078ec0ff */
[----:B------:R-:W-:-:S04]  /*70d0*/  IMAD.MOV.U32 R2, RZ, RZ, R4 ;  /* 0x000000ffff027224 */ /* 0x000fc800078e0004 */
[----:B------:R-:W-:-:S07]  /*70e0*/  IMAD.MOV R15, RZ, RZ, -R15 ;  /* 0x000000ffff0f7224 */ /* 0x000fce00078e0a0f */
.L_x_1269:
[----:B------:R-:W0:Y:S02]  /*70f0*/  LDC.64 R12, c[0x0][0x380] ;  /* 0x0000e000ff0c7b82 */ /* 0x000e240000000a00 */
[----:B0-----:R-:W-:-:S05]  /*7100*/  IMAD.WIDE.U32 R12, R14, 0x20, R12 ;  /* 0x000000200e0c7825 */ /* 0x001fca00078e000c */
        /* <DEDUP_REMOVED lines=26> */
.L_x_1266:
[----:B------:R-:W-:Y:S05]  /*72b0*/  BSYNC.RECONVERGENT B3 ;  /* 0x0000000000037941 */ /* 0x000fea0003800200 */
.L_x_1265:
        /* <DEDUP_REMOVED lines=22> */
.L_x_1268:
[----:B------:R-:W-:Y:S05]  /*7420*/  BSYNC.RECONVERGENT B3 ;  /* 0x0000000000037941 */ /* 0x000fea0003800200 */
.L_x_1267:
[----:B------:R-:W-:Y:S02]  /*7430*/  VIADD R2, R2, 0x100 ;  /* 0x0000010002027836 */ /* 0x000fe40000000000 */
[----:B------:R-:W-:Y:S01]  /*7440*/  VIADD R14, R14, 0x100 ;  /* 0x000001000e0e7836 */ /* 0x000fe20000000000 */
[----:B------:R-:W-:Y:S06]  /*7450*/  @P2 BRA `(.L_x_1269) ;  /* 0xfffffffc00242947 */ /* 0x000fec000383ffff */
.L_x_1264:
[----:B------:R-:W-:Y:S05]  /*7460*/  BSYNC.RECONVERGENT B1 ;  /* 0x0000000000017941 */ /* 0x000fea0003800200 */
.L_x_1263:
[----:B------:R-:W-:-:S13]  /*7470*/  ISETP.GE.U32.AND P0, PT, R0, 0x300, PT ;  /* 0x000003000000780c */ /* 0x000fda0003f06070 */
[----:B------:R-:W-:Y:S05]  /*7480*/  @!P0 BRA `(.L_x_1262) ;  /* 0x0000000c00208947 */ /* 0x000fea0003800000 */
[----:B------:R-:W0:Y:S01]  /*7490*/  LDCU.64 UR8, c[0x0][0x380] ;  /* 0x00007000ff0877ac */ /* 0x000e220008000a00 */
[----:B------:R-:W1:Y:S01]  /*74a0*/  LDC.64 R12, c[0x0][0x380] ;  /* 0x0000e000ff0c7b82 */ /* 0x000e620000000a00 */
[----:B------:R-:W-:-:S05]  /*74b0*/  IADD3 R15, P0, PT, R2, R9, RZ ;  /* 0x00000009020f7210 */ /* 0x000fca0007f1e0ff */
[----:B------:R-:W-:Y:S01]  /*74c0*/  IMAD.X R0, RZ, RZ, RZ, P0 ;  /* 0x000000ffff007224 */ /* 0x000fe200000e06ff */
[----:B0-----:R-:W-:-:S04]  /*74d0*/  LEA R14, P1, R15, UR8, 0x5 ;  /* 0x000000080f0e7c11 */ /* 0x001fc8000f8228ff */
[----:B------:R-:W-:Y:S02]  /*74e0*/  IADD3 R14, P0, PT, R14, 0x6018, RZ ;  /* 0x000060180e0e7810 */ /* 0x000fe40007f1e0ff */
[----:B------:R-:W-:Y:S01]  /*74f0*/  LEA.HI.X R15, R15, UR9, R0, 0x5, P1 ;  /* 0x000000090f0f7c11 */ /* 0x000fe200088f2c00 */
[----:B------:R-:W-:-:S04]  /*7500*/  IMAD.IADD R0, R2, 0x1, R9 ;  /* 0x0000000102007824 */ /* 0x000fc800078e0209 */
[----:B------:R-:W-:-:S07]  /*7510*/  IMAD.X R15, RZ, RZ, R15, P0 ;  /* 0x000000ffff0f7224 */ /* 0x000fce00000e060f */
.L_x_1286:
[----:B-1----:R-:W-:-:S05]  /*7520*/  IMAD.WIDE.U32 R10, R0, 0x20, R12 ;  /* 0x00000020000a7825 */ /* 0x002fca00078e000c */
[----:B------:R-:W2:Y:S04]  /*7530*/  LDG.E.U16.CONSTANT R9, desc[UR6][R10.64] ;  /* 0x000000060a097981 */ /* 0x000ea8000c1e9500 */
[----:B------:R0:W5:Y:S04]  /*7540*/  LDG.E.U16.CONSTANT R20, desc[UR6][R10.64+0x10] ;  /* 0x000010060a147981 */ /* 0x000168000c1e9500 */
        /* <DEDUP_REMOVED lines=22> */
.L_x_1271:
[----:B------:R-:W-:Y:S05]  /*76b0*/  BSYNC.RECONVERGENT B1 ;  /* 0x0000000000017941 */ /* 0x000fea0003800200 */
.L_x_1270:
        /* <DEDUP_REMOVED lines=23> */
.L_x_1273:
[----:B------:R-:W-:Y:S05]  /*7830*/  BSYNC.RECONVERGENT B1 ;  /* 0x0000000000017941 */ /* 0x000fea0003800200 */
.L_x_1272:
        /* <DEDUP_REMOVED lines=21> */
.L_x_1275:
[----:B------:R-:W-:Y:S05]  /*7990*/  BSYNC.RECONVERGENT B1 ;  /* 0x0000000000017941 */ /* 0x000fea0003800200 */
.L_x_1274:
[----:B------:R0:W5:Y:S04]  /*79a0*/  LDG.E.U16.CONSTANT R27, desc[UR6][R14.64+-0x2018] ;  /* 0xffdfe8060e1b7981 */ /* 0x000168000c1e9500 */
[----:B------:R0:W5:Y:S04]  /*79b0*/  LDG.E.U16.CONSTANT R5, desc[UR6][R14.64+-0x2008] ;  /* 0xffdff8060e057981 */ /* 0x000168000c1e9500 */
[----:B------:R0:W5:Y:S01]  /*79c0*/  LDG.E.64.CONSTANT R16, desc[UR6][R14.64+-0x2000] ;  /* 0xffe000060e107981 */ /* 0x000162000c1e9b00 */
[C---:B------:R-:W-:Y:S01]  /*79d0*/  LOP3.LUT R22, R9.reuse, 0xff, RZ, 0xc0, !PT ;  /* 0x000000ff09167812 */ /* 0x040fe200078ec0ff */
[----:B------:R-:W-:Y:S01]  /*79e0*/  BSSY.RECONVERGENT B1, `(.L_x_1276) ;  /* 0x0000013000017945 */ /* 0x000fe20003800200 */
[----:B------:R-:W-:Y:S01]  /*79f0*/  LOP3.LUT R29, R18, 0xff, RZ, 0xc0, !PT ;  /* 0x000000ff121d7812 */ /* 0x000fe200078ec0ff */
        /* <DEDUP_REMOVED lines=17> */
.L_x_1277:
[----:B------:R-:W-:Y:S05]  /*7b10*/  BSYNC.RECONVERGENT B1 ;  /* 0x0000000000017941 */ /* 0x000fea0003800200 */
.L_x_1276:
[----:B-----5:R-:W-:Y:S01]  /*7b20*/  LOP3.LUT R22, R27, 0xff, RZ, 0xc0, !PT ;  /* 0x000000ff1b167812 */ /* 0x020fe200078ec0ff */
        /* <DEDUP_REMOVED lines=20> */
.L_x_1279:
[----:B------:R-:W-:Y:S05]  /*7c70*/  BSYNC.RECONVERGENT B1 ;  /* 0x0000000000017941 */ /* 0x000fea0003800200 */
.L_x_1278:
        /* <DEDUP_REMOVED lines=23> */
.L_x_1281:
[----:B------:R-:W-:Y:S05]  /*7df0*/  BSYNC.RECONVERGENT B1 ;  /* 0x0000000000017941 */ /* 0x000fea0003800200 */
.L_x_1280:
[----:B-----5:R-:W-:Y:S01]  /*7e00*/  LOP3.LUT R5, R22, 0xff, RZ, 0xc0, !PT ;  /* 0x000000ff16057812 */ /* 0x020fe200078ec0ff */
        /* <DEDUP_REMOVED lines=21> */
.L_x_1283:
[----:B------:R-:W-:Y:S05]  /*7f60*/  BSYNC.RECONVERGENT B1 ;  /* 0x0000000000017941 */ /* 0x000fea0003800200 */
.L_x_1282:
        /* <DEDUP_REMOVED lines=19> */
.L_x_1285:
[----:B------:R-:W-:Y:S05]  /*80a0*/  BSYNC.RECONVERGENT B1 ;  /* 0x0000000000017941 */ /* 0x000fea0003800200 */
.L_x_1284:
[----:B------:R-:W-:Y:S01]  /*80b0*/  VIADD R2, R2, 0x400 ;  /* 0x0000040002027836 */ /* 0x000fe20000000000 */
[----:B------:R-:W-:Y:S01]  /*80c0*/  IADD3 R14, P1, PT, R14, 0x8000, RZ ;  /* 0x000080000e0e7810 */ /* 0x000fe20007f3e0ff */
[----:B------:R-:W-:-:S03]  /*80d0*/  VIADD R0, R0, 0x400 ;  /* 0x0000040000007836 */ /* 0x000fc60000000000 */
[----:B------:R-:W-:Y:S01]  /*80e0*/  ISETP.GE.AND P0, PT, R2, R3, PT ;  /* 0x000000030200720c */ /* 0x000fe20003f06270 */
[----:B------:R-:W-:-:S12]  /*80f0*/  IMAD.X R15, RZ, RZ, R15, P1 ;  /* 0x000000ffff0f7224 */ /* 0x000fd800008e060f */
[----:B------:R-:W-:Y:S05]  /*8100*/  @!P0 BRA `(.L_x_1286) ;  /* 0xfffffff400048947 */ /* 0x000fea000383ffff */
.L_x_1262:
[----:B------:R-:W-:Y:S05]  /*8110*/  BSYNC.RECONVERGENT B2 ;  /* 0x0000000000027941 */ /* 0x000fea0003800200 */
.L_x_1261:
        /* <DEDUP_REMOVED lines=39> */
.L_x_1290:
[----:B------:R-:W-:Y:S05]  /*8390*/  BSYNC.RECONVERGENT B2 ;  /* 0x0000000000027941 */ /* 0x000fea0003800200 */
.L_x_1289:
        /* <DEDUP_REMOVED lines=24> */
.L_x_1288:
[----:B------:R-:W-:Y:S05]  /*8520*/  BSYNC.RECONVERGENT B1 ;  /* 0x0000000000017941 */ /* 0x000fea0003800200 */
.L_x_1287:
        /* <DEDUP_REMOVED lines=38> */
.L_x_1294:
[----:B------:R-:W-:Y:S05]  /*8790*/  BSYNC.RECONVERGENT B2 ;  /* 0x0000000000027941 */ /* 0x000fea0003800200 */
.L_x_1293:
        /* <DEDUP_REMOVED lines=24> */
.L_x_1292:
[----:B------:R-:W-:Y:S05]  /*8920*/  BSYNC.RECONVERGENT B1 ;  /* 0x0000000000017941 */ /* 0x000fea0003800200 */
.L_x_1291:
        /* <DEDUP_REMOVED lines=18> */
[----:B------:R-:W-:Y:S01]  /*8a50*/  LOP3.LUT R18, R14, 0xff, RZ, 0xc0, !PT ;  /* 0x000000ff0e127812 */ /* 0x000fe200078ec0ff */
[----:B------:R-:W-:Y:S01]  /*8a60*/  IMAD.MOV.U32 R11, RZ, RZ, R27 ;  /* 0x000000ffff0b7224 */ /* 0x000fe200078e001b */
[----:B------:R-:W-:Y:S02]  /*8a70*/  ISETP.GE.U32.AND P0, PT, R3, R2, PT ;  /* 0x000000020300720c */ /* 0x000fe40003f06070 */
[----:B----4-:R-:W-:Y:S02]  /*8a80*/  LOP3.LUT R19, R5, 0xff, RZ, 0xc0, !PT ;  /* 0x000000ff05137812 */ /* 0x010fe400078ec0ff */
        /* <DEDUP_REMOVED lines=16> */
.L_x_1298:
[----:B------:R-:W-:Y:S05]  /*8b90*/  BSYNC.RECONVERGENT B2 ;  /* 0x0000000000027941 */ /* 0x000fea0003800200 */
.L_x_1297:
        /* <DEDUP_REMOVED lines=24> */
.L_x_1296:
[----:B------:R-:W-:Y:S05]  /*8d20*/  BSYNC.RECONVERGENT B1 ;  /* 0x0000000000017941 */ /* 0x000fea0003800200 */
.L_x_1295:
[----:B------:R-:W-:Y:S01]  /*8d30*/  ISETP.GT.AND P0, PT, R10, 0x17, PT ;  /* 0x000000170a00780c */ /* 0x000fe20003f04270 */
[----:B--2---:R2:W2:Y:S01]  /*8d40*/  SHFL.DOWN PT, R15, R26, 0x8, 0x1f ;  /* 0x09001f001a0f7f89 */ /* 0x0044a200000e0000 */
[----:B0-----:R-:W-:Y:S01]  /*8d50*/  LOP3.LUT R13, R8, 0xff, RZ, 0xc0, !PT ;  /* 0x000000ff080d7812 */ /* 0x001fe200078ec0ff */
[----:B------:R-:W-:Y:S01]  /*8d60*/  BSSY.RECONVERGENT B1, `(.L_x_1299) ;  /* 0x000003c000017945 */ /* 0x000fe20003800200 */
[C---:B------:R-:W-:Y:S01]  /*8d70*/  LOP3.LUT R6, R0.reuse, 0xff, RZ, 0xc0, !PT ;  /* 0x000000ff00067812 */ /* 0x040fe200078ec0ff */
[----:B-1----:R0:W1:Y:S01]  /*8d80*/  SHFL.DOWN PT, R12, R27, 0x8, 0x1f ;  /* 0x09001f001b0c7f89 */ /* 0x00206200000e0000 */
[----:B------:R-:W-:Y:S01]  /*8d90*/  PRMT R5, R0, 0x7610, R5 ;  /* 0x0000761000057816 */ /* 0x000fe20000000005 */
[----:B---3--:R-:W-:Y:S02]  /*8da0*/  IMAD.MOV.U32 R9, RZ, RZ, R3 ;  /* 0x000000ffff097224 */ /* 0x008fe400078e0003 */
        /* <DEDUP_REMOVED lines=30> */
.L_x_1302:
[----:B------:R-:W-:Y:S05]  /*8f90*/  BSYNC.RECONVERGENT B2 ;  /* 0x0000000000027941 */ /* 0x000fea0003800200 */
.L_x_1301:
        /* <DEDUP_REMOVED lines=24> */
.L_x_1300:
[----:B------:R-:W-:Y:S05]  /*9120*/  BSYNC.RECONVERGENT B1 ;  /* 0x0000000000017941 */ /* 0x000fea0003800200 */
.L_x_1299:
        /* <DEDUP_REMOVED lines=21> */
[----:B------:R-:W-:Y:S02]  /*9280*/  LOP3.LUT R20, R5, 0xff, RZ, 0xc0, !PT ;  /* 0x000000ff05147812 */ /* 0x000fe400078ec0ff */
[----:B----4-:R-:W-:-:S02]  /*9290*/  PRMT R19, R8, 0x7610, R19 ;  /* 0x0000761008137816 */ /* 0x010fc40000000013 */
        /* <DEDUP_REMOVED lines=15> */
.L_x_1306:
[----:B------:R-:W-:Y:S05]  /*9390*/  BSYNC.RECONVERGENT B2 ;  /* 0x0000000000027941 */ /* 0x000fea0003800200 */
.L_x_1305:
        /* <DEDUP_REMOVED lines=24> */
.L_x_1304:
[----:B------:R-:W-:Y:S05]  /*9520*/  BSYNC.RECONVERGENT B1 ;  /* 0x0000000000017941 */ /* 0x000fea0003800200 */
.L_x_1303:
[----:B------:R-:W-:Y:S01]  /*9530*/  ISETP.NE.AND P0, PT, R10, RZ, PT ;  /* 0x000000ff0a00720c */ /* 0x000fe20003f05270 */
[----:B------:R-:W-:-:S12]  /*9540*/  BSSY.RECONVERGENT B1, `(.L_x_1307) ;  /* 0x000000c000017945 */ /* 0x000fd80003800200 */
[----:B------:R-:W-:Y:S05]  /*9550*/  @P0 BRA `(.L_x_1308) ;  /* 0x0000000000280947 */ /* 0x000fea0003800000 */
[----:B------:R-:W5:Y:S01]  /*9560*/  S2R R10, SR_CgaCtaId ;  /* 0x00000000000a7919 */ /* 0x000f620000008800 */
[----:B------:R-:W-:Y:S01]  /*9570*/  MOV R5, 0x400 ;  /* 0x0000040000057802 */ /* 0x000fe20000000f00 */
[----:B0-----:R-:W-:Y:S01]  /*9580*/  IMAD.MOV.U32 R7, RZ, RZ, R3 ;  /* 0x000000ffff077224 */ /* 0x001fe200078e0003 */
[----:B---3--:R-:W-:Y:S02]  /*9590*/  LOP3.LUT R0, R4, 0x3e0, RZ, 0xc0, !PT ;  /* 0x000003e004007812 */ /* 0x008fe400078ec0ff */
[----:B-----5:R-:W-:-:S05]  /*95a0*/  LEA R5, R10, R5, 0x18 ;  /* 0x000000050a057211 */ /* 0x020fca00078ec0ff */
[----:B------:R-:W-:-:S05]  /*95b0*/  IMAD.IADD R5, R0, 0x1, R5 ;  /* 0x0000000100057824 */ /* 0x000fca00078e0205 */
[----:B------:R0:W-:Y:S04]  /*95c0*/  STS.64 [R5+0x10], R26 ;  /* 0x0000101a05007388 */ /* 0x0001e80000000a00 */
[----:B------:R0:W-:Y:S04]  /*95d0*/  STS.64 [R5+0x20], R6 ;  /* 0x0000200605007388 */ /* 0x0001e80000000a00 */
[----:B------:R0:W-:Y:S04]  /*95e0*/  STS.U8 [R5+0x8], R8 ;  /* 0x0000080805007388 */ /* 0x0001e80000000000 */
[----:B------:R0:W-:Y:S02]  /*95f0*/  STS.U8 [R5+0x18], R2 ;  /* 0x0000180205007388 */ /* 0x0001e40000000000 */
.L_x_1308:
[----:B------:R-:W-:Y:S05]  /*9600*/  BSYNC.RECONVERGENT B1 ;  /* 0x0000000000017941 */ /* 0x000fea0003800200 */
.L_x_1307:
[----:B------:R-:W-:Y:S01]  /*9610*/  BAR.SYNC.DEFER_BLOCKING 0x0 ;  /* 0x0000000000007b1d */ /* 0x000fe20000010000 */
[----:B------:R-:W-:-:S13]  /*9620*/  ISETP.NE.AND P2, PT, R4, RZ, PT ;  /* 0x000000ff0400720c */ /* 0x000fda0003f45270 */
[----:B------:R-:W-:Y:S05]  /*9630*/  @P2 BRA `(.L_x_1178) ;  /* 0x0000001000c82947 */ /* 0x000fea0003800000 */
[----:B0-----:R-:W0:Y:S01]  /*9640*/  S2R R5, SR_CgaCtaId ;  /* 0x0000000000057919 */ /* 0x001e220000008800 */
[----:B---3--:R-:W-:Y:S01]  /*9650*/  MOV R0, 0x400 ;  /* 0x0000040000007802 */ /* 0x008fe20000000f00 */
[----:B------:R-:W-:Y:S01]  /*9660*/  BSSY.RECONVERGENT B1, `(.L_x_1309) ;  /* 0x0000018000017945 */ /* 0x000fe20003800200 */
[C---:B------:R-:W-:Y:S01]  /*9670*/  LOP3.LUT R10, R8.reuse, 0xff, RZ, 0xc0, !PT ;  /* 0x000000ff080a7812 */ /* 0x040fe200078ec0ff */
[----:B------:R-:W-:Y:S01]  /*9680*/  IMAD.MOV.U32 R9, RZ, RZ, R26 ;  /* 0x000000ffff097224 */ /* 0x000fe200078e001a */
[----:B----4-:R-:W-:Y:S01]  /*9690*/  PRMT R19, R8, 0x7610, R19 ;  /* 0x0000761008137816 */ /* 0x010fe20000000013 */
[----:B------:R-:W-:Y:S01]  /*96a0*/  IMAD.MOV.U32 R18, RZ, RZ, R27 ;  /* 0x000000ffff127224 */ /* 0x000fe200078e001b */
[----:B0-----:R-:W-:-:S05]  /*96b0*/  LEA R0, R5, R0, 0x18 ;  /* 0x0000000005007211 */ /* 0x001fca00078ec0ff */
[----:B------:R-:W0:Y:S04]  /*96c0*/  LDS.U8 R7, [R0+0x28] ;  /* 0x0000280000077984 */ /* 0x000e280000000000 */
[----:B------:R3:W4:Y:S04]  /*96d0*/  LDS.U8 R28, [R0+0x38] ;  /* 0x00003800001c7984 */ /* 0x0007280000000000 */
[----:B------:R3:W1:Y:S01]  /*96e0*/  LDS.U8 R20, [R0+0x48] ;  /* 0x0000480000147984 */ /* 0x0006620000000000 */
[----:B0-----:R-:W-:-:S13]  /*96f0*/  ISETP.GE.U32.AND P0, PT, R10, R7, PT ;  /* 0x000000070a00720c */ /* 0x001fda0003f06070 */
[----:B-1-34-:R-:W-:Y:S05]  /*9700*/  @!P0 BRA `(.L_x_1310) ;  /* 0x0000000000348947 */ /* 0x01afea0003800000 */
        /* <DEDUP_REMOVED lines=13> */
.L_x_1310:
[----:B------:R-:W-:Y:S05]  /*97e0*/  BSYNC.RECONVERGENT B1 ;  /* 0x0000000000017941 */ /* 0x000fea0003800200 */
.L_x_1309:
[----:B--2---:R-:W0:Y:S01]  /*97f0*/  LDS.64 R14, [R0+0x40] ;  /* 0x00004000000e7984 */ /* 0x004e220000000a00 */
        /* <DEDUP_REMOVED lines=30> */
.L_x_1312:
[----:B------:R-:W-:Y:S05]  /*99e0*/  BSYNC.RECONVERGENT B1 ;  /* 0x0000000000017941 */ /* 0x000fea0003800200 */
.L_x_1311:
        /* <DEDUP_REMOVED lines=20> */
.L_x_1314:
[----:B------:R-:W-:Y:S05]  /*9b30*/  BSYNC.RECONVERGENT B1 ;  /* 0x0000000000017941 */ /* 0x000fea0003800200 */
.L_x_1313:
        /* <DEDUP_REMOVED lines=19> */
.L_x_1316:
[----:B------:R-:W-:Y:S05]  /*9c70*/  BSYNC.RECONVERGENT B1 ;  /* 0x0000000000017941 */ /* 0x000fea0003800200 */
.L_x_1315:
        /* <DEDUP_REMOVED lines=20> */
.L_x_1318:
[----:B------:R-:W-:Y:S05]  /*9dc0*/  BSYNC.RECONVERGENT B1 ;  /* 0x0000000000017941 */ /* 0x000fea0003800200 */
.L_x_1317:
        /* <DEDUP_REMOVED lines=19> */
.L_x_1320:
[----:B------:R-:W-:Y:S05]  /*9f00*/  BSYNC.RECONVERGENT B1 ;  /* 0x0000000000017941 */ /* 0x000fea0003800200 */
.L_x_1319:
        /* <DEDUP_REMOVED lines=20> */
.L_x_1322:
[----:B------:R-:W-:Y:S05]  /*a050*/  BSYNC.RECONVERGENT B1 ;  /* 0x0000000000017941 */ /* 0x000fea0003800200 */
.L_x_1321:
        /* <DEDUP_REMOVED lines=28> */
.L_x_1324:
[----:B------:R-:W-:Y:S05]  /*a220*/  BSYNC.RECONVERGENT B1 ;  /* 0x0000000000017941 */ /* 0x000fea0003800200 */
.L_x_1323:
        /* <DEDUP_REMOVED lines=18> */
.L_x_1326:
[----:B------:R-:W-:Y:S05]  /*a350*/  BSYNC.RECONVERGENT B1 ;  /* 0x0000000000017941 */ /* 0x000fea0003800200 */
.L_x_1325:
        /* <DEDUP_REMOVED lines=19> */
.L_x_1328:
[----:B------:R-:W-:Y:S05]  /*a490*/  BSYNC.RECONVERGENT B1 ;  /* 0x0000000000017941 */ /* 0x000fea0003800200 */
.L_x_1327:
        /* <DEDUP_REMOVED lines=18> */
.L_x_1330:
[----:B------:R-:W-:Y:S05]  /*a5c0*/  BSYNC.RECONVERGENT B1 ;  /* 0x0000000000017941 */ /* 0x000fea0003800200 */
.L_x_1329:
        /* <DEDUP_REMOVED lines=19> */
.L_x_1332:
[----:B------:R-:W-:Y:S05]  /*a700*/  BSYNC.RECONVERGENT B1 ;  /* 0x0000000000017941 */ /* 0x000fea0003800200 */
.L_x_1331:
        /* <DEDUP_REMOVED lines=18> */
.L_x_1334:
[----:B------:R-:W-:Y:S05]  /*a830*/  BSYNC.RECONVERGENT B1 ;  /* 0x0000000000017941 */ /* 0x000fea0003800200 */
.L_x_1333:
        /* <DEDUP_REMOVED lines=18> */
.L_x_1178:
[----:B------:R-:W-:Y:S05]  /*a960*/  BSYNC.RECONVERGENT B0 ;  /* 0x0000000000007941 */ /* 0x000fea0003800200 */
.L_x_1127:
[----:B------:R-:W-:Y:S05]  /*a970*/  @P2 EXIT ;  /* 0x000000000000294d */ /* 0x000fea0003800000 */
[----:B0---4-:R-:W0:Y:S01]  /*a980*/  LDC.64 R4, c[0x0][0x388] ;  /* 0x0000e200ff047b82 */ /* 0x011e220000000a00 */
[----:B------:R-:W-:Y:S01]  /*a990*/  IMAD.MOV.U32 R7, RZ, RZ, R3 ;  /* 0x000000ffff077224 */ /* 0x000fe200078e0003 */
[----:B0-----:R-:W-:Y:S04]  /*a9a0*/  STG.E.64 desc[UR6][R4.64+0x8], R26 ;  /* 0x0000081a04007986 */ /* 0x001fe8000c101b06 */
[----:B------:R-:W-:Y:S04]  /*a9b0*/  STG.E.64 desc[UR6][R4.64+0x18], R6 ;  /* 0x0000180604007986 */ /* 0x000fe8000c101b06 */
[----:B------:R-:W-:Y:S04]  /*a9c0*/  STG.E.U8 desc[UR6][R4.64], R8 ;  /* 0x0000000804007986 */ /* 0x000fe8000c101106 */
[----:B------:R-:W-:Y:S01]  /*a9d0*/  STG.E.U8 desc[UR6][R4.64+0x10], R2 ;  /* 0x0000100204007986 */ /* 0x000fe2000c101106 */
[----:B------:R-:W-:Y:S05]  /*a9e0*/  EXIT ;  /* 0x000000000000794d */ /* 0x000fea0003800000 */
.L_x_1335:
        /* <DEDUP_REMOVED lines=9> */
.L_x_1786:


//--------------------- .text._ZN6thrust24THRUST_300001_SM_1000_NS8cuda_cub4core6detail13_kernel_agentINS1_8__reduce10DrainAgentIiEEJN3cub18CUB_300001_SM_10009GridQueueIjEEiEEEvDpT0_ --------------------------
	.section	.text._ZN6thrust24THRUST_300001_SM_1000_NS8cuda_cub4core6detail13_kernel_agentINS1_8__reduce10DrainAgentIiEEJN3cub18CUB_300001_SM_10009GridQueueIjEEiEEEvDpT0_,"ax",@progbits
	.align	128
        .global         _ZN6thrust24THRUST_300001_SM_1000_NS8cuda_cub4core6detail13_kernel_agentINS1_8__reduce10DrainAgentIiEEJN3cub18CUB_300001_SM_10009GridQueueIjEEiEEEvDpT0_
        .type           _ZN6thrust24THRUST_300001_SM_1000_NS8cuda_cub4core6detail13_kernel_agentINS1_8__reduce10DrainAgentIiEEJN3cub18CUB_300001_SM_10009GridQueueIjEEiEEEvDpT0_,@function
        .size           _ZN6thrust24THRUST_300001_SM_1000_NS8cuda_cub4core6detail13_kernel_agentINS1_8__reduce10DrainAgentIiEEJN3cub18CUB_300001_SM_10009GridQueueIjEEiEEEvDpT0_,(.L_x_1787 - _ZN6thrust24THRUST_300001_SM_1000_NS8cuda_cub4core6detail13_kernel_agentINS1_8__reduce10DrainAgentIiEEJN3cub18CUB_300001_SM_10009GridQueueIjEEiEEEvDpT0_)
        .other          _ZN6thrust24THRUST_300001_SM_1000_NS8cuda_cub4core6detail13_kernel_agentINS1_8__reduce10DrainAgentIiEEJN3cub18CUB_300001_SM_10009GridQueueIjEEiEEEvDpT0_,@"STO_CUDA_ENTRY STV_DEFAULT"
_ZN6thrust24THRUST_300001_SM_1000_NS8cuda_cub4core6detail13_kernel_agentINS1_8__reduce10DrainAgentIiEEJN3cub18CUB_300001_SM_10009GridQueueIjEEiEEEvDpT0_:
.text._ZN6thrust24THRUST_300001_SM_1000_NS8cuda_cub4core6detail13_kernel_agentINS1_8__reduce10DrainAgentIiEEJN3cub18CUB_300001_SM_10009GridQueueIjEEiEEEvDpT0_:
[----:B------:R-:W-:Y:S08]  /*0000*/  LDC R1, c[0x0][0x37c] ;  /* 0x0000df00ff017b82 */ /* 0x000ff00000000800 */
[----:B------:R-:W0:Y:S01]  /*0010*/  LDC.64 R2, c[0x0][0x380] ;  /* 0x0000e000ff027b82 */ /* 0x000e220000000a00 */
[----:B------:R-:W0:Y:S07]  /*0020*/  LDCU.64 UR4, c[0x0][0x358] ;  /* 0x00006b00ff0477ac */ /* 0x000e2e0008000a00 */
[----:B------:R-:W1:Y:S01]  /*0030*/  LDC R5, c[0x0][0x388] ;  /* 0x0000e200ff057b82 */ /* 0x000e620000000800 */
[----:B0-----:R-:W-:Y:S04]  /*0040*/  STG.E desc[UR4][R2.64+0x4], RZ ;  /* 0x000004ff02007986 */ /* 0x001fe8000c101904 */
[----:B-1----:R-:W-:Y:S01]  /*0050*/  STG.E desc[UR4][R2.64], R5 ;  /* 0x0000000502007986 */ /* 0x002fe2000c101904 */
[----:B------:R-:W-:Y:S05]  /*0060*/  EXIT ;  /* 0x000000000000794d */ /* 0x000fea0003800000 */
.L_x_1336:
        /* <DEDUP_REMOVED lines=9> */
.L_x_1787:


//--------------------- .text._ZN6thrust24THRUST_300001_SM_1000_NS8cuda_cub4core6detail13_kernel_agentINS1_8__reduce11ReduceAgentINS0_18transform_iteratorINS1_9__extrema12arg_minmax_fIhlN4cuda3std3__44lessIhEEE15duplicate_tupleENS0_12zip_iteratorINSC_5tupleIJNS0_10device_ptrIhEENS0_17counting_iteratorIlNS0_11use_defaultESM_SM_EEEEEEENSI_IJNSI_IJhlEEESQ_EEESR_EEPSR_SR_iSF_EEJSS_ST_iN3cub18CUB_300001_SM_100013GridEvenShareIiEENSW_9GridQueueIjEESF_EEEvDpT0_ --------------------------
	.section	.text._ZN6thrust24THRUST_300001_SM_1000_NS8cuda_cub4core6detail13_kernel_agentINS1_8__reduce11ReduceAgentINS0_18transform_iteratorINS1_9__extrema12arg_minmax_fIhlN4cuda3std3__44lessIhEEE15duplicate_tupleENS0_12zip_iteratorINSC_5tupleIJNS0_10device_ptrIhEENS0_17counting_iteratorIlNS0_11use_defaultESM_SM_EEEEEEENSI_IJNSI_IJhlEEESQ_EEESR_EEPSR_SR_iSF_EEJSS_ST_iN3cub18CUB_300001_SM_100013GridEvenShareIiEENSW_9GridQueueIjEESF_EEEvDpT0_,"ax",@progbits
	.align	128
        .global         _ZN6thrust24THRUST_300001_SM_1000_NS8cuda_cub4core6detail13_kernel_agentINS1_8__reduce11ReduceAgentINS0_18transform_iteratorINS1_9__extrema12arg_minmax_fIhlN4cuda3std3__44lessIhEEE15duplicate_tupleENS0_12zip_iteratorINSC_5tupleIJNS0_10device_ptrIhEENS0_17counting_iteratorIlNS0_11use_defaultESM_SM_EEEEEEENSI_IJNSI_IJhlEEESQ_EEESR_EEPSR_SR_iSF_EEJSS_ST_iN3cub18CUB_300001_SM_100013GridEvenShareIiEENSW_9GridQueueIjEESF_EEEvDpT0_
        .type           _ZN6thrust24THRUST_300001_SM_1000_NS8cuda_cub4core6detail13_kernel_agentINS1_8__reduce11ReduceAgentINS0_18transform_iteratorINS1_9__extrema12arg_minmax_fIhlN4cuda3std3__44lessIhEEE15duplicate_tupleENS0_12zip_iteratorINSC_5tupleIJNS0_10device_ptrIhEENS0_17counting_iteratorIlNS0_11use_defaultESM_SM_EEEEEEENSI_IJNSI_IJhlEEESQ_EEESR_EEPSR_SR_iSF_EEJSS_ST_iN3cub18CUB_300001_SM_100013GridEvenShareIiEENSW_9GridQueueIjEESF_EEEvDpT0_,@function
        .size           _ZN6thrust24THRUST_300001_SM_1000_NS8cuda_cub4core6detail13_kernel_agentINS1_8__reduce11ReduceAgentINS0_18transform_iteratorINS1_9__extrema12arg_minmax_fIhlN4cuda3std3__44lessIhEEE15duplicate_tupleENS0_12zip_iteratorINSC_5tupleIJNS0_10device_ptrIhEENS0_17counting_iteratorIlNS0_11use_defaultESM_SM_EEEEEEENSI_IJNSI_IJhlEEESQ_EEESR_EEPSR_SR_iSF_EEJSS_ST_iN3cub18CUB_300001_SM_100013GridEvenShareIiEENSW_9GridQueueIjEESF_EEEvDpT0_,(.L_x_1788 - _ZN6thrust24THRUST_300001_SM_1000_NS8cuda_cub4core6detail13_kernel_agentINS1_8__reduce11ReduceAgentINS0_18transform_iteratorINS1_9__extrema12arg_minmax_fIhlN4cuda3std3__44lessIhEEE15duplicate_tupleENS0_12zip_iteratorINSC_5tupleIJNS0_10device_ptrIhEENS0_17counting_iteratorIlNS0_11use_defaultESM_SM_EEEEEEENSI_IJNSI_IJhlEEESQ_EEESR_EEPSR_SR_iSF_EEJSS_ST_iN3cub18CUB_300001_SM_100013GridEvenShareIiEENSW_9GridQueueIjEESF_EEEvDpT0_)
        .other          _ZN6thrust24THRUST_300001_SM_1000_NS8cuda_cub4core6detail13_kernel_agentINS1_8__reduce11ReduceAgentINS0_18transform_iteratorINS1_9__extrema12arg_minmax_fIhlN4cuda3std3__44lessIhEEE15duplicate_tupleENS0_12zip_iteratorINSC_5tupleIJNS0_10device_ptrIhEENS0_17counting_iteratorIlNS0_11use_defaultESM_SM_EEEEEEENSI_IJNSI_IJhlEEESQ_EEESR_EEPSR_SR_iSF_EEJSS_ST_iN3cub18CUB_300001_SM_100013GridEvenShareIiEENSW_9GridQueueIjEESF_EEEvDpT0_,@"STO_CUDA_ENTRY STV_DEFAULT"
_ZN6thrust24THRUST_300001_SM_1000_NS8cuda_cub4core6detail13_kernel_agentINS1_8__reduce11ReduceAgentINS0_18transform_iteratorINS1_9__extrema12arg_minmax_fIhlN4cuda3std3__44lessIhEEE15duplicate_tupleENS0_12zip_iteratorINSC_5tupleIJNS0_10device_ptrIhEENS0_17counting_iteratorIlNS0_11use_defaultESM_SM_EEEEEEENSI_IJNSI_IJhlEEESQ_EEESR_EEPSR_SR_iSF_EEJSS_ST_iN3cub18CUB_300001_SM_100013GridEvenShareIiEENSW_9GridQueueIjEESF_EEEvDpT0_:
.text._ZN6thrust24THRUST_300001_SM_1000_NS8cuda_cub4core6detail13_kernel_agentINS1_8__reduce11ReduceAgentINS0_18transform_iteratorINS1_9__extrema12arg_minmax_fIhlN4cuda3std3__44lessIhEEE15duplicate_tupleENS0_12zip_iteratorINSC_5tupleIJNS0_10device_ptrIhEENS0_17counting_iteratorIlNS0_11use_defaultESM_SM_EEEEEEENSI_IJNSI_IJhlEEESQ_EEESR_EEPSR_SR_iSF_EEJSS_ST_iN3cub18CUB_300001_SM_100013GridEvenShareIiEENSW_9GridQueueIjEESF_EEEvDpT0_:
[----:B------:R-:W-:Y:S01]  /*0000*/  LDC R1, c[0x0][0x37c] ;  /* 0x0000df00ff017b82 */ /* 0x000fe20000000800 */
[----:B------:R-:W0:Y:S01]  /*0010*/  S2R R0, SR_CTAID.X ;  /* 0x0000000000007919 */ /* 0x000e220000002500 */
[----:B------:R-:W1:Y:S01]  /*0020*/  LDCU UR4, c[0x0][0x3a0] ;  /* 0x00007400ff0477ac */ /* 0x000e620008000800 */
[----:B------:R-:W-:Y:S01]  /*0030*/  BSSY.RECONVERGENT B0, `(.L_x_1337) ;  /* 0x0000aa4000007945 */ /* 0x000fe20003800200 */
[----:B------:R-:W2:Y:S01]  /*0040*/  LDCU UR6, c[0x0][0x370] ;  /* 0x00006e00ff0677ac */ /* 0x000ea20008000800 */
[----:B------:R-:W3:Y:S01]  /*0050*/  LDCU.64 UR10, c[0x0][0x358] ;  /* 0x00006b00ff0a77ac */ /* 0x000ee20008000a00 */
[----:B-1----:R-:W-:Y:S01]  /*0060*/  IMAD.U32 R14, RZ, RZ, UR4 ;  /* 0x00000004ff0e7e24 */ /* 0x002fe2000f8e00ff */
[----:B--2---:R-:W-:Y:S01]  /*0070*/  USHF.L.U32 UR6, UR6, 0x9, URZ ;  /* 0x0000000906067899 */ /* 0x004fe200080006ff */
[----:B0-----:R-:W-:-:S04]  /*0080*/  IMAD.SHL.U32 R11, R0, 0x200, RZ ;  /* 0x00000200000b7824 */ /* 0x001fc800078e00ff */
[----:B------:R-:W-:-:S05]  /*0090*/  VIADD R3, R11, 0x200 ;  /* 0x000002000b037836 */ /* 0x000fca0000000000 */
[----:B------:R-:W-:-:S13]  /*00a0*/  ISETP.GT.AND P0, PT, R3, R14, PT ;  /* 0x0000000e0300720c */ /* 0x000fda0003f04270 */
[----:B---3--:R-:W-:Y:S05]  /*00b0*/  @!P0 BRA `(.L_x_1338) ;  /* 0x0000006400d88947 */ /* 0x008fea0003800000 */
[----:B------:R-:W0:Y:S01]  /*00c0*/  S2R R3, SR_TID.X ;  /* 0x0000000000037919 */ /* 0x000e220000002100 */
[----:B------:R-:W1:Y:S01]  /*00d0*/  LDC.64 R8, c[0x0][0x380] ;  /* 0x0000e000ff087b82 */ /* 0x000e620000000a00 */
[----:B------:R-:W-:Y:S01]  /*00e0*/  IMAD.IADD R2, R14, 0x1, -R11 ;  /* 0x000000010e027824 */ /* 0x000fe200078e0a0b */
[----:B------:R-:W-:-:S06]  /*00f0*/  PRMT R7, RZ, 0x7610, R7 ;  /* 0x00007610ff077816 */ /* 0x000fcc0000000007 */
[----:B------:R-:W2:Y:S01]  /*0100*/  LDC.64 R12, c[0x0][0x388] ;  /* 0x0000e200ff0c7b82 */ /* 0x000ea20000000a00 */
[----:B------:R-:W-:Y:S01]  /*0110*/  IMAD.MOV.U32 R6, RZ, RZ, RZ ;  /* 0x000000ffff067224 */ /* 0x000fe200078e00ff */
[----:B------:R-:W3:Y:S01]  /*0120*/  LDCU.128 UR4, c[0x0][0x380] ;  /* 0x00007000ff0477ac */ /* 0x000ee20008000c00 */
[----:B------:R-:W4:Y:S01]  /*0130*/  LDCU.128 UR12, c[0x0][0x380] ;  /* 0x00007000ff0c77ac */ /* 0x000f220008000c00 */
[----:B0-----:R-:W-:-:S13]  /*0140*/  ISETP.GE.AND P0, PT, R3, R2, PT ;  /* 0x000000020300720c */ /* 0x001fda0003f06270 */
[----:B------:R-:W-:-:S05]  /*0150*/  @!P0 IMAD.IADD R5, R11, 0x1, R3 ;  /* 0x000000010b058824 */ /* 0x000fca00078e0203 */
[----:B------:R-:W-:Y:S02]  /*0160*/  @!P0 SHF.R.S32.HI R4, RZ, 0x1f, R5 ;  /* 0x0000001fff048819 */ /* 0x000fe40000011405 */
[----:B-1----:R-:W-:-:S05]  /*0170*/  @!P0 IADD3 R8, P1, PT, R5, R8, RZ ;  /* 0x0000000805088210 */ /* 0x002fca0007f3e0ff */
[----:B------:R-:W-:-:S05]  /*0180*/  @!P0 IMAD.X R9, R4, 0x1, R9, P1 ;  /* 0x0000000104098824 */ /* 0x000fca00008e0609 */
[----:B------:R0:W5:Y:S01]  /*0190*/  @!P0 LDG.E.U8 R7, desc[UR10][R8.64] ;  /* 0x0000000a08078981 */ /* 0x000162000c1e1100 */
[----:B------:R-:W-:Y:S01]  /*01a0*/  @!P0 VIADD R3, R3, 0x100 ;  /* 0x0000010003038836 */ /* 0x000fe20000000000 */
[----:B--2---:R-:W-:Y:S01]  /*01b0*/  @!P0 IADD3 R6, P2, PT, R5, R12, RZ ;  /* 0x0000000c05068210 */ /* 0x004fe20007f5e0ff */
[----:B------:R-:W-:Y:S01]  /*01c0*/  IMAD.MOV.U32 R5, RZ, RZ, RZ ;  /* 0x000000ffff057224 */ /* 0x000fe200078e00ff */
[----:B------:R-:W-:Y:S02]  /*01d0*/  BSSY.RECONVERGENT B2, `(.L_x_1339) ;  /* 0x000010a000027945 */ /* 0x000fe40003800200 */
[----:B------:R-:W-:Y:S01]  /*01e0*/  ISETP.GE.AND P1, PT, R3, R2, PT ;  /* 0x000000020300720c */ /* 0x000fe20003f26270 */
[----:B------:R-:W-:Y:S02]  /*01f0*/  @!P0 IMAD.X R5, R4, 0x1, R13, P2 ;  /* 0x0000000104058824 */ /* 0x000fe400010e060d */
[----:B0-----:R-:W-:Y:S02]  /*0200*/  IMAD.MOV.U32 R9, RZ, RZ, R6 ;  /* 0x000000ffff097224 */ /* 0x001fe400078e0006 */
[----:B------:R-:W-:Y:S01]  /*0210*/  IMAD.MOV.U32 R12, RZ, RZ, R5 ;  /* 0x000000ffff0c7224 */ /* 0x000fe200078e0005 */
[----:B-----5:R-:W-:-:S07]  /*0220*/  PRMT R13, R7, 0x7610, R13 ;  /* 0x00007610070d7816 */ /* 0x020fce000000000d */
[----:B---34-:R-:W-:Y:S05]  /*0230*/  @P1 BRA `(.L_x_1340) ;  /* 0x00000010000c1947 */ /* 0x018fea0003800000 */
        /* <DEDUP_REMOVED lines=9> */
[----:B------:R-:W-:Y:S01]  /*02d0*/  LEA.HI R8, R4, 0x1, RZ, 0x18 ;  /* 0x0000000104087811 */ /* 0x000fe200078fc0ff */
[----:B------:R-:W-:Y:S01]  /*02e0*/  IMAD.IADD R20, R11, 0x1, R3 ;  /* 0x000000010b147824 */ /* 0x000fe200078e0203 */
[----:B------:R-:W-:Y:S01]  /*02f0*/  PRMT R13, R7, 0x7610, R13 ;  /* 0x00007610070d7816 */ /* 0x000fe2000000000d */
[----:B------:R-:W-:Y:S01]  /*0300*/  IMAD.MOV.U32 R9, RZ, RZ, R6 ;  /* 0x000000ffff097224 */ /* 0x000fe200078e0006 */
[----:B------:R-:W-:Y:S01]  /*0310*/  LOP3.LUT R8, R8, 0x3, RZ, 0xc0, !PT ;  /* 0x0000000308087812 */ /* 0x000fe200078ec0ff */
[----:B------:R-:W-:-:S04]  /*0320*/  IMAD.MOV.U32 R12, RZ, RZ, R5 ;  /* 0x000000ffff0c7224 */ /* 0x000fc800078e0005 */
[----:B------:R-:W-:-:S07]  /*0330*/  IMAD.MOV R8, RZ, RZ, -R8 ;  /* 0x000000ffff087224 */ /* 0x000fce00078e0a08 */
.L_x_1347:
[----:B------:R-:W-:Y:S02]  /*0340*/  SHF.R.S32.HI R10, RZ, 0x1f, R20 ;  /* 0x0000001fff0a7819 */ /* 0x000fe40000011414 */
[----:B------:R-:W-:-:S04]  /*0350*/  IADD3 R14, P0, PT, R20, UR4, RZ ;  /* 0x00000004140e7c10 */ /* 0x000fc8000ff1e0ff */
[----:B------:R-:W-:-:S05]  /*0360*/  IADD3.X R15, PT, PT, R10, UR5, RZ, P0, !PT ;  /* 0x000000050a0f7c10 */ /* 0x000fca00087fe4ff */
[----:B------:R-:W2:Y:S01]  /*0370*/  LDG.E.U8 R19, desc[UR10][R14.64] ;  /* 0x0000000a0e137981 */ /* 0x000ea2000c1e1100 */
[----:B------:R-:W-:Y:S01]  /*0380*/  LOP3.LUT R16, R13, 0xff, RZ, 0xc0, !PT ;  /* 0x000000ff0d107812 */ /* 0x000fe200078ec0ff */
[----:B------:R-:W-:Y:S01]  /*0390*/  VIADD R8, R8, 0x1 ;  /* 0x0000000108087836 */ /* 0x000fe20000000000 */
[----:B------:R-:W-:Y:S01]  /*03a0*/  LOP3.LUT R22, R7, 0xff, RZ, 0xc0, !PT ;  /* 0x000000ff07167812 */ /* 0x000fe200078ec0ff */
[----:B------:R-:W-:Y:S01]  /*03b0*/  BSSY.RECONVERGENT B3, `(.L_x_1343) ;  /* 0x0000016000037945 */ /* 0x000fe20003800200 */
[----:B------:R-:W-:Y:S02]  /*03c0*/  IADD3 R17, P1, PT, R20, UR6, RZ ;  /* 0x0000000614117c10 */ /* 0x000fe4000ff3e0ff */
[----:B------:R-:W-:Y:S02]  /*03d0*/  ISETP.NE.AND P2, PT, R8, RZ, PT ;  /* 0x000000ff0800720c */ /* 0x000fe40003f45270 */
[----:B------:R-:W-:Y:S02]  /*03e0*/  IADD3.X R18, PT, PT, R10, UR7, RZ, P1, !PT ;  /* 0x000000070a127c10 */ /* 0x000fe40008ffe4ff */
[----:B--2---:R-:W-:-:S02]  /*03f0*/  ISETP.GE.U32.AND P0, PT, R16, R19, PT ;  /* 0x000000131000720c */ /* 0x004fc40003f06070 */
        /* <DEDUP_REMOVED lines=17> */
.L_x_1344:
[----:B------:R-:W-:Y:S05]  /*0510*/  BSYNC.RECONVERGENT B3 ;  /* 0x0000000000037941 */ /* 0x000fea0003800200 */
.L_x_1343:
        /* <DEDUP_REMOVED lines=20> */
.L_x_1346:
[----:B------:R-:W-:Y:S05]  /*0660*/  BSYNC.RECONVERGENT B3 ;  /* 0x0000000000037941 */ /* 0x000fea0003800200 */
.L_x_1345:
[----:B------:R-:W-:Y:S02]  /*0670*/  VIADD R3, R3, 0x100 ;  /* 0x0000010003037836 */ /* 0x000fe40000000000 */
[----:B------:R-:W-:Y:S01]  /*0680*/  VIADD R20, R20, 0x100 ;  /* 0x0000010014147836 */ /* 0x000fe20000000000 */
[----:B------:R-:W-:Y:S06]  /*0690*/  @P2 BRA `(.L_x_1347) ;  /* 0xfffffffc00282947 */ /* 0x000fec000383ffff */
.L_x_1342:
[----:B------:R-:W-:Y:S05]  /*06a0*/  BSYNC.RECONVERGENT B1 ;  /* 0x0000000000017941 */ /* 0x000fea0003800200 */
.L_x_1341:
[----:B------:R-:W-:-:S13]  /*06b0*/  ISETP.GE.U32.AND P0, PT, R4, 0x300, PT ;  /* 0x000003000400780c */ /* 0x000fda0003f06070 */
[----:B------:R-:W-:Y:S05]  /*06c0*/  @!P0 BRA `(.L_x_1340) ;  /* 0x0000000800e88947 */ /* 0x000fea0003800000 */
[----:B------:R-:W-:-:S04]  /*06d0*/  IMAD.IADD R4, R11, 0x1, R3 ;  /* 0x000000010b047824 */ /* 0x000fc800078e0203 */
[C---:B------:R-:W-:Y:S02]  /*06e0*/  VIADD R20, R4.reuse, 0x100 ;  /* 0x0000010004147836 */ /* 0x040fe40000000000 */
[C---:B------:R-:W-:Y:S02]  /*06f0*/  VIADD R21, R4.reuse, 0x200 ;  /* 0x0000020004157836 */ /* 0x040fe40000000000 */
[----:B------:R-:W-:-:S07]  /*0700*/  VIADD R22, R4, 0x300 ;  /* 0x0000030004167836 */ /* 0x000fce0000000000 */
.L_x_1364:
[----:B------:R-:W-:Y:S02]  /*0710*/  SHF.R.S32.HI R24, RZ, 0x1f, R4 ;  /* 0x0000001fff187819 */ /* 0x000fe40000011404 */
[----:B------:R-:W-:-:S04]  /*0720*/  IADD3 R10, P0, PT, R4, UR12, RZ ;  /* 0x0000000c040a7c10 */ /* 0x000fc8000ff1e0ff */
[----:B------:R-:W-:-:S05]  /*0730*/  IADD3.X R11, PT, PT, R24, UR13, RZ, P0, !PT ;  /* 0x0000000d180b7c10 */ /* 0x000fca00087fe4ff */
[----:B------:R-:W2:Y:S04]  /*0740*/  LDG.E.U8 R18, desc[UR10][R10.64] ;  /* 0x0000000a0a127981 */ /* 0x000ea8000c1e1100 */
[----:B------:R0:W5:Y:S04]  /*0750*/  LDG.E.U8 R14, desc[UR10][R10.64+0x100] ;  /* 0x0001000a0a0e7981 */ /* 0x000168000c1e1100 */
[----:B------:R0:W5:Y:S04]  /*0760*/  LDG.E.U8 R8, desc[UR10][R10.64+0x200] ;  /* 0x0002000a0a087981 */ /* 0x000168000c1e1100 */
[----:B------:R0:W5:Y:S01]  /*0770*/  LDG.E.U8 R15, desc[UR10][R10.64+0x300] ;  /* 0x0003000a0a0f7981 */ /* 0x000162000c1e1100 */
[----:B------:R-:W-:Y:S01]  /*0780*/  LOP3.LUT R25, R13, 0xff, RZ, 0xc0, !PT ;  /* 0x000000ff0d197812 */ /* 0x000fe200078ec0ff */
[----:B------:R-:W-:Y:S01]  /*0790*/  BSSY.RECONVERGENT B1, `(.L_x_1348) ;  /* 0x0000016000017945 */ /* 0x000fe20003800200 */
[----:B------:R-:W-:Y:S01]  /*07a0*/  LOP3.LUT R27, R7, 0xff, RZ, 0xc0, !PT ;  /* 0x000000ff071b7812 */ /* 0x000fe200078ec0ff */
[----:B------:R-:W-:Y:S01]  /*07b0*/  IMAD.MOV.U32 R16, RZ, RZ, R9 ;  /* 0x000000ffff107224 */ /* 0x000fe200078e0009 */
[----:B------:R-:W-:Y:S01]  /*07c0*/  IADD3 R23, P1, PT, R4, UR14, RZ ;  /* 0x0000000e04177c10 */ /* 0x000fe2000ff3e0ff */
[----:B------:R-:W-:Y:S01]  /*07d0*/  IMAD.MOV.U32 R17, RZ, RZ, R12 ;  /* 0x000000ffff117224 */ /* 0x000fe200078e000c */
[----:B------:R-:W-:-:S02]  /*07e0*/  PRMT R19, R13, 0x7610, R19 ;  /* 0x000076100d137816 */ /* 0x000fc40000000013 */
[----:B------:R-:W-:Y:S02]  /*07f0*/  IADD3.X R24, PT, PT, R24, UR15, RZ, P1, !PT ;  /* 0x0000000f18187c10 */ /* 0x000fe40008ffe4ff */
[-C--:B--2---:R-:W-:Y:S02]  /*0800*/  ISETP.GE.U32.AND P0, PT, R25, R18.reuse, PT ;  /* 0x000000121900720c */ /* 0x084fe40003f06070 */
        /* <DEDUP_REMOVED lines=14> */
.L_x_1349:
[----:B------:R-:W-:Y:S05]  /*08f0*/  BSYNC.RECONVERGENT B1 ;  /* 0x0000000000017941 */ /* 0x000fea0003800200 */
.L_x_1348:
        /* <DEDUP_REMOVED lines=17> */
.L_x_1351:
[----:B------:R-:W-:Y:S05]  /*0a10*/  BSYNC.RECONVERGENT B1 ;  /* 0x0000000000017941 */ /* 0x000fea0003800200 */
.L_x_1350:
[----:B------:R-:W-:Y:S01]  /*0a20*/  LOP3.LUT R7, R19, 0xff, RZ, 0xc0, !PT ;  /* 0x000000ff13077812 */ /* 0x000fe200078ec0ff */
[----:B------:R-:W-:Y:S01]  /*0a30*/  BSSY.RECONVERGENT B1, `(.L_x_1352) ;  /* 0x0000014000017945 */ /* 0x000fe20003800200 */
[C---:B------:R-:W-:Y:S01]  /*0a40*/  IADD3 R18, P1, PT, R20.reuse, UR14, RZ ;  /* 0x0000000e14127c10 */ /* 0x040fe2000ff3e0ff */
[----:B------:R-:W-:Y:S01]  /*0a50*/  IMAD.MOV.U32 R5, RZ, RZ, R16 ;  /* 0x000000ffff057224 */ /* 0x000fe200078e0010 */
[----:B-----5:R-:W-:Y:S01]  /*0a60*/  ISETP.GE.U32.AND P0, PT, R7, R14, PT ;  /* 0x0000000e0700720c */ /* 0x020fe20003f06070 */
[----:B------:R-:W-:Y:S01]  /*0a70*/  IMAD.MOV.U32 R6, RZ, RZ, R17 ;  /* 0x000000ffff067224 */ /* 0x000fe200078e0011 */
[----:B------:R-:W-:Y:S02]  /*0a80*/  LEA.HI.X.SX32 R24, R20, UR15, 0x1, P1 ;  /* 0x0000000f14187c11 */ /* 0x000fe400088f0eff */
[----:B------:R-:W-:-:S09]  /*0a90*/  PRMT R23, R19, 0x7610, R23 ;  /* 0x0000761013177816 */ /* 0x000fd20000000017 */
        /* <DEDUP_REMOVED lines=13> */
.L_x_1353:
[----:B------:R-:W-:Y:S05]  /*0b70*/  BSYNC.RECONVERGENT B1 ;  /* 0x0000000000017941 */ /* 0x000fea0003800200 */
.L_x_1352:
        /* <DEDUP_REMOVED lines=19> */
.L_x_1355:
[----:B------:R-:W-:Y:S05]  /*0cb0*/  BSYNC.RECONVERGENT B1 ;  /* 0x0000000000017941 */ /* 0x000fea0003800200 */
.L_x_1354:
[----:B------:R-:W-:Y:S01]  /*0cc0*/  LOP3.LUT R11, R23, 0xff, RZ, 0xc0, !PT ;  /* 0x000000ff170b7812 */ /* 0x000fe200078ec0ff */
[----:B------:R-:W-:Y:S01]  /*0cd0*/  BSSY.RECONVERGENT B1, `(.L_x_1356) ;  /* 0x0000014000017945 */ /* 0x000fe20003800200 */
[----:B------:R-:W-:Y:S01]  /*0ce0*/  IADD3 R24, P1, PT, R21, UR14, RZ ;  /* 0x0000000e15187c10 */ /* 0x000fe2000ff3e0ff */
[----:B------:R-:W-:Y:S01]  /*0cf0*/  IMAD.MOV.U32 R17, RZ, RZ, R5 ;  /* 0x000000ffff117224 */ /* 0x000fe200078e0005 */
[----:B------:R-:W-:Y:S01]  /*0d00*/  ISETP.GE.U32.AND P0, PT, R11, R8, PT ;  /* 0x000000080b00720c */ /* 0x000fe20003f06070 */
        /* <DEDUP_REMOVED lines=16> */
.L_x_1357:
[----:B------:R-:W-:Y:S05]  /*0e10*/  BSYNC.RECONVERGENT B1 ;  /* 0x0000000000017941 */ /* 0x000fea0003800200 */
.L_x_1356:
        /* <DEDUP_REMOVED lines=19> */
.L_x_1359:
[----:B------:R-:W-:Y:S05]  /*0f50*/  BSYNC.RECONVERGENT B1 ;  /* 0x0000000000017941 */ /* 0x000fea0003800200 */
.L_x_1358:
        /* <DEDUP_REMOVED lines=21> */
.L_x_1361:
[----:B------:R-:W-:Y:S05]  /*10b0*/  BSYNC.RECONVERGENT B1 ;  /* 0x0000000000017941 */ /* 0x000fea0003800200 */
.L_x_1360:
        /* <DEDUP_REMOVED lines=19> */
.L_x_1363:
[----:B------:R-:W-:Y:S05]  /*11f0*/  BSYNC.RECONVERGENT B1 ;  /* 0x0000000000017941 */ /* 0x000fea0003800200 */
.L_x_1362:
[----:B------:R-:W-:Y:S02]  /*1200*/  VIADD R3, R3, 0x400 ;  /* 0x0000040003037836 */ /* 0x000fe40000000000 */
[----:B------:R-:W-:Y:S02]  /*1210*/  VIADD R20, R20, 0x400 ;  /* 0x0000040014147836 */ /* 0x000fe40000000000 */
[----:B------:R-:W-:Y:S01]  /*1220*/  VIADD R21, R21, 0x400 ;  /* 0x0000040015157836 */ /* 0x000fe20000000000 */
[----:B------:R-:W-:Y:S01]  /*1230*/  ISETP.GE.AND P0, PT, R3, R2, PT ;  /* 0x000000020300720c */ /* 0x000fe20003f06270 */
[----:B------:R-:W-:Y:S02]  /*1240*/  VIADD R22, R22, 0x400 ;  /* 0x0000040016167836 */ /* 0x000fe40000000000 */
[----:B------:R-:W-:-:S10]  /*1250*/  VIADD R4, R4, 0x400 ;  /* 0x0000040004047836 */ /* 0x000fd40000000000 */
[----:B------:R-:W-:Y:S05]  /*1260*/  @!P0 BRA `(.L_x_1364) ;  /* 0xfffffff400288947 */ /* 0x000fea000383ffff */
.L_x_1340:
[----:B------:R-:W-:Y:S05]  /*1270*/  BSYNC.RECONVERGENT B2 ;  /* 0x0000000000027941 */ /* 0x000fea0003800200 */
.L_x_1339:
[----:B------:R-:W0:Y:S01]  /*1280*/  S2R R19, SR_TID.X ;  /* 0x0000000000137919 */ /* 0x000e220000002100 */
[----:B------:R-:W-:-:S13]  /*1290*/  ISETP.GE.AND P0, PT, R2, 0x100, PT ;  /* 0x000001000200780c */ /* 0x000fda0003f06270 */
[----:B------:R-:W-:Y:S05]  /*12a0*/  @!P0 BRA `(.L_x_1365) ;  /* 0x0000002800008947 */ /* 0x000fea0003800000 */
[----:B------:R-:W1:Y:S01]  /*12b0*/  S2R R16, SR_LANEID ;  /* 0x0000000000107919 */ /* 0x000e620000000000 */
[----:B------:R-:W-:Y:S01]  /*12c0*/  LOP3.LUT R14, R13, 0xff, RZ, 0xc0, !PT ;  /* 0x000000ff0d0e7812 */ /* 0x000fe200078ec0ff */
[----:B------:R-:W-:Y:S01]  /*12d0*/  BSSY.RECONVERGENT B1, `(.L_x_1366) ;  /* 0x0000038000017945 */ /* 0x000fe20003800200 */
[C---:B------:R-:W-:Y:S01]  /*12e0*/  LOP3.LUT R15, R7.reuse, 0xff, RZ, 0xc0, !PT ;  /* 0x000000ff070f7812 */ /* 0x040fe200078ec0ff */
[----:B------:R2:W3:Y:S01]  /*12f0*/  SHFL.DOWN PT, R18, R9, 0x1, 0x1f ;  /* 0x08201f0009127f89 */ /* 0x0004e200000e0000 */
[----:B------:R-:W-:Y:S01]  /*1300*/  IMAD.MOV.U32 R2, RZ, RZ, R6 ;  /* 0x000000ffff027224 */ /* 0x000fe200078e0006 */
[----:B------:R-:W-:Y:S01]  /*1310*/  PRMT R4, R7, 0x7610, R4 ;  /* 0x0000761007047816 */ /* 0x000fe20000000004 */
[----:B------:R-:W-:Y:S01]  /*1320*/  IMAD.MOV.U32 R3, RZ, RZ, R5 ;  /* 0x000000ffff037224 */ /* 0x000fe200078e0005 */
[----:B------:R2:W4:Y:S01]  /*1330*/  SHFL.DOWN PT, R17, R12, 0x1, 0x1f ;  /* 0x08201f000c117f89 */ /* 0x00052200000e0000 */
[----:B------:R-:W-:Y:S01]  /*1340*/  IMAD.MOV.U32 R11, RZ, RZ, R9 ;  /* 0x000000ffff0b7224 */ /* 0x000fe200078e0009 */
[----:B------:R-:W-:Y:S01]  /*1350*/  PRMT R10, R13, 0x7610, R10 ;  /* 0x000076100d0a7816 */ /* 0x000fe2000000000a */
[----:B------:R-:W-:Y:S01]  /*1360*/  IMAD.MOV.U32 R8, RZ, RZ, R12 ;  /* 0x000000ffff087224 */ /* 0x000fe200078e000c */
[----:B------:R2:W0:Y:S04]  /*1370*/  SHFL.DOWN PT, R21, R6, 0x1, 0x1f ;  /* 0x08201f0006157f89 */ /* 0x00042800000e0000 */
[----:B------:R2:W0:Y:S04]  /*1380*/  SHFL.DOWN PT, R22, R5, 0x1, 0x1f ;  /* 0x08201f0005167f89 */ /* 0x00042800000e0000 */
[----:B------:R-:W0:Y:S04]  /*1390*/  SHFL.DOWN PT, R14, R14, 0x1, 0x1f ;  /* 0x08201f000e0e7f89 */ /* 0x000e2800000e0000 */
        /* <DEDUP_REMOVED lines=27> */
.L_x_1369:
[----:B------:R-:W-:Y:S05]  /*1550*/  BSYNC.RECONVERGENT B2 ;  /* 0x0000000000027941 */ /* 0x000fea0003800200 */
.L_x_1368:
        /* <DEDUP_REMOVED lines=15> */
.L_x_1367:
[----:B------:R-:W-:Y:S05]  /*1650*/  BSYNC.RECONVERGENT B1 ;  /* 0x0000000000017941 */ /* 0x000fea0003800200 */
.L_x_1366:
[----:B------:R-:W-:Y:S01]  /*1660*/  ISETP.GT.AND P0, PT, R16, 0x1d, PT ;  /* 0x0000001d1000780c */ /* 0x000fe20003f04270 */
[----:B0-----:R0:W1:Y:S01]  /*1670*/  SHFL.DOWN PT, R14, R11, 0x2, 0x1f ;  /* 0x08401f000b0e7f89 */ /* 0x00106200000e0000 */
        /* <DEDUP_REMOVED lines=36> */
.L_x_1373:
[----:B------:R-:W-:Y:S05]  /*18c0*/  BSYNC.RECONVERGENT B2 ;  /* 0x0000000000027941 */ /* 0x000fea0003800200 */
.L_x_1372:
        /* <DEDUP_REMOVED lines=24> */
.L_x_1371:
[----:B------:R-:W-:Y:S05]  /*1a50*/  BSYNC.RECONVERGENT B1 ;  /* 0x0000000000017941 */ /* 0x000fea0003800200 */
.L_x_1370:
        /* <DEDUP_REMOVED lines=18> */
[----:B---3--:R-:W-:Y:S01]  /*1b80*/  LOP3.LUT R21, R17, 0xff, RZ, 0xc0, !PT ;  /* 0x000000ff11157812 */ /* 0x008fe200078ec0ff */
        /* <DEDUP_REMOVED lines=19> */
.L_x_1377:
[----:B------:R-:W-:Y:S05]  /*1cc0*/  BSYNC.RECONVERGENT B2 ;  /* 0x0000000000027941 */ /* 0x000fea0003800200 */
.L_x_1376:
        /* <DEDUP_REMOVED lines=24> */
.L_x_1375:
[----:B------:R-:W-:Y:S05]  /*1e50*/  BSYNC.RECONVERGENT B1 ;  /* 0x0000000000017941 */ /* 0x000fea0003800200 */
.L_x_1374:
        /* <DEDUP_REMOVED lines=38> */
.L_x_1381:
[----:B------:R-:W-:Y:S05]  /*20c0*/  BSYNC.RECONVERGENT B2 ;  /* 0x0000000000027941 */ /* 0x000fea0003800200 */
.L_x_1380:
        /* <DEDUP_REMOVED lines=24> */
.L_x_1379:
[----:B------:R-:W-:Y:S05]  /*2250*/  BSYNC.RECONVERGENT B1 ;  /* 0x0000000000017941 */ /* 0x000fea0003800200 */
.L_x_1378:
[----:B------:R-:W-:Y:S01]  /*2260*/  ISETP.GT.AND P0, PT, R16, 0xf, PT ;  /* 0x0000000f1000780c */ /* 0x000fe20003f04270 */
[----:B---3--:R3:W3:Y:S01]  /*2270*/  SHFL.DOWN PT, R4, R11, 0x10, 0x1f ;  /* 0x0a001f000b047f89 */ /* 0x0086e200000e0000 */
[----:B--2---:R-:W-:Y:S01]  /*2280*/  LOP3.LUT R15, R10, 0xff, RZ, 0xc0, !PT ;  /* 0x000000ff0a0f7812 */ /* 0x004fe200078ec0ff */
[----:B------:R-:W-:Y:S01]  /*2290*/  BSSY.RECONVERGENT B1, `(.L_x_1382) ;  /* 0x000003c000017945 */ /* 0x000fe20003800200 */
[C---:B0-----:R-:W-:Y:S01]  /*22a0*/  LOP3.LUT R2, R12.reuse, 0xff, RZ, 0xc0, !PT ;  /* 0x000000ff0c027812 */ /* 0x041fe200078ec0ff */
[----:B------:R0:W2:Y:S01]  /*22b0*/  SHFL.DOWN PT, R17, R8, 0x10, 0x1f ;  /* 0x0a001f0008117f89 */ /* 0x0000a200000e0000 */
[----:B------:R-:W-:Y:S01]  /*22c0*/  PRMT R5, R12, 0x7610, R5 ;  /* 0x000076100c057816 */ /* 0x000fe20000000005 */
[----:B------:R-:W-:Y:S02]  /*22d0*/  IMAD.MOV.U32 R6, RZ, RZ, R9 ;  /* 0x000000ffff067224 */ /* 0x000fe400078e0009 */
[----:B-1----:R0:W1:Y:S01]  /*22e0*/  SHFL.DOWN PT, R14, R9, 0x10, 0x1f ;  /* 0x0a001f00090e7f89 */ /* 0x00206200000e0000 */
        /* <DEDUP_REMOVED lines=29> */
.L_x_1385:
[----:B------:R-:W-:Y:S05]  /*24c0*/  BSYNC.RECONVERGENT B2 ;  /* 0x0000000000027941 */ /* 0x000fea0003800200 */
.L_x_1384:
[----:B-1----:R-:W-:Y:S01]  /*24d0*/  IMAD.MOV.U32 R6, RZ, RZ, R14 ;  /* 0x000000ffff067224 */ /* 0x002fe200078e000e */
        /* <DEDUP_REMOVED lines=23> */
.L_x_1383:
[----:B------:R-:W-:Y:S05]  /*2650*/  BSYNC.RECONVERGENT B1 ;  /* 0x0000000000017941 */ /* 0x000fea0003800200 */
.L_x_1382:
[----:B------:R-:W-:Y:S01]  /*2660*/  ISETP.NE.AND P0, PT, R16, RZ, PT ;  /* 0x000000ff1000720c */ /* 0x000fe20003f05270 */
[----:B------:R-:W-:-:S12]  /*2670*/  BSSY.RECONVERGENT B1, `(.L_x_1386) ;  /* 0x000000d000017945 */ /* 0x000fd80003800200 */
[----:B------:R-:W-:Y:S05]  /*2680*/  @P0 BRA `(.L_x_1387) ;  /* 0x00000000002c0947 */ /* 0x000fea0003800000 */
[----:B---3--:R-:W3:Y:S01]  /*2690*/  S2R R4, SR_CgaCtaId ;  /* 0x0000000000047919 */ /* 0x008ee20000008800 */
[----:B------:R-:W-:Y:S02]  /*26a0*/  MOV R3, 0x400 ;  /* 0x0000040000037802 */ /* 0x000fe40000000f00 */
[----:B0-----:R-:W-:Y:S02]  /*26b0*/  LOP3.LUT R2, R19, 0x3e0, RZ, 0xc0, !PT ;  /* 0x000003e013027812 */ /* 0x001fe400078ec0ff */
[----:B---3--:R-:W-:-:S05]  /*26c0*/  LEA R3, R4, R3, 0x18 ;  /* 0x0000000304037211 */ /* 0x008fca00078ec0ff */
[----:B------:R-:W-:Y:S02]  /*26d0*/  IMAD.IADD R9, R2, 0x1, R3 ;  /* 0x0000000102097824 */ /* 0x000fe400078e0203 */
[----:B------:R-:W-:Y:S02]  /*26e0*/  IMAD.MOV.U32 R2, RZ, RZ, R11 ;  /* 0x000000ffff027224 */ /* 0x000fe400078e000b */
[----:B------:R-:W-:Y:S01]  /*26f0*/  IMAD.MOV.U32 R3, RZ, RZ, R8 ;  /* 0x000000ffff037224 */ /* 0x000fe200078e0008 */
[----:B------:R0:W-:Y:S04]  /*2700*/  STS.64 [R9+0x20], R6 ;  /* 0x0000200609007388 */ /* 0x0001e80000000a00 */
[----:B------:R0:W-:Y:S04]  /*2710*/  STS.64 [R9+0x10], R2 ;  /* 0x0000100209007388 */ /* 0x0001e80000000a00 */
[----:B------:R0:W-:Y:S04]  /*2720*/  STS.U8 [R9+0x8], R10 ;  /* 0x0000080a09007388 */ /* 0x0001e80000000000 */
[----:B------:R0:W-:Y:S02]  /*2730*/  STS.U8 [R9+0x18], R5 ;  /* 0x0000180509007388 */ /* 0x0001e40000000000 */
.L_x_1387:
[----:B------:R-:W-:Y:S05]  /*2740*/  BSYNC.RECONVERGENT B1 ;  /* 0x0000000000017941 */ /* 0x000fea0003800200 */
.L_x_1386:
        /* <DEDUP_REMOVED lines=8> */
[----:B------:R-:W-:Y:S01]  /*27d0*/  LOP3.LUT R19, R5, 0xff, RZ, 0xc0, !PT ;  /* 0x000000ff05137812 */ /* 0x000fe200078ec0ff */
[----:B------:R-:W-:Y:S01]  /*27e0*/  IMAD.MOV.U32 R22, RZ, RZ, R8 ;  /* 0x000000ffff167224 */ /* 0x000fe200078e0008 */
[----:B------:R-:W-:Y:S02]  /*27f0*/  PRMT R16, R10, 0x7610, R16 ;  /* 0x000076100a107816 */ /* 0x000fe40000000010 */
[----:B0-----:R-:W-:-:S05]  /*2800*/  LEA R4, R3, R4, 0x18 ;  /* 0x0000000403047211 */ /* 0x001fca00078ec0ff */
[----:B--2---:R-:W0:Y:S04]  /*2810*/  LDS.U8 R17, [R4+0x28] ;  /* 0x0000280004117984 */ /* 0x004e280000000000 */
[----:B----4-:R-:W2:Y:S04]  /*2820*/  LDS.U8 R18, [R4+0x38] ;  /* 0x0000380004127984 */ /* 0x010ea80000000000 */
[----:B------:R3:W4:Y:S04]  /*2830*/  LDS.U8 R15, [R4+0x48] ;  /* 0x00004800040f7984 */ /* 0x0007280000000000 */
[----:B-1----:R3:W1:Y:S04]  /*2840*/  LDS.U8 R14, [R4+0x58] ;  /* 0x00005800040e7984 */ /* 0x0026680000000000 */
[----:B------:R3:W1:Y:S04]  /*2850*/  LDS.U8 R9, [R4+0x68] ;  /* 0x0000680004097984 */ /* 0x0006680000000000 */
        /* <DEDUP_REMOVED lines=17> */
.L_x_1390:
[----:B------:R-:W-:Y:S05]  /*2970*/  BSYNC.RECONVERGENT B1 ;  /* 0x0000000000017941 */ /* 0x000fea0003800200 */
.L_x_1389:
        /* <DEDUP_REMOVED lines=18> */
.L_x_1392:
[----:B------:R-:W-:Y:S05]  /*2aa0*/  BSYNC.RECONVERGENT B1 ;  /* 0x0000000000017941 */ /* 0x000fea0003800200 */
.L_x_1391:
        /* <DEDUP_REMOVED lines=20> */
.L_x_1394:
[----:B------:R-:W-:Y:S05]  /*2bf0*/  BSYNC.RECONVERGENT B1 ;  /* 0x0000000000017941 */ /* 0x000fea0003800200 */
.L_x_1393:
        /* <DEDUP_REMOVED lines=27> */
.L_x_1396:
[----:B------:R-:W-:Y:S05]  /*2db0*/  BSYNC.RECONVERGENT B1 ;  /* 0x0000000000017941 */ /* 0x000fea0003800200 */
.L_x_1395:
        /* <DEDUP_REMOVED lines=20> */
.L_x_1398:
[----:B------:R-:W-:Y:S05]  /*2f00*/  BSYNC.RECONVERGENT B1 ;  /* 0x0000000000017941 */ /* 0x000fea0003800200 */
.L_x_1397:
        /* <DEDUP_REMOVED lines=19> */
.L_x_1400:
[----:B------:R-:W-:Y:S05]  /*3040*/  BSYNC.RECONVERGENT B1 ;  /* 0x0000000000017941 */ /* 0x000fea0003800200 */
.L_x_1399:
        /* <DEDUP_REMOVED lines=20> */
.L_x_1402:
[----:B------:R-:W-:Y:S05]  /*3190*/  BSYNC.RECONVERGENT B1 ;  /* 0x0000000000017941 */ /* 0x000fea0003800200 */
.L_x_1401:
        /* <DEDUP_REMOVED lines=19> */
.L_x_1404:
[----:B------:R-:W-:Y:S05]  /*32d0*/  BSYNC.RECONVERGENT B1 ;  /* 0x0000000000017941 */ /* 0x000fea0003800200 */
.L_x_1403:
        /* <DEDUP_REMOVED lines=25> */
.L_x_1406:
[----:B------:R-:W-:Y:S05]  /*3470*/  BSYNC.RECONVERGENT B1 ;  /* 0x0000000000017941 */ /* 0x000fea0003800200 */
.L_x_1405:
        /* <DEDUP_REMOVED lines=19> */
.L_x_1408:
[----:B------:R-:W-:Y:S05]  /*35b0*/  BSYNC.RECONVERGENT B1 ;  /* 0x0000000000017941 */ /* 0x000fea0003800200 */
.L_x_1407:
        /* <DEDUP_REMOVED lines=18> */
.L_x_1410:
[----:B------:R-:W-:Y:S05]  /*36e0*/  BSYNC.RECONVERGENT B1 ;  /* 0x0000000000017941 */ /* 0x000fea0003800200 */
.L_x_1409:
        /* <DEDUP_REMOVED lines=19> */
.L_x_1412:
[----:B------:R-:W-:Y:S05]  /*3820*/  BSYNC.RECONVERGENT B1 ;  /* 0x0000000000017941 */ /* 0x000fea0003800200 */
.L_x_1411:
        /* <DEDUP_REMOVED lines=20> */
.L_x_1414:
[----:B------:R-:W-:Y:S05]  /*3970*/  BSYNC.RECONVERGENT B1 ;  /* 0x0000000000017941 */ /* 0x000fea0003800200 */
.L_x_1413:
        /* <DEDUP_REMOVED lines=12> */
[CC--:B------:R-:W-:Y:S02]  /*3a40*/  ISETP.LT.U32.AND P1, PT, R13.reuse, R2.reuse, PT ;  /* 0x000000020d00720c */ /* 0x0c0fe40003f21070 */
[CC--:B------:R-:W-:Y:S02]  /*3a50*/  ISETP.GE.AND.EX P0, PT, R12.reuse, R3.reuse, PT, P0 ;  /* 0x000000030c00720c */ /* 0x0c0fe40003f06300 */
[----:B------:R-:W-:Y:S02]  /*3a60*/  ISETP.LT.AND.EX P1, PT, R12, R3, PT, P1 ;  /* 0x000000030c00720c */ /* 0x000fe40003f21310 */
[----:B------:R-:W-:Y:S02]  /*3a70*/  SEL R5, R16, R9, !P0 ;  /* 0x0000000910057207 */ /* 0x000fe40004000000 */
[----:B------:R-:W-:-:S02]  /*3a80*/  SEL R6, R13, R2, P1 ;  /* 0x000000020d067207 */ /* 0x000fc40000800000 */
[----:B------:R-:W-:Y:S01]  /*3a90*/  SEL R7, R12, R3, P1 ;  /* 0x000000030c077207 */ /* 0x000fe20000800000 */
[----:B------:R-:W-:Y:S06]  /*3aa0*/  BRA `(.L_x_1388) ;  /* 0x0000006c00f07947 */ /* 0x000fec0003800000 */
.L_x_1365:
[----:B------:R-:W1:Y:S01]  /*3ab0*/  S2R R4, SR_LANEID ;  /* 0x0000000000047919 */ /* 0x000e620000000000 */
[----:B0-----:R-:W-:Y:S01]  /*3ac0*/  LOP3.LUT R3, R19, 0x3e0, RZ, 0xc0, !PT ;  /* 0x000003e013037812 */ /* 0x001fe200078ec0ff */
[----:B------:R-:W-:Y:S01]  /*3ad0*/  BSSY.RECONVERGENT B1, `(.L_x_1415) ;  /* 0x000003e000017945 */ /* 0x000fe20003800200 */
[----:B------:R-:W-:Y:S01]  /*3ae0*/  LOP3.LUT R20, R13, 0xff, RZ, 0xc0, !PT ;  /* 0x000000ff0d147812 */ /* 0x000fe200078ec0ff */
[----:B------:R-:W-:Y:S01]  /*3af0*/  IMAD.MOV.U32 R8, RZ, RZ, R12 ;  /* 0x000000ffff087224 */ /* 0x000fe200078e000c */
[----:B------:R-:W-:Y:S01]  /*3b00*/  LOP3.LUT R15, RZ, R3, RZ, 0x33, !PT ;  /* 0x00000003ff0f7212 */ /* 0x000fe200078e33ff */
[----:B------:R-:W-:Y:S01]  /*3b10*/  VIADD R11, R3, 0x20 ;  /* 0x00000020030b7836 */ /* 0x000fe20000000000 */
[----:B------:R-:W-:Y:S01]  /*3b20*/  LOP3.LUT R24, R7, 0xff, RZ, 0xc0, !PT ;  /* 0x000000ff07187812 */ /* 0x000fe200078ec0ff */
[----:B------:R-:W-:Y:S01]  /*3b30*/  IMAD.MOV.U32 R16, RZ, RZ, R6 ;  /* 0x000000ffff107224 */ /* 0x000fe200078e0006 */
[----:B------:R-:W-:Y:S01]  /*3b40*/  PRMT R10, R13, 0x7610, R10 ;  /* 0x000076100d0a7816 */ /* 0x000fe2000000000a */
[----:B------:R-:W-:Y:S01]  /*3b50*/  IMAD.IADD R15, R2, 0x1, R15 ;  /* 0x00000001020f7824 */ /* 0x000fe200078e020f */
[----:B------:R-:W-:Y:S01]  /*3b60*/  ISETP.GT.AND P0, PT, R11, R2, PT ;  /* 0x000000020b00720c */ /* 0x000fe20003f04270 */
[----:B------:R-:W-:Y:S01]  /*3b70*/  IMAD.MOV.U32 R11, RZ, RZ, R9 ;  /* 0x000000ffff0b7224 */ /* 0x000fe200078e0009 */
[----:B------:R-:W-:Y:S01]  /*3b80*/  PRMT R17, R7, 0x7610, R17 ;  /* 0x0000761007117816 */ /* 0x000fe20000000011 */
[----:B------:R-:W-:Y:S01]  /*3b90*/  IMAD.MOV.U32 R14, RZ, RZ, R5 ;  /* 0x000000ffff0e7224 */ /* 0x000fe200078e0005 */
[----:B------:R-:W-:-:S05]  /*3ba0*/  SEL R15, R15, 0x1f, P0 ;  /* 0x0000001f0f0f7807 */ /* 0x000fca0000000000 */
[----:B------:R0:W2:Y:S04]  /*3bb0*/  SHFL.DOWN PT, R20, R20, 0x1, R15 ;  /* 0x0820000014147989 */ /* 0x0000a800000e000f */
[----:B------:R0:W3:Y:S04]  /*3bc0*/  SHFL.DOWN PT, R24, R24, 0x1, R15 ;  /* 0x0820000018187989 */ /* 0x0000e800000e000f */
[----:B------:R0:W4:Y:S01]  /*3bd0*/  SHFL.DOWN PT, R22, R9, 0x1, R15 ;  /* 0x0820000009167989 */ /* 0x00012200000e000f */
[----:B-1----:R-:W-:-:S03]  /*3be0*/  ISETP.GE.AND P0, PT, R4, R15, PT ;  /* 0x0000000f0400720c */ /* 0x002fc60003f06270 */
[----:B------:R0:W1:Y:S04]  /*3bf0*/  SHFL.DOWN PT, R23, R12, 0x1, R15 ;  /* 0x082000000c177989 */ /* 0x00006800000e000f */
[----:B------:R0:W0:Y:S04]  /*3c00*/  SHFL.DOWN PT, R21, R6, 0x1, R15 ;  /* 0x0820000006157989 */ /* 0x00002800000e000f */
[----:B------:R0:W0:Y:S02]  /*3c10*/  SHFL.DOWN PT, R18, R5, 0x1, R15 ;  /* 0x0820000005127989 */ /* 0x00002400000e000f */
[----:B--2---:R-:W-:Y:S05]  /*3c20*/  @P0 BRA `(.L_x_1416) ;  /* 0x0000000000a00947 */ /* 0x004fea0003800000 */
[----:B------:R-:W-:Y:S01]  /*3c30*/  LOP3.LUT R14, R20, 0xff, RZ, 0xc0, !PT ;  /* 0x000000ff140e7812 */ /* 0x000fe200078ec0ff */
        /* <DEDUP_REMOVED lines=8> */
[----:B------:R-:W-:-:S07]  /*3cc0*/  ISETP.GE.U32.AND P2, PT, R26, R25, PT ;  /* 0x000000191a00720c */ /* 0x000fce0003f46070 */
        /* <DEDUP_REMOVED lines=13> */
.L_x_1418:
[----:B------:R-:W-:Y:S05]  /*3da0*/  BSYNC.RECONVERGENT B2 ;  /* 0x0000000000027941 */ /* 0x000fea0003800200 */
.L_x_1417:
[----:B------:R-:W-:Y:S01]  /*3db0*/  PRMT R17, R24, 0x7610, R17 ;  /* 0x0000761018117816 */ /* 0x000fe20000000011 */
[----:B0-----:R-:W-:Y:S02]  /*3dc0*/  IMAD.MOV.U32 R16, RZ, RZ, R21 ;  /* 0x000000ffff107224 */ /* 0x001fe400078e0015 */
[----:B------:R-:W-:Y:S01]  /*3dd0*/  IMAD.MOV.U32 R14, RZ, RZ, R18 ;  /* 0x000000ffff0e7224 */ /* 0x000fe200078e0012 */
        /* <DEDUP_REMOVED lines=13> */
.L_x_1416:
[----:B------:R-:W-:Y:S05]  /*3eb0*/  BSYNC.RECONVERGENT B1 ;  /* 0x0000000000017941 */ /* 0x000fea0003800200 */
.L_x_1415:
[----:B0-----:R-:W-:Y:S01]  /*3ec0*/  VIADD R6, R4, 0x2 ;  /* 0x0000000204067836 */ /* 0x001fe20000000000 */
[C---:B------:R-:W-:Y:S01]  /*3ed0*/  LOP3.LUT R20, R17.reuse, 0xff, RZ, 0xc0, !PT ;  /* 0x000000ff11147812 */ /* 0x040fe200078ec0ff */
[----:B------:R0:W2:Y:S01]  /*3ee0*/  SHFL.DOWN PT, R18, R11, 0x2, R15 ;  /* 0x084000000b127989 */ /* 0x0000a200000e000f */
[----:B----4-:R-:W-:Y:S01]  /*3ef0*/  LOP3.LUT R22, R10, 0xff, RZ, 0xc0, !PT ;  /* 0x000000ff0a167812 */ /* 0x010fe200078ec0ff */
        /* <DEDUP_REMOVED lines=16> */
[----:B-1----:R-:W-:Y:S01]  /*4000*/  IMAD.MOV.U32 R23, RZ, RZ, R8 ;  /* 0x000000ffff177224 */ /* 0x002fe200078e0008 */
[----:B------:R-:W-:Y:S02]  /*4010*/  ISETP.GE.U32.AND P0, PT, R6, R5, PT ;  /* 0x000000050600720c */ /* 0x000fe40003f06070 */
[----:B---3--:R-:W-:Y:S02]  /*4020*/  LOP3.LUT R24, R20, 0xff, RZ, 0xc0, !PT ;  /* 0x000000ff14187812 */ /* 0x008fe400078ec0ff */
[----:B------:R-:W-:-:S09]  /*4030*/  LOP3.LUT R25, R17, 0xff, RZ, 0xc0, !PT ;  /* 0x000000ff11197812 */ /* 0x000fd200078ec0ff */
[----:B------:R-:W-:Y:S05]  /*4040*/  @!P0 BRA `(.L_x_1422) ;  /* 0x0000000000308947 */ /* 0x000fea0003800000 */
[----:B------:R-:W-:Y:S01]  /*4050*/  ISETP.GT.U32.AND P2, PT, R6, R5, PT ;  /* 0x000000050600720c */ /* 0x000fe20003f44070 */
[----:B--2---:R-:W-:Y:S01]  /*4060*/  IMAD.MOV.U32 R22, RZ, RZ, R18 ;  /* 0x000000ffff167224 */ /* 0x004fe200078e0012 */
[----:B------:R-:W-:Y:S01]  /*4070*/  PRMT R26, R21, 0x7610, R26 ;  /* 0x00007610151a7816 */ /* 0x000fe2000000001a */
[----:B----4-:R-:W-:-:S10]  /*4080*/  IMAD.MOV.U32 R23, RZ, RZ, R13 ;  /* 0x000000ffff177224 */ /* 0x010fd400078e000d */
        /* <DEDUP_REMOVED lines=8> */
.L_x_1422:
[----:B------:R-:W-:Y:S05]  /*4110*/  BSYNC.RECONVERGENT B2 ;  /* 0x0000000000027941 */ /* 0x000fea0003800200 */
.L_x_1421:
        /* <DEDUP_REMOVED lines=26> */
.L_x_1420:
[----:B------:R-:W-:Y:S05]  /*42c0*/  BSYNC.RECONVERGENT B1 ;  /* 0x0000000000017941 */ /* 0x000fea0003800200 */
.L_x_1419:
[----:B0-----:R-:W-:Y:S01]  /*42d0*/  VIADD R14, R4, 0x4 ;  /* 0x00000004040e7836 */ /* 0x001fe20000000000 */
[C---:B------:R-:W-:Y:S01]  /*42e0*/  LOP3.LUT R20, R5.reuse, 0xff, RZ, 0xc0, !PT ;  /* 0x000000ff05147812 */ /* 0x040fe200078ec0ff */
[----:B--2---:R0:W2:Y:S01]  /*42f0*/  SHFL.DOWN PT, R18, R11, 0x4, R15 ;  /* 0x088000000b127989 */ /* 0x0040a200000e000f */
[----:B------:R-:W-:Y:S01]  /*4300*/  LOP3.LUT R22, R10, 0xff, RZ, 0xc0, !PT ;  /* 0x000000ff0a167812 */ /* 0x000fe200078ec0ff */
[----:B------:R-:W-:Y:S01]  /*4310*/  BSSY.RECONVERGENT B1, `(.L_x_1423) ;  /* 0x000003c000017945 */ /* 0x000fe20003800200 */
[----:B------:R-:W-:Y:S01]  /*4320*/  ISETP.GT.AND P0, PT, R14, R15, PT ;  /* 0x0000000f0e00720c */ /* 0x000fe20003f04270 */
[----:B------:R0:W0:Y:S01]  /*4330*/  SHFL.DOWN PT, R17, R8, 0x4, R15 ;  /* 0x0880000008117989 */ /* 0x00002200000e000f */
[----:B------:R-:W-:Y:S01]  /*4340*/  PRMT R7, R5, 0x7610, R7 ;  /* 0x0000761005077816 */ /* 0x000fe20000000007 */
[----:B------:R-:W-:Y:S02]  /*4350*/  IMAD.MOV.U32 R16, RZ, RZ, R12 ;  /* 0x000000ffff107224 */ /* 0x000fe400078e000c */
[----:B----4-:R4:W0:Y:S01]  /*4360*/  SHFL.DOWN PT, R13, R12, 0x4, R15 ;  /* 0x088000000c0d7989 */ /* 0x01082200000e000f */
        /* <DEDUP_REMOVED lines=8> */
[----:B----4-:R-:W-:Y:S01]  /*43f0*/  IMAD.MOV.U32 R22, RZ, RZ, R11 ;  /* 0x000000ffff167224 */ /* 0x010fe200078e000b */
        /* <DEDUP_REMOVED lines=18> */
.L_x_1426:
[----:B------:R-:W-:Y:S05]  /*4520*/  BSYNC.RECONVERGENT B2 ;  /* 0x0000000000027941 */ /* 0x000fea0003800200 */
.L_x_1425:
        /* <DEDUP_REMOVED lines=26> */
.L_x_1424:
[----:B------:R-:W-:Y:S05]  /*46d0*/  BSYNC.RECONVERGENT B1 ;  /* 0x0000000000017941 */ /* 0x000fea0003800200 */
.L_x_1423:
[----:B----4-:R-:W-:Y:S01]  /*46e0*/  VIADD R12, R4, 0x8 ;  /* 0x00000008040c7836 */ /* 0x010fe20000000000 */
[C---:B0-----:R-:W-:Y:S01]  /*46f0*/  LOP3.LUT R20, R7.reuse, 0xff, RZ, 0xc0, !PT ;  /* 0x000000ff07147812 */ /* 0x041fe200078ec0ff */
[----:B------:R0:W4:Y:S01]  /*4700*/  SHFL.DOWN PT, R6, R11, 0x8, R15 ;  /* 0x090000000b067989 */ /* 0x00012200000e000f */
[----:B------:R-:W-:Y:S01]  /*4710*/  LOP3.LUT R22, R10, 0xff, RZ, 0xc0, !PT ;  /* 0x000000ff0a167812 */ /* 0x000fe200078ec0ff */
[----:B------:R-:W-:Y:S01]  /*4720*/  BSSY.RECONVERGENT B1, `(.L_x_1427) ;  /* 0x000003c000017945 */ /* 0x000fe20003800200 */
[----:B------:R-:W-:Y:S01]  /*4730*/  ISETP.GT.AND P0, PT, R12, R15, PT ;  /* 0x0000000f0c00720c */ /* 0x000fe20003f04270 */
[----:B------:R0:W0:Y:S01]  /*4740*/  SHFL.DOWN PT, R17, R8, 0x8, R15 ;  /* 0x0900000008117989 */ /* 0x00002200000e000f */
[----:B------:R-:W-:Y:S01]  /*4750*/  PRMT R9, R7, 0x7610, R9 ;  /* 0x0000761007097816 */ /* 0x000fe20000000009 */
[----:B--2---:R-:W-:Y:S02]  /*4760*/  IMAD.MOV.U32 R18, RZ, RZ, R16 ;  /* 0x000000ffff127224 */ /* 0x004fe400078e0010 */
        /* <DEDUP_REMOVED lines=9> */
[----:B--2---:R-:W-:Y:S01]  /*4800*/  IMAD.MOV.U32 R22, RZ, RZ, R11 ;  /* 0x000000ffff167224 */ /* 0x004fe200078e000b */
[----:B------:R-:W-:Y:S01]  /*4810*/  PRMT R26, R10, 0x7610, R26 ;  /* 0x000076100a1a7816 */ /* 0x000fe2000000001a */
[----:B-1----:R-:W-:Y:S01]  /*4820*/  IMAD.MOV.U32 R23, RZ, RZ, R8 ;  /* 0x000000ffff177224 */ /* 0x002fe200078e0008 */
[----:B------:R-:W-:Y:S02]  /*4830*/  ISETP.GE.U32.AND P0, PT, R12, R9, PT ;  /* 0x000000090c00720c */ /* 0x000fe40003f06070 */
[----:B---3--:R-:W-:Y:S02]  /*4840*/  LOP3.LUT R24, R20, 0xff, RZ, 0xc0, !PT ;  /* 0x000000ff14187812 */ /* 0x008fe400078ec0ff */
[----:B------:R-:W-:-:S09]  /*4850*/  LOP3.LUT R25, R7, 0xff, RZ, 0xc0, !PT ;  /* 0x000000ff07197812 */ /* 0x000fd200078ec0ff */
[----:B------:R-:W-:Y:S05]  /*4860*/  @!P0 BRA `(.L_x_1430) ;  /* 0x0000000000308947 */ /* 0x000fea0003800000 */
[----:B------:R-:W-:Y:S01]  /*4870*/  ISETP.GT.U32.AND P2, PT, R12, R9, PT ;  /* 0x000000090c00720c */ /* 0x000fe20003f44070 */
[----:B----4-:R-:W-:Y:S01]  /*4880*/  IMAD.MOV.U32 R22, RZ, RZ, R6 ;  /* 0x000000ffff167224 */ /* 0x010fe200078e0006 */
        /* <DEDUP_REMOVED lines=10> */
.L_x_1430:
[----:B------:R-:W-:Y:S05]  /*4930*/  BSYNC.RECONVERGENT B2 ;  /* 0x0000000000027941 */ /* 0x000fea0003800200 */
.L_x_1429:
        /* <DEDUP_REMOVED lines=26> */
.L_x_1428:
[----:B------:R-:W-:Y:S05]  /*4ae0*/  BSYNC.RECONVERGENT B1 ;  /* 0x0000000000017941 */ /* 0x000fea0003800200 */
.L_x_1427:
[----:B----4-:R-:W-:Y:S01]  /*4af0*/  VIADD R6, R4, 0x10 ;  /* 0x0000001004067836 */ /* 0x010fe20000000000 */
[C---:B--2---:R-:W-:Y:S01]  /*4b00*/  LOP3.LUT R16, R9.reuse, 0xff, RZ, 0xc0, !PT ;  /* 0x000000ff09107812 */ /* 0x044fe200078ec0ff */
[----:B------:R2:W4:Y:S01]  /*4b10*/  SHFL.DOWN PT, R14, R11, 0x10, R15 ;  /* 0x0a0000000b0e7989 */ /* 0x00052200000e000f */
[----:B0-----:R-:W-:Y:S01]  /*4b20*/  LOP3.LUT R20, R10, 0xff, RZ, 0xc0, !PT ;  /* 0x000000ff0a147812 */ /* 0x001fe200078ec0ff */
[----:B------:R-:W-:Y:S01]  /*4b30*/  BSSY.RECONVERGENT B1, `(.L_x_1431) ;  /* 0x000003c000017945 */ /* 0x000fe20003800200 */
[----:B------:R-:W-:Y:S01]  /*4b40*/  ISETP.GT.AND P0, PT, R6, R15, PT ;  /* 0x0000000f0600720c */ /* 0x000fe20003f04270 */
[----:B------:R2:W0:Y:S01]  /*4b50*/  SHFL.DOWN PT, R21, R8, 0x10, R15 ;  /* 0x0a00000008157989 */ /* 0x00042200000e000f */
[----:B------:R-:W-:Y:S01]  /*4b60*/  PRMT R5, R9, 0x7610, R5 ;  /* 0x0000761009057816 */ /* 0x000fe20000000005 */
[----:B------:R-:W-:Y:S02]  /*4b70*/  IMAD.MOV.U32 R6, RZ, RZ, R18 ;  /* 0x000000ffff067224 */ /* 0x000fe400078e0012 */
[----:B------:R2:W0:Y:S01]  /*4b80*/  SHFL.DOWN PT, R17, R18, 0x10, R15 ;  /* 0x0a00000012117989 */ /* 0x00042200000e000f */
        /* <DEDUP_REMOVED lines=8> */
[----:B--2---:R-:W-:Y:S01]  /*4c10*/  IMAD.MOV.U32 R15, RZ, RZ, R11 ;  /* 0x000000ffff0f7224 */ /* 0x004fe200078e000b */
[----:B0-----:R-:W-:Y:S01]  /*4c20*/  LOP3.LUT R22, R16, 0xff, RZ, 0xc0, !PT ;  /* 0x000000ff10167812 */ /* 0x001fe200078ec0ff */
[----:B------:R-:W-:Y:S01]  /*4c30*/  IMAD.MOV.U32 R20, RZ, RZ, R8 ;  /* 0x000000ffff147224 */ /* 0x000fe200078e0008 */
[----:B------:R-:W-:Y:S02]  /*4c40*/  ISETP.GE.U32.AND P0, PT, R6, R5, PT ;  /* 0x000000050600720c */ /* 0x000fe40003f06070 */
[----:B------:R-:W-:Y:S02]  /*4c50*/  LOP3.LUT R25, R9, 0xff, RZ, 0xc0, !PT ;  /* 0x000000ff09197812 */ /* 0x000fe400078ec0ff */
[----:B---3--:R-:W-:-:S02]  /*4c60*/  PRMT R24, R10, 0x7610, R24 ;  /* 0x000076100a187816 */ /* 0x008fc40000000018 */
[----:B------:R-:W-:-:S07]  /*4c70*/  ISETP.GE.U32.AND P2, PT, R25, R22, PT ;  /* 0x000000161900720c */ /* 0x000fce0003f46070 */
[----:B------:R-:W-:Y:S06]  /*4c80*/  @!P0 BRA `(.L_x_1434) ;  /* 0x0000000000308947 */ /* 0x000fec0003800000 */
        /* <DEDUP_REMOVED lines=12> */
.L_x_1434:
[----:B------:R-:W-:Y:S05]  /*4d50*/  BSYNC.RECONVERGENT B2 ;  /* 0x0000000000027941 */ /* 0x000fea0003800200 */
.L_x_1433:
[----:B------:R-:W-:Y:S01]  /*4d60*/  PRMT R5, R16, 0x7610, R5 ;  /* 0x0000761010057816 */ /* 0x000fe20000000005 */
        /* <DEDUP_REMOVED lines=24> */
.L_x_1432:
[----:B------:R-:W-:Y:S05]  /*4ef0*/  BSYNC.RECONVERGENT B1 ;  /* 0x0000000000017941 */ /* 0x000fea0003800200 */
.L_x_1431:
[----:B------:R-:W-:Y:S01]  /*4f00*/  ISETP.NE.AND P0, PT, R4, RZ, PT ;  /* 0x000000ff0400720c */ /* 0x000fe20003f05270 */
[----:B------:R-:W-:-:S12]  /*4f10*/  BSSY.RECONVERGENT B1, `(.L_x_1435) ;  /* 0x000000b000017945 */ /* 0x000fd80003800200 */
[----:B------:R-:W-:Y:S05]  /*4f20*/  @P0 BRA `(.L_x_1436) ;  /* 0x0000000000240947 */ /* 0x000fea0003800000 */
[----:B------:R-:W5:Y:S01]  /*4f30*/  S2UR UR5, SR_CgaCtaId ;  /* 0x00000000000579c3 */ /* 0x000f620000008800 */
[----:B------:R-:W-:Y:S01]  /*4f40*/  UMOV UR4, 0x400 ;  /* 0x0000040000047882 */ /* 0x000fe20000000000 */
[----:B--2---:R-:W-:Y:S02]  /*4f50*/  IMAD.MOV.U32 R12, RZ, RZ, R11 ;  /* 0x000000ffff0c7224 */ /* 0x004fe400078e000b */
[----:B0-----:R-:W-:Y:S01]  /*4f60*/  IMAD.MOV.U32 R13, RZ, RZ, R8 ;  /* 0x000000ffff0d7224 */ /* 0x001fe200078e0008 */
[----:B-----5:R-:W-:-:S09]  /*4f70*/  ULEA UR4, UR5, UR4, 0x18 ;  /* 0x0000000405047291 */ /* 0x020fd2000f8ec0ff */
[----:B------:R0:W-:Y:S04]  /*4f80*/  STS.64 [R3+UR4+0x10], R12 ;  /* 0x0000100c03007988 */ /* 0x0001e80008000a04 */
[----:B------:R0:W-:Y:S04]  /*4f90*/  STS.64 [R3+UR4+0x20], R6 ;  /* 0x0000200603007988 */ /* 0x0001e80008000a04 */
[----:B------:R0:W-:Y:S04]  /*4fa0*/  STS.U8 [R3+UR4+0x8], R10 ;  /* 0x0000080a03007988 */ /* 0x0001e80008000004 */
[----:B------:R0:W-:Y:S02]  /*4fb0*/  STS.U8 [R3+UR4+0x18], R5 ;  /* 0x0000180503007988 */ /* 0x0001e40008000004 */
.L_x_1436:
[----:B------:R-:W-:Y:S05]  /*4fc0*/  BSYNC.RECONVERGENT B1 ;  /* 0x0000000000017941 */ /* 0x000fea0003800200 */
.L_x_1435:
[----:B------:R-:W-:Y:S01]  /*4fd0*/  BAR.SYNC.DEFER_BLOCKING 0x0 ;  /* 0x0000000000007b1d */ /* 0x000fe20000010000 */
[----:B------:R-:W-:-:S13]  /*4fe0*/  ISETP.NE.AND P2, PT, R19, RZ, PT ;  /* 0x000000ff1300720c */ /* 0x000fda0003f45270 */
[----:B------:R-:W-:Y:S05]  /*4ff0*/  @P2 BRA `(.L_x_1388) ;  /* 0x00000058009c2947 */ /* 0x000fea0003800000 */
[----:B------:R-:W-:Y:S01]  /*5000*/  ISETP.GE.AND P0, PT, R2, 0x21, PT ;  /* 0x000000210200780c */ /* 0x000fe20003f06270 */
[----:B------:R-:W-:Y:S01]  /*5010*/  IMAD.MOV.U32 R9, RZ, RZ, R11 ;  /* 0x000000ffff097224 */ /* 0x000fe200078e000b */
[----:B0-----:R-:W-:Y:S01]  /*5020*/  PRMT R3, R10, 0x7610, R3 ;  /* 0x000076100a037816 */ /* 0x001fe20000000003 */
[----:B------:R-:W-:Y:S01]  /*5030*/  IMAD.MOV.U32 R16, RZ, RZ, R8 ;  /* 0x000000ffff107224 */ /* 0x000fe200078e0008 */
[----:B------:R-:W-:Y:S01]  /*5040*/  PRMT R17, R5, 0x7610, R17 ;  /* 0x0000761005117816 */ /* 0x000fe20000000011 */
[----:B--2---:R-:W-:Y:S02]  /*5050*/  IMAD.MOV.U32 R12, RZ, RZ, R6 ;  /* 0x000000ffff0c7224 */ /* 0x004fe400078e0006 */
        /* <DEDUP_REMOVED lines=13> */
[----:B----4-:R4:W1:Y:S01]  /*5130*/  LDS.64 R14, [R12+0x40] ;  /* 0x000040000c0e7984 */ /* 0x0108620000000a00 */
[----:B0-----:R-:W-:Y:S02]  /*5140*/  ISETP.GE.U32.AND P0, PT, R18, R17, PT ;  /* 0x000000111200720c */ /* 0x001fe40003f06070 */
[----:B--2---:R-:W-:-:S11]  /*5150*/  ISETP.GE.U32.AND P3, PT, R19, R4, PT ;  /* 0x000000041300720c */ /* 0x004fd60003f66070 */
[----:B-1--4-:R-:W-:Y:S05]  /*5160*/  @!P0 BRA `(.L_x_1439) ;  /* 0x0000000000348947 */ /* 0x012fea0003800000 */
        /* <DEDUP_REMOVED lines=13> */
.L_x_1439:
[----:B------:R-:W-:Y:S05]  /*5240*/  BSYNC.RECONVERGENT B1 ;  /* 0x0000000000017941 */ /* 0x000fea0003800200 */
.L_x_1438:
        /* <DEDUP_REMOVED lines=18> */
.L_x_1440:
[----:B------:R-:W-:Y:S05]  /*5370*/  BSYNC.RECONVERGENT B1 ;  /* 0x0000000000017941 */ /* 0x000fea0003800200 */
.L_x_1437:
[----:B------:R-:W-:Y:S01]  /*5380*/  ISETP.GE.AND P0, PT, R2, 0x41, PT ;  /* 0x000000410200780c */ /* 0x000fe20003f06270 */
[----:B------:R-:W-:Y:S01]  /*5390*/  IMAD.MOV.U32 R7, RZ, RZ, R9 ;  /* 0x000000ffff077224 */ /* 0x000fe200078e0009 */
[----:B------:R-:W-:Y:S01]  /*53a0*/  PRMT R6, R3, 0x7610, R6 ;  /* 0x0000761003067816 */ /* 0x000fe20000000006 */
[----:B------:R-:W-:Y:S01]  /*53b0*/  IMAD.MOV.U32 R8, RZ, RZ, R16 ;  /* 0x000000ffff087224 */ /* 0x000fe200078e0010 */
[----:B----4-:R-:W-:Y:S01]  /*53c0*/  PRMT R14, R17, 0x7610, R14 ;  /* 0x00007610110e7816 */ /* 0x010fe2000000000e */
        /* <DEDUP_REMOVED lines=14> */
[----:B------:R4:W1:Y:S01]  /*54b0*/  LDS.64 R4, [R10+0x60] ;  /* 0x000060000a047984 */ /* 0x0008620000000a00 */
        /* <DEDUP_REMOVED lines=16> */
.L_x_1443:
[----:B------:R-:W-:Y:S05]  /*55c0*/  BSYNC.RECONVERGENT B1 ;  /* 0x0000000000017941 */ /* 0x000fea0003800200 */
.L_x_1442:
        /* <DEDUP_REMOVED lines=18> */
.L_x_1444:
[----:B------:R-:W-:Y:S05]  /*56f0*/  BSYNC.RECONVERGENT B1 ;  /* 0x0000000000017941 */ /* 0x000fea0003800200 */
.L_x_1441:
        /* <DEDUP_REMOVED lines=34> */
.L_x_1447:
[----:B------:R-:W-:Y:S05]  /*5920*/  BSYNC.RECONVERGENT B1 ;  /* 0x0000000000017941 */ /* 0x000fea0003800200 */
.L_x_1446:
        /* <DEDUP_REMOVED lines=18> */
.L_x_1448:
[----:B------:R-:W-:Y:S05]  /*5a50*/  BSYNC.RECONVERGENT B1 ;  /* 0x0000000000017941 */ /* 0x000fea0003800200 */
.L_x_1445:
        /* <DEDUP_REMOVED lines=34> */
.L_x_1451:
[----:B------:R-:W-:Y:S05]  /*5c80*/  BSYNC.RECONVERGENT B1 ;  /* 0x0000000000017941 */ /* 0x000fea0003800200 */
.L_x_1450:
        /* <DEDUP_REMOVED lines=18> */
.L_x_1452:
[----:B------:R-:W-:Y:S05]  /*5db0*/  BSYNC.RECONVERGENT B1 ;  /* 0x0000000000017941 */ /* 0x000fea0003800200 */
.L_x_1449:
        /* <DEDUP_REMOVED lines=34> */
.L_x_1455:
[----:B------:R-:W-:Y:S05]  /*5fe0*/  BSYNC.RECONVERGENT B1 ;  /* 0x0000000000017941 */ /* 0x000fea0003800200 */
.L_x_1454:
        /* <DEDUP_REMOVED lines=18> */
.L_x_1456:
[----:B------:R-:W-:Y:S05]  /*6110*/  BSYNC.RECONVERGENT B1 ;  /* 0x0000000000017941 */ /* 0x000fea0003800200 */
.L_x_1453:
        /* <DEDUP_REMOVED lines=36> */
.L_x_1459:
[----:B------:R-:W-:Y:S05]  /*6360*/  BSYNC.RECONVERGENT B1 ;  /* 0x0000000000017941 */ /* 0x000fea0003800200 */
.L_x_1458:
        /* <DEDUP_REMOVED lines=18> */
.L_x_1460:
[----:B------:R-:W-:Y:S05]  /*6490*/  BSYNC.RECONVERGENT B1 ;  /* 0x0000000000017941 */ /* 0x000fea0003800200 */
.L_x_1457:
        /* <DEDUP_REMOVED lines=36> */
.L_x_1462:
[----:B------:R-:W-:Y:S05]  /*66e0*/  BSYNC.RECONVERGENT B1 ;  /* 0x0000000000017941 */ /* 0x000fea0003800200 */
.L_x_1461:
        /* <DEDUP_REMOVED lines=19> */
.L_x_1338:
[----:B------:R-:W0:Y:S01]  /*6820*/  S2R R2, SR_TID.X ;  /* 0x0000000000027919 */ /* 0x000e220000002100 */
[----:B------:R-:W1:Y:S01]  /*6830*/  LDCU.128 UR12, c[0x0][0x380] ;  /* 0x00007000ff0c77ac */ /* 0x000e620008000c00 */
[----:B0-----:R-:W-:-:S04]  /*6840*/  IADD3 R10, P0, PT, R11, R2, RZ ;  /* 0x000000020b0a7210 */ /* 0x001fc80007f1e0ff */
[----:B-1----:R-:W-:Y:S02]  /*6850*/  IADD3 R4, P1, PT, R10, UR12, RZ ;  /* 0x0000000c0a047c10 */ /* 0x002fe4000ff3e0ff */
[----:B------:R-:W-:-:S04]  /*6860*/  LEA.HI.X.SX32 R3, R11, RZ, 0x1, P0 ;  /* 0x000000ff0b037211 */ /* 0x000fc800000f0eff */
[----:B------:R-:W-:-:S05]  /*6870*/  IADD3.X R5, PT, PT, R3, UR13, RZ, P1, !PT ;  /* 0x0000000d03057c10 */ /* 0x000fca0008ffe4ff */
[----:B------:R-:W2:Y:S04]  /*6880*/  LDG.E.U8 R6, desc[UR10][R4.64] ;  /* 0x0000000a04067981 */ /* 0x000ea8000c1e1100 */
[----:B------:R-:W2:Y:S01]  /*6890*/  LDG.E.U8 R8, desc[UR10][R4.64+0x100] ;  /* 0x0001000a04087981 */ /* 0x000ea2000c1e1100 */
[----:B------:R-:W-:-:S04]  /*68a0*/  IADD3 R10, P0, PT, R10, UR14, RZ ;  /* 0x0000000e0a0a7c10 */ /* 0x000fc8000ff1e0ff */
[----:B------:R-:W-:Y:S02]  /*68b0*/  IADD3.X R3, PT, PT, R3, UR15, RZ, P0, !PT ;  /* 0x0000000f03037c10 */ /* 0x000fe400087fe4ff */
[----:B------:R-:W-:Y:S02]  /*68c0*/  IADD3 R7, P2, PT, R10, 0x100, RZ ;  /* 0x000001000a077810 */ /* 0x000fe40007f5e0ff */
[----:B--2---:R-:W-:Y:S02]  /*68d0*/  VIMNMX.U16x2 R5, PT, PT, R8, R6, PT ;  /* 0x0000000608057248 */ /* 0x004fe40003fe0200 */
[----:B------:R-:W-:Y:S02]  /*68e0*/  ISETP.GE.U32.AND P0, PT, R6, R8, PT ;  /* 0x000000080600720c */ /* 0x000fe40003f06070 */
[----:B------:R-:W-:Y:S02]  /*68f0*/  ISETP.GE.U32.AND P1, PT, R8, R6, PT ;  /* 0x000000060800720c */ /* 0x000fe40003f26070 */
[----:B------:R-:W-:Y:S01]  /*6900*/  VIMNMX.U16x2 R9, PT, PT, R6, R8, !PT ;  /* 0x0000000806097248 */ /* 0x000fe20007fe0200 */
[----:B------:R-:W-:Y:S01]  /*6910*/  IMAD.X R6, RZ, RZ, R3, P2 ;  /* 0x000000ffff067224 */ /* 0x000fe200010e0603 */
[----:B------:R-:W-:-:S02]  /*6920*/  ISETP.LE.AND P2, PT, R14, UR6, PT ;  /* 0x000000060e007c0c */ /* 0x000fc4000bf43270 */
[CC--:B------:R-:W-:Y:S02]  /*6930*/  SEL R11, R7.reuse, R10.reuse, !P1 ;  /* 0x0000000a070b7207 */ /* 0x0c0fe40004800000 */
[CC--:B------:R-:W-:Y:S02]  /*6940*/  SEL R8, R6.reuse, R3.reuse, !P1 ;  /* 0x0000000306087207 */ /* 0x0c0fe40004800000 */
        /* <DEDUP_REMOVED lines=16> */
[----:B------:R-:W-:-:S05]  /*6a50*/  IMAD.MOV.U32 R13, RZ, RZ, 0x200 ;  /* 0x00000200ff0d7424 */ /* 0x000fca00078e00ff */
[----:B------:R-:W2:Y:S01]  /*6a60*/  ATOMG.E.ADD.STRONG.GPU PT, R9, desc[UR10][R4.64], R13 ;  /* 0x8000000d040979a8 */ /* 0x000ea200081ef10a */
[----:B------:R-:W0:Y:S01]  /*6a70*/  S2UR UR5, SR_CgaCtaId ;  /* 0x00000000000579c3 */ /* 0x000e220000008800 */
[----:B------:R-:W-:Y:S02]  /*6a80*/  UMOV UR4, 0x400 ;  /* 0x0000040000047882 */ /* 0x000fe40000000000 */
[----:B0-----:R-:W-:Y:S01]  /*6a90*/  ULEA UR4, UR5, UR4, 0x18 ;  /* 0x0000000405047291 */ /* 0x001fe2000f8ec0ff */
[----:B--2---:R-:W-:-:S08]  /*6aa0*/  VIADD R9, R9, UR6 ;  /* 0x0000000609097c36 */ /* 0x004fd00008000000 */
[----:B------:R0:W-:Y:S03]  /*6ab0*/  STS [UR4+0x128], R9 ;  /* 0x00012809ff007988 */ /* 0x0001e60008000804 */
.L_x_1465:
[----:B------:R-:W-:Y:S05]  /*6ac0*/  BSYNC.RECONVERGENT B1 ;  /* 0x0000000000017941 */ /* 0x000fea0003800200 */
.L_x_1464:
[----:B------:R-:W1:Y:S08]  /*6ad0*/  S2UR UR5, SR_CgaCtaId ;  /* 0x00000000000579c3 */ /* 0x000e700000008800 */
[----:B------:R-:W-:Y:S06]  /*6ae0*/  BAR.SYNC.DEFER_BLOCKING 0x0 ;  /* 0x0000000000007b1d */ /* 0x000fec0000010000 */
[----:B------:R-:W-:-:S02]  /*6af0*/  UMOV UR4, 0x400 ;  /* 0x0000040000047882 */ /* 0x000fc40000000000 */
[----:B-1----:R-:W-:-:S06]  /*6b00*/  ULEA UR4, UR5, UR4, 0x18 ;  /* 0x0000000405047291 */ /* 0x002fcc000f8ec0ff */
[----:B0-----:R-:W-:-:S05]  /*6b10*/  IMAD.U32 R9, RZ, RZ, UR4 ;  /* 0x00000004ff097e24 */ /* 0x001fca000f8e00ff */
[----:B------:R-:W0:Y:S02]  /*6b20*/  LDS R15, [R9+0x128] ;  /* 0x00012800090f7984 */ /* 0x000e240000000800 */
[----:B0-----:R-:W-:-:S05]  /*6b30*/  VIADD R13, R15, 0x200 ;  /* 0x000002000f0d7836 */ /* 0x001fca0000000000 */
[----:B------:R-:W-:-:S13]  /*6b40*/  ISETP.GT.AND P0, PT, R13, R14, PT ;  /* 0x0000000e0d00720c */ /* 0x000fda0003f04270 */
[----:B------:R-:W-:Y:S05]  /*6b50*/  @P0 BRA `(.L_x_1466) ;  /* 0x0000000400900947 */ /* 0x000fea0003800000 */
[----:B------:R-:W-:Y:S01]  /*6b60*/  BSSY.RECONVERGENT B1, `(.L_x_1466) ;  /* 0x0000063000017945 */ /* 0x000fe20003800200 */
[----:B------:R-:W-:Y:S01]  /*6b70*/  PRMT R17, R3, 0x7610, R17 ;  /* 0x0000761003117816 */ /* 0x000fe20000000011 */
[----:B------:R-:W-:Y:S01]  /*6b80*/  IMAD.MOV.U32 R12, RZ, RZ, R7 ;  /* 0x000000ffff0c7224 */ /* 0x000fe200078e0007 */
[----:B------:R-:W0:Y:S01]  /*6b90*/  LDCU UR7, c[0x0][0x3a0] ;  /* 0x00007400ff0777ac */ /* 0x000e220008000800 */
[----:B------:R-:W-:Y:S01]  /*6ba0*/  IMAD.MOV.U32 R13, RZ, RZ, R6 ;  /* 0x000000ffff0d7224 */ /* 0x000fe200078e0006 */
[----:B------:R-:W1:Y:S06]  /*6bb0*/  LDCU.128 UR12, c[0x0][0x380] ;  /* 0x00007000ff0c77ac */ /* 0x000e6c0008000c00 */
.L_x_1473:
[----:B------:R-:W-:-:S04]  /*6bc0*/  IADD3 R16, P0, PT, R2, R15, RZ ;  /* 0x0000000f02107210 */ /* 0x000fc80007f1e0ff */
[----:B------:R-:W-:Y:S02]  /*6bd0*/  LEA.HI.X.SX32 R15, R15, RZ, 0x1, P0 ;  /* 0x000000ff0f0f7211 */ /* 0x000fe400000f0eff */
[----:B-1----:R-:W-:-:S04]  /*6be0*/  IADD3 R6, P0, PT, R16, UR12, RZ ;  /* 0x0000000c10067c10 */ /* 0x002fc8000ff1e0ff */
[----:B------:R-:W-:-:S05]  /*6bf0*/  IADD3.X R7, PT, PT, R15, UR13, RZ, P0, !PT ;  /* 0x0000000d0f077c10 */ /* 0x000fca00087fe4ff */
[----:B------:R-:W2:Y:S04]  /*6c00*/  LDG.E.U8 R14, desc[UR10][R6.64] ;  /* 0x0000000a060e7981 */ /* 0x000ea8000c1e1100 */
[----:B------:R1:W5:Y:S01]  /*6c10*/  LDG.E.U8 R3, desc[UR10][R6.64+0x100] ;  /* 0x0001000a06037981 */ /* 0x000362000c1e1100 */
[----:B------:R-:W-:Y:S01]  /*6c20*/  LOP3.LUT R18, R17, 0xff, RZ, 0xc0, !PT ;  /* 0x000000ff11127812 */ /* 0x000fe200078ec0ff */
[----:B------:R-:W-:Y:S01]  /*6c30*/  BSSY.RECONVERGENT B2, `(.L_x_1467) ;  /* 0x000001c000027945 */ /* 0x000fe20003800200 */
[----:B------:R-:W-:Y:S01]  /*6c40*/  LOP3.LUT R21, R10, 0xff, RZ, 0xc0, !PT ;  /* 0x000000ff0a157812 */ /* 0x000fe200078ec0ff */
[----:B------:R-:W-:Y:S01]  /*6c50*/  IMAD.MOV.U32 R20, RZ, RZ, R11 ;  /* 0x000000ffff147224 */ /* 0x000fe200078e000b */
[----:B------:R-:W-:-:S04]  /*6c60*/  IADD3 R16, P0, PT, R16, UR14, RZ ;  /* 0x0000000e10107c10 */ /* 0x000fc8000ff1e0ff */
[----:B------:R-:W-:Y:S02]  /*6c70*/  IADD3.X R15, PT, PT, R15, UR15, RZ, P0, !PT ;  /* 0x0000000f0f0f7c10 */ /* 0x000fe400087fe4ff */
[----:B--2---:R-:W-:Y:S02]  /*6c80*/  LOP3.LUT R19, R14, 0xffff, RZ, 0xc0, !PT ;  /* 0x0000ffff0e137812 */ /* 0x004fe400078ec0ff */
[----:B------:R-:W-:Y:S02]  /*6c90*/  ISETP.GE.U32.AND P1, PT, R21, R14, PT ;  /* 0x0000000e1500720c */ /* 0x000fe40003f26070 */
[----:B------:R-:W-:-:S13]  /*6ca0*/  ISETP.GE.U32.AND P3, PT, R18, R19, PT ;  /* 0x000000131200720c */ /* 0x000fda0003f66070 */
[----:B------:R-:W-:-:S04]  /*6cb0*/  @P3 ISETP.GE.U32.AND P0, PT, R12, R16, PT ;  /* 0x000000100c00320c */ /* 0x000fc80003f06070 */
[----:B------:R-:W-:-:S04]  /*6cc0*/  @P3 ISETP.GE.AND.EX P0, PT, R13, R15, PT, P0 ;  /* 0x0000000f0d00320c */ /* 0x000fc80003f06300 */
[----:B------:R-:W-:Y:S01]  /*6cd0*/  @P3 ISETP.LT.U32.OR P0, PT, R19, R18, !P0 ;  /* 0x000000121300320c */ /* 0x000fe20004701470 */
[----:B------:R-:W-:Y:S01]  /*6ce0*/  IMAD.MOV.U32 R19, RZ, RZ, R8 ;  /* 0x000000ffff137224 */ /* 0x000fe200078e0008 */
[----:B------:R-:W-:Y:S02]  /*6cf0*/  PRMT R18, R10, 0x7610, R18 ;  /* 0x000076100a127816 */ /* 0x000fe40000000012 */
[----:B------:R-:W-:Y:S01]  /*6d00*/  @P3 SEL R17, R17, R14, P0 ;  /* 0x0000000e11113207 */ /* 0x000fe20000000000 */
[----:B-1----:R-:W-:Y:S08]  /*6d10*/  @!P1 BRA `(.L_x_1468) ;  /* 0x0000000000349947 */ /* 0x002ff00003800000 */
        /* <DEDUP_REMOVED lines=13> */
.L_x_1468:
[----:B0-----:R-:W-:Y:S05]  /*6df0*/  BSYNC.RECONVERGENT B2 ;  /* 0x0000000000027941 */ /* 0x001fea0003800200 */
.L_x_1467:
        /* <DEDUP_REMOVED lines=27> */
.L_x_1470:
[----:B------:R-:W-:Y:S05]  /*6fb0*/  BSYNC.RECONVERGENT B2 ;  /* 0x0000000000027941 */ /* 0x000fea0003800200 */
.L_x_1469:
        /* <DEDUP_REMOVED lines=11> */
[----:B------:R-:W-:-:S05]  /*7070*/  IMAD.MOV.U32 R13, RZ, RZ, 0x200 ;  /* 0x00000200ff0d7424 */ /* 0x000fca00078e00ff */
[----:B------:R-:W2:Y:S01]  /*7080*/  ATOMG.E.ADD.STRONG.GPU PT, R9, desc[UR10][R4.64], R13 ;  /* 0x8000000d040979a8 */ /* 0x000ea200081ef10a */
[----:B------:R-:W0:Y:S01]  /*7090*/  S2UR UR5, SR_CgaCtaId ;  /* 0x00000000000579c3 */ /* 0x000e220000008800 */
[----:B------:R-:W-:Y:S02]  /*70a0*/  UMOV UR4, 0x400 ;  /* 0x0000040000047882 */ /* 0x000fe40000000000 */
[----:B0-----:R-:W-:Y:S01]  /*70b0*/  ULEA UR4, UR5, UR4, 0x18 ;  /* 0x0000000405047291 */ /* 0x001fe2000f8ec0ff */
[----:B--2---:R-:W-:-:S05]  /*70c0*/  VIADD R12, R9, UR6 ;  /* 0x00000006090c7c36 */ /* 0x004fca0008000000 */
[----:B------:R-:W-:-:S05]  /*70d0*/  IMAD.U32 R9, RZ, RZ, UR4 ;  /* 0x00000004ff097e24 */ /* 0x000fca000f8e00ff */
[----:B------:R0:W-:Y:S02]  /*70e0*/  STS [R9+0x128], R12 ;  /* 0x0001280c09007388 */ /* 0x0001e40000000800 */
.L_x_1472:
[----:B------:R-:W-:Y:S05]  /*70f0*/  BSYNC.RECONVERGENT B2 ;  /* 0x0000000000027941 */ /* 0x000fea0003800200 */
.L_x_1471:
[----:B------:R-:W-:Y:S01]  /*7100*/  BAR.SYNC.DEFER_BLOCKING 0x0 ;  /* 0x0000000000007b1d */ /* 0x000fe20000010000 */
[----:B------:R-:W-:Y:S01]  /*7110*/  IMAD.U32 R14, RZ, RZ, UR7 ;  /* 0x00000007ff0e7e24 */ /* 0x000fe2000f8e00ff */
[----:B------:R-:W-:Y:S01]  /*7120*/  PRMT R17, R3, 0x7610, R17 ;  /* 0x0000761003117816 */ /* 0x000fe20000000011 */
[----:B0-----:R-:W-:-:S03]  /*7130*/  IMAD.MOV.U32 R12, RZ, RZ, R7 ;  /* 0x000000ffff0c7224 */ /* 0x001fc600078e0007 */
[----:B------:R-:W0:Y:S02]  /*7140*/  LDS R15, [R9+0x128] ;  /* 0x00012800090f7984 */ /* 0x000e240000000800 */
[----:B0-----:R-:W-:-:S05]  /*7150*/  VIADD R13, R15, 0x200 ;  /* 0x000002000f0d7836 */ /* 0x001fca0000000000 */
[----:B------:R-:W-:Y:S01]  /*7160*/  ISETP.GT.AND P0, PT, R13, R14, PT ;  /* 0x0000000e0d00720c */ /* 0x000fe20003f04270 */
[----:B------:R-:W-:-:S12]  /*7170*/  IMAD.MOV.U32 R13, RZ, RZ, R6 ;  /* 0x000000ffff0d7224 */ /* 0x000fd800078e0006 */
[----:B------:R-:W-:Y:S05]  /*7180*/  @!P0 BRA `(.L_x_1473) ;  /* 0xfffffff8008c8947 */ /* 0x000fea000383ffff */
[----:B------:R-:W-:Y:S05]  /*7190*/  BSYNC.RECONVERGENT B1 ;  /* 0x0000000000017941 */ /* 0x000fea0003800200 */
.L_x_1466:
[----:B------:R-:W-:Y:S01]  /*71a0*/  ISETP.GE.AND P0, PT, R15, R14, PT ;  /* 0x0000000e0f00720c */ /* 0x000fe20003f06270 */
[----:B------:R-:W0:Y:S01]  /*71b0*/  LDCU.128 UR4, c[0x0][0x380] ;  /* 0x00007000ff0477ac */ /* 0x000e220008000c00 */
[----:B------:R-:W-:Y:S01]  /*71c0*/  BSSY.RECONVERGENT B2, `(.L_x_1463) ;  /* 0x0000105000027945 */ /* 0x000fe20003800200 */
[----:B------:R-:W1:Y:S10]  /*71d0*/  LDCU.128 UR12, c[0x0][0x380] ;  /* 0x00007000ff0c77ac */ /* 0x000e740008000c00 */
        /* <DEDUP_REMOVED lines=11> */
[----:B------:R-:W-:Y:S01]  /*7290*/  LEA.HI R4, R14, 0x1, RZ, 0x18 ;  /* 0x000000010e047811 */ /* 0x000fe200078fc0ff */
[----:B------:R-:W-:Y:S02]  /*72a0*/  IMAD.IADD R21, R2, 0x1, R15 ;  /* 0x0000000102157824 */ /* 0x000fe400078e020f */
[----:B------:R-:W-:Y:S01]  /*72b0*/  IMAD.MOV.U32 R12, RZ, RZ, R2 ;  /* 0x000000ffff0c7224 */ /* 0x000fe200078e0002 */
[----:B------:R-:W-:-:S05]  /*72c0*/  LOP3.LUT R4, R4, 0x3, RZ, 0xc0, !PT ;  /* 0x0000000304047812 */ /* 0x000fca00078ec0ff */
[----:B------:R-:W-:-:S07]  /*72d0*/  IMAD.MOV R13, RZ, RZ, -R4 ;  /* 0x000000ffff0d7224 */ /* 0x000fce00078e0a04 */
.L_x_1481:
[----:B------:R-:W-:Y:S02]  /*72e0*/  SHF.R.S32.HI R16, RZ, 0x1f, R21 ;  /* 0x0000001fff107819 */ /* 0x000fe40000011415 */
[----:B0-----:R-:W-:-:S04]  /*72f0*/  IADD3 R4, P0, PT, R21, UR4, RZ ;  /* 0x0000000415047c10 */ /* 0x001fc8000ff1e0ff */
        /* <DEDUP_REMOVED lines=27> */
.L_x_1478:
[----:B-1----:R-:W-:Y:S05]  /*74b0*/  BSYNC.RECONVERGENT B3 ;  /* 0x0000000000037941 */ /* 0x002fea0003800200 */
.L_x_1477:
        /* <DEDUP_REMOVED lines=20> */
.L_x_1480:
[----:B------:R-:W-:Y:S05]  /*7600*/  BSYNC.RECONVERGENT B3 ;  /* 0x0000000000037941 */ /* 0x000fea0003800200 */
.L_x_1479:
[----:B------:R-:W-:Y:S02]  /*7610*/  VIADD R12, R12, 0x100 ;  /* 0x000001000c0c7836 */ /* 0x000fe40000000000 */
[----:B------:R-:W-:Y:S01]  /*7620*/  VIADD R21, R21, 0x100 ;  /* 0x0000010015157836 */ /* 0x000fe20000000000 */
[----:B------:R-:W-:Y:S06]  /*7630*/  @P2 BRA `(.L_x_1481) ;  /* 0xfffffffc00282947 */ /* 0x000fec000383ffff */
.L_x_1476:
[----:B01----:R-:W-:Y:S05]  /*7640*/  BSYNC.RECONVERGENT B1 ;  /* 0x0000000000017941 */ /* 0x003fea0003800200 */
.L_x_1475:
[----:B------:R-:W-:-:S13]  /*7650*/  ISETP.GE.U32.AND P0, PT, R14, 0x300, PT ;  /* 0x000003000e00780c */ /* 0x000fda0003f06070 */
[----:B------:R-:W-:Y:S05]  /*7660*/  @!P0 BRA `(.L_x_1474) ;  /* 0x0000000800e88947 */ /* 0x000fea0003800000 */
[----:B------:R-:W-:-:S04]  /*7670*/  IMAD.IADD R15, R12, 0x1, R15 ;  /* 0x000000010c0f7824 */ /* 0x000fc800078e020f */
[C---:B------:R-:W-:Y:S02]  /*7680*/  VIADD R26, R15.reuse, 0x100 ;  /* 0x000001000f1a7836 */ /* 0x040fe40000000000 */
[C---:B------:R-:W-:Y:S02]  /*7690*/  VIADD R25, R15.reuse, 0x200 ;  /* 0x000002000f197836 */ /* 0x040fe40000000000 */
[----:B------:R-:W-:-:S07]  /*76a0*/  VIADD R24, R15, 0x300 ;  /* 0x000003000f187836 */ /* 0x000fce0000000000 */
.L_x_1498:
[----:B------:R-:W-:Y:S02]  /*76b0*/  SHF.R.S32.HI R21, RZ, 0x1f, R15 ;  /* 0x0000001fff157819 */ /* 0x000fe4000001140f */
[----:B------:R-:W-:-:S04]  /*76c0*/  IADD3 R4, P0, PT, R15, UR12, RZ ;  /* 0x0000000c0f047c10 */ /* 0x000fc8000ff1e0ff */
[----:B------:R-:W-:-:S05]  /*76d0*/  IADD3.X R5, PT, PT, R21, UR13, RZ, P0, !PT ;  /* 0x0000000d15057c10 */ /* 0x000fca00087fe4ff */
[----:B------:R-:W2:Y:S04]  /*76e0*/  LDG.E.U8 R20, desc[UR10][R4.64] ;  /* 0x0000000a04147981 */ /* 0x000ea8000c1e1100 */
[----:B------:R0:W5:Y:S04]  /*76f0*/  LDG.E.U8 R14, desc[UR10][R4.64+0x100] ;  /* 0x0001000a040e7981 */ /* 0x000168000c1e1100 */
[----:B------:R0:W5:Y:S04]  /*7700*/  LDG.E.U8 R13, desc[UR10][R4.64+0x200] ;  /* 0x0002000a040d7981 */ /* 0x000168000c1e1100 */
[----:B------:R0:W5:Y:S01]  /*7710*/  LDG.E.U8 R16, desc[UR10][R4.64+0x300] ;  /* 0x0003000a04107981 */ /* 0x000162000c1e1100 */
[C---:B------:R-:W-:Y:S01]  /*7720*/  LOP3.LUT R27, R10.reuse, 0xff, RZ, 0xc0, !PT ;  /* 0x000000ff0a1b7812 */ /* 0x040fe200078ec0ff */
        /* <DEDUP_REMOVED lines=22> */
.L_x_1483:
[----:B------:R-:W-:Y:S05]  /*7890*/  BSYNC.RECONVERGENT B1 ;  /* 0x0000000000017941 */ /* 0x000fea0003800200 */
.L_x_1482:
        /* <DEDUP_REMOVED lines=17> */
.L_x_1485:
[----:B------:R-:W-:Y:S05]  /*79b0*/  BSYNC.RECONVERGENT B1 ;  /* 0x0000000000017941 */ /* 0x000fea0003800200 */
.L_x_1484:
        /* <DEDUP_REMOVED lines=21> */
.L_x_1487:
[----:B------:R-:W-:Y:S05]  /*7b10*/  BSYNC.RECONVERGENT B1 ;  /* 0x0000000000017941 */ /* 0x000fea0003800200 */
.L_x_1486:
        /* <DEDUP_REMOVED lines=19> */
.L_x_1489:
[----:B------:R-:W-:Y:S05]  /*7c50*/  BSYNC.RECONVERGENT B1 ;  /* 0x0000000000017941 */ /* 0x000fea0003800200 */
.L_x_1488:
[----:B------:R-:W-:Y:S01]  /*7c60*/  LOP3.LUT R14, R20, 0xff, RZ, 0xc0, !PT ;  /* 0x000000ff140e7812 */ /* 0x000fe200078ec0ff */
[----:B------:R-:W-:Y:S01]  /*7c70*/  BSSY.RECONVERGENT B1, `(.L_x_1490) ;  /* 0x0000014000017945 */ /* 0x000fe20003800200 */
[C---:B------:R-:W-:Y:S01]  /*7c80*/  IADD3 R18, P1, PT, R25.reuse, UR14, RZ ;  /* 0x0000000e19127c10 */ /* 0x040fe2000ff3e0ff */
        /* <DEDUP_REMOVED lines=18> */
.L_x_1491:
[----:B------:R-:W-:Y:S05]  /*7db0*/  BSYNC.RECONVERGENT B1 ;  /* 0x0000000000017941 */ /* 0x000fea0003800200 */
.L_x_1490:
        /* <DEDUP_REMOVED lines=19> */
.L_x_1493:
[----:B------:R-:W-:Y:S05]  /*7ef0*/  BSYNC.RECONVERGENT B1 ;  /* 0x0000000000017941 */ /* 0x000fea0003800200 */
.L_x_1492:
        /* <DEDUP_REMOVED lines=21> */
.L_x_1495:
[----:B------:R-:W-:Y:S05]  /*8050*/  BSYNC.RECONVERGENT B1 ;  /* 0x0000000000017941 */ /* 0x000fea0003800200 */
.L_x_1494:
        /* <DEDUP_REMOVED lines=19> */
.L_x_1497:
[----:B------:R-:W-:Y:S05]  /*8190*/  BSYNC.RECONVERGENT B1 ;  /* 0x0000000000017941 */ /* 0x000fea0003800200 */
.L_x_1496:
[----:B------:R-:W-:Y:S02]  /*81a0*/  VIADD R12, R12, 0x400 ;  /* 0x000004000c0c7836 */ /* 0x000fe40000000000 */
[----:B------:R-:W-:Y:S02]  /*81b0*/  VIADD R26, R26, 0x400 ;  /* 0x000004001a1a7836 */ /* 0x000fe40000000000 */
[----:B------:R-:W-:Y:S01]  /*81c0*/  VIADD R25, R25, 0x400 ;  /* 0x0000040019197836 */ /* 0x000fe20000000000 */
[----:B------:R-:W-:Y:S01]  /*81d0*/  ISETP.GE.AND P0, PT, R12, R9, PT ;  /* 0x000000090c00720c */ /* 0x000fe20003f06270 */
[----:B------:R-:W-:Y:S02]  /*81e0*/  VIADD R24, R24, 0x400 ;  /* 0x0000040018187836 */ /* 0x000fe40000000000 */
[----:B------:R-:W-:-:S10]  /*81f0*/  VIADD R15, R15, 0x400 ;  /* 0x000004000f0f7836 */ /* 0x000fd40000000000 */
[----:B------:R-:W-:Y:S05]  /*8200*/  @!P0 BRA `(.L_x_1498) ;  /* 0xfffffff400288947 */ /* 0x000fea000383ffff */
.L_x_1474:
[----:B01----:R-:W-:Y:S05]  /*8210*/  BSYNC.RECONVERGENT B2 ;  /* 0x0000000000027941 */ /* 0x003fea0003800200 */
.L_x_1463:
        /* <DEDUP_REMOVED lines=39> */
.L_x_1502:
[----:B------:R-:W-:Y:S05]  /*8490*/  BSYNC.RECONVERGENT B2 ;  /* 0x0000000000027941 */ /* 0x000fea0003800200 */
.L_x_1501:
        /* <DEDUP_REMOVED lines=24> */
.L_x_1500:
[----:B------:R-:W-:Y:S05]  /*8620*/  BSYNC.RECONVERGENT B1 ;  /* 0x0000000000017941 */ /* 0x000fea0003800200 */
.L_x_1499:
        /* <DEDUP_REMOVED lines=38> */
.L_x_1506:
[----:B------:R-:W-:Y:S05]  /*8890*/  BSYNC.RECONVERGENT B2 ;  /* 0x0000000000027941 */ /* 0x000fea0003800200 */
.L_x_1505:
        /* <DEDUP_REMOVED lines=24> */
.L_x_1504:
[----:B------:R-:W-:Y:S05]  /*8a20*/  BSYNC.RECONVERGENT B1 ;  /* 0x0000000000017941 */ /* 0x000fea0003800200 */
.L_x_1503:
        /* <DEDUP_REMOVED lines=8> */
[----:B----4-:R0:W4:Y:S01]  /*8ab0*/  SHFL.DOWN PT, R20, R7, 0x4, 0x1f ;  /* 0x08801f0007147f89 */ /* 0x01012200000e0000 */
        /* <DEDUP_REMOVED lines=29> */
.L_x_1510:
[----:B------:R-:W-:Y:S05]  /*8c90*/  BSYNC.RECONVERGENT B2 ;  /* 0x0000000000027941 */ /* 0x000fea0003800200 */
.L_x_1509:
[----:B----4-:R-:W-:Y:S01]  /*8ca0*/  IMAD.MOV.U32 R9, RZ, RZ, R20 ;  /* 0x000000ffff097224 */ /* 0x010fe200078e0014 */
        /* <DEDUP_REMOVED lines=23> */
.L_x_1508:
[----:B------:R-:W-:Y:S05]  /*8e20*/  BSYNC.RECONVERGENT B1 ;  /* 0x0000000000017941 */ /* 0x000fea0003800200 */
.L_x_1507:
        /* <DEDUP_REMOVED lines=9> */
[----:B---3--:R-:W-:-:S03]  /*8ec0*/  IMAD.MOV.U32 R12, RZ, RZ, R5 ;  /* 0x000000ffff0c7224 */ /* 0x008fc600078e0005 */
[----:B----4-:R3:W4:Y:S04]  /*8ed0*/  SHFL.DOWN PT, R20, R5, 0x8, 0x1f ;  /* 0x09001f0005147f89 */ /* 0x01072800000e0000 */
[----:B------:R-:W0:Y:S04]  /*8ee0*/  SHFL.DOWN PT, R15, R15, 0x8, 0x1f ;  /* 0x09001f000f0f7f89 */ /* 0x000e2800000e0000 */
[----:B------:R3:W0:Y:S01]  /*8ef0*/  SHFL.DOWN PT, R19, R6, 0x8, 0x1f ;  /* 0x09001f0006137f89 */ /* 0x00062200000e0000 */
        /* <DEDUP_REMOVED lines=25> */
.L_x_1514:
[----:B------:R-:W-:Y:S05]  /*9090*/  BSYNC.RECONVERGENT B2 ;  /* 0x0000000000027941 */ /* 0x000fea0003800200 */
.L_x_1513:
[----:B------:R-:W-:Y:S01]  /*90a0*/  IMAD.MOV.U32 R13, RZ, RZ, R18 ;  /* 0x000000ffff0d7224 */ /* 0x000fe200078e0012 */
        /* <DEDUP_REMOVED lines=23> */
.L_x_1512:
[----:B------:R-:W-:Y:S05]  /*9220*/  BSYNC.RECONVERGENT B1 ;  /* 0x0000000000017941 */ /* 0x000fea0003800200 */
.L_x_1511:
[----:B------:R-:W-:Y:S01]  /*9230*/  ISETP.GT.AND P0, PT, R14, 0xf, PT ;  /* 0x0000000f0e00780c */ /* 0x000fe20003f04270 */
[----:B--2---:R2:W2:Y:S01]  /*9240*/  SHFL.DOWN PT, R16, R11, 0x10, 0x1f ;  /* 0x0a001f000b107f89 */ /* 0x0044a200000e0000 */
[----:B0-----:R-:W-:Y:S01]  /*9250*/  LOP3.LUT R15, R10, 0xff, RZ, 0xc0, !PT ;  /* 0x000000ff0a0f7812 */ /* 0x001fe200078ec0ff */
[----:B------:R-:W-:Y:S01]  /*9260*/  BSSY.RECONVERGENT B1, `(.L_x_1515) ;  /* 0x000003c000017945 */ /* 0x000fe20003800200 */
[C---:B------:R-:W-:Y:S01]  /*9270*/  LOP3.LUT R4, R3.reuse, 0xff, RZ, 0xc0, !PT ;  /* 0x000000ff03047812 */ /* 0x040fe200078ec0ff */
[----:B-1----:R0:W1:Y:S01]  /*9280*/  SHFL.DOWN PT, R17, R8, 0x10, 0x1f ;  /* 0x0a001f0008117f89 */ /* 0x00206200000e0000 */
[----:B---3--:R-:W-:Y:S01]  /*9290*/  PRMT R5, R3, 0x7610, R5 ;  /* 0x0000761003057816 */ /* 0x008fe20000000005 */
[----:B------:R-:W-:Y:S02]  /*92a0*/  IMAD.MOV.U32 R6, RZ, RZ, R13 ;  /* 0x000000ffff067224 */ /* 0x000fe400078e000d */
[----:B----4-:R0:W3:Y:S01]  /*92b0*/  SHFL.DOWN PT, R20, R13, 0x10, 0x1f ;  /* 0x0a001f000d147f89 */ /* 0x0100e200000e0000 */
        /* <DEDUP_REMOVED lines=29> */
.L_x_1518:
[----:B------:R-:W-:Y:S05]  /*9490*/  BSYNC.RECONVERGENT B2 ;  /* 0x0000000000027941 */ /* 0x000fea0003800200 */
.L_x_1517:
        /* <DEDUP_REMOVED lines=24> */
.L_x_1516:
[----:B------:R-:W-:Y:S05]  /*9620*/  BSYNC.RECONVERGENT B1 ;  /* 0x0000000000017941 */ /* 0x000fea0003800200 */
.L_x_1515:
[----:B------:R-:W-:Y:S01]  /*9630*/  ISETP.NE.AND P0, PT, R14, RZ, PT ;  /* 0x000000ff0e00720c */ /* 0x000fe20003f05270 */
[----:B------:R-:W-:-:S12]  /*9640*/  BSSY.RECONVERGENT B1, `(.L_x_1519) ;  /* 0x000000d000017945 */ /* 0x000fd80003800200 */
[----:B------:R-:W-:Y:S05]  /*9650*/  @P0 BRA `(.L_x_1520) ;  /* 0x00000000002c0947 */ /* 0x000fea0003800000 */
[----:B------:R-:W5:Y:S01]  /*9660*/  S2R R9, SR_CgaCtaId ;  /* 0x0000000000097919 */ /* 0x000f620000008800 */
[----:B0-----:R-:W-:Y:S01]  /*9670*/  MOV R4, 0x400 ;  /* 0x0000040000047802 */ /* 0x001fe20000000f00 */
[----:B------:R-:W-:Y:S01]  /*9680*/  IMAD.MOV.U32 R12, RZ, RZ, R11 ;  /* 0x000000ffff0c7224 */ /* 0x000fe200078e000b */
[----:B------:R-:W-:Y:S01]  /*9690*/  LOP3.LUT R3, R2, 0x3e0, RZ, 0xc0, !PT ;  /* 0x000003e002037812 */ /* 0x000fe200078ec0ff */
[----:B------:R-:W-:Y:S01]  /*96a0*/  IMAD.MOV.U32 R13, RZ, RZ, R8 ;  /* 0x000000ffff0d7224 */ /* 0x000fe200078e0008 */
[----:B-----5:R-:W-:-:S05]  /*96b0*/  LEA R4, R9, R4, 0x18 ;  /* 0x0000000409047211 */ /* 0x020fca00078ec0ff */
[----:B------:R-:W-:-:S05]  /*96c0*/  IMAD.IADD R3, R3, 0x1, R4 ;  /* 0x0000000103037824 */ /* 0x000fca00078e0204 */
[----:B------:R0:W-:Y:S04]  /*96d0*/  STS.64 [R3+0x10], R12 ;  /* 0x0000100c03007388 */ /* 0x0001e80000000a00 */
[----:B------:R0:W-:Y:S04]  /*96e0*/  STS.64 [R3+0x20], R6 ;  /* 0x0000200603007388 */ /* 0x0001e80000000a00 */
[----:B------:R0:W-:Y:S04]  /*96f0*/  STS.U8 [R3+0x8], R10 ;  /* 0x0000080a03007388 */ /* 0x0001e80000000000 */
[----:B------:R0:W-:Y:S02]  /*9700*/  STS.U8 [R3+0x18], R5 ;  /* 0x0000180503007388 */ /* 0x0001e40000000000 */
.L_x_1520:
[----:B------:R-:W-:Y:S05]  /*9710*/  BSYNC.RECONVERGENT B1 ;  /* 0x0000000000017941 */ /* 0x000fea0003800200 */
.L_x_1519:
[----:B------:R-:W-:Y:S01]  /*9720*/  BAR.SYNC.DEFER_BLOCKING 0x0 ;  /* 0x0000000000007b1d */ /* 0x000fe20000010000 */
[----:B------:R-:W-:-:S13]  /*9730*/  ISETP.NE.AND P2, PT, R2, RZ, PT ;  /* 0x000000ff0200720c */ /* 0x000fda0003f45270 */
[----:B------:R-:W-:Y:S05]  /*9740*/  @P2 BRA `(.L_x_1388) ;  /* 0x0000001000c82947 */ /* 0x000fea0003800000 */
[----:B0-----:R-:W0:Y:S01]  /*9750*/  S2R R3, SR_CgaCtaId ;  /* 0x0000000000037919 */ /* 0x001e220000008800 */
[----:B------:R-:W-:Y:S01]  /*9760*/  MOV R4, 0x400 ;  /* 0x0000040000047802 */ /* 0x000fe20000000f00 */
[----:B------:R-:W-:Y:S01]  /*9770*/  BSSY.RECONVERGENT B1, `(.L_x_1521) ;  /* 0x000001d000017945 */ /* 0x000fe20003800200 */
[C---:B---3--:R-:W-:Y:S01]  /*9780*/  LOP3.LUT R20, R10.reuse, 0xff, RZ, 0xc0, !PT ;  /* 0x000000ff0a147812 */ /* 0x048fe200078ec0ff */
[----:B------:R-:W-:Y:S01]  /*9790*/  IMAD.MOV.U32 R21, RZ, RZ, R11 ;  /* 0x000000ffff157224 */ /* 0x000fe200078e000b */
[----:B----4-:R-:W-:Y:S01]  /*97a0*/  LOP3.LUT R19, R5, 0xff, RZ, 0xc0, !PT ;  /* 0x000000ff05137812 */ /* 0x010fe200078ec0ff */
[----:B------:R-:W-:Y:S01]  /*97b0*/  IMAD.MOV.U32 R22, RZ, RZ, R8 ;  /* 0x000000ffff167224 */ /* 0x000fe200078e0008 */
[----:B--2---:R-:W-:Y:S02]  /*97c0*/  PRMT R16, R10, 0x7610, R16 ;  /* 0x000076100a107816 */ /* 0x004fe40000000010 */
[----:B0-----:R-:W-:-:S05]  /*97d0*/  LEA R4, R3, R4, 0x18 ;  /* 0x0000000403047211 */ /* 0x001fca00078ec0ff */
[----:B-1----:R-:W0:Y:S04]  /*97e0*/  LDS.U8 R17, [R4+0x28] ;  /* 0x0000280004117984 */ /* 0x002e280000000000 */
[----:B------:R-:W1:Y:S04]  /*97f0*/  LDS.U8 R18, [R4+0x38] ;  /* 0x0000380004127984 */ /* 0x000e680000000000 */
[----:B------:R2:W3:Y:S04]  /*9800*/  LDS.U8 R15, [R4+0x48] ;  /* 0x00004800040f7984 */ /* 0x0004e80000000000 */
[----:B------:R2:W4:Y:S04]  /*9810*/  LDS.U8 R14, [R4+0x58] ;  /* 0x00005800040e7984 */ /* 0x0005280000000000 */
[----:B------:R2:W2:Y:S04]  /*9820*/  LDS.U8 R9, [R4+0x68] ;  /* 0x0000680004097984 */ /* 0x0004a80000000000 */
[----:B------:R0:W2:Y:S02]  /*9830*/  LDS.64 R12, [R4+0x40] ;  /* 0x00004000040c7984 */ /* 0x0000a40000000a00 */
        /* <DEDUP_REMOVED lines=16> */
.L_x_1522:
[----:B------:R-:W-:Y:S05]  /*9940*/  BSYNC.RECONVERGENT B1 ;  /* 0x0000000000017941 */ /* 0x000fea0003800200 */
.L_x_1521:
        /* <DEDUP_REMOVED lines=18> */
.L_x_1524:
[----:B------:R-:W-:Y:S05]  /*9a70*/  BSYNC.RECONVERGENT B1 ;  /* 0x0000000000017941 */ /* 0x000fea0003800200 */
.L_x_1523:
        /* <DEDUP_REMOVED lines=20> */
.L_x_1526:
[----:B------:R-:W-:Y:S05]  /*9bc0*/  BSYNC.RECONVERGENT B1 ;  /* 0x0000000000017941 */ /* 0x000fea0003800200 */
.L_x_1525:
        /* <DEDUP_REMOVED lines=27> */
.L_x_1528:
[----:B------:R-:W-:Y:S05]  /*9d80*/  BSYNC.RECONVERGENT B1 ;  /* 0x0000000000017941 */ /* 0x000fea0003800200 */
.L_x_1527:
        /* <DEDUP_REMOVED lines=20> */
.L_x_1530:
[----:B------:R-:W-:Y:S05]  /*9ed0*/  BSYNC.RECONVERGENT B1 ;  /* 0x0000000000017941 */ /* 0x000fea0003800200 */
.L_x_1529:
        /* <DEDUP_REMOVED lines=19> */
.L_x_1532:
[----:B------:R-:W-:Y:S05]  /*a010*/  BSYNC.RECONVERGENT B1 ;  /* 0x0000000000017941 */ /* 0x000fea0003800200 */
.L_x_1531:
        /* <DEDUP_REMOVED lines=20> */
.L_x_1534:
[----:B------:R-:W-:Y:S05]  /*a160*/  BSYNC.RECONVERGENT B1 ;  /* 0x0000000000017941 */ /* 0x000fea0003800200 */
.L_x_1533:
        /* <DEDUP_REMOVED lines=19> */
.L_x_1536:
[----:B------:R-:W-:Y:S05]  /*a2a0*/  BSYNC.RECONVERGENT B1 ;  /* 0x0000000000017941 */ /* 0x000fea0003800200 */
.L_x_1535:
        /* <DEDUP_REMOVED lines=25> */
.L_x_1538:
[----:B------:R-:W-:Y:S05]  /*a440*/  BSYNC.RECONVERGENT B1 ;  /* 0x0000000000017941 */ /* 0x000fea0003800200 */
.L_x_1537:
        /* <DEDUP_REMOVED lines=19> */
.L_x_1540:
[----:B------:R-:W-:Y:S05]  /*a580*/  BSYNC.RECONVERGENT B1 ;  /* 0x0000000000017941 */ /* 0x000fea0003800200 */
.L_x_1539:
        /* <DEDUP_REMOVED lines=18> */
.L_x_1542:
[----:B------:R-:W-:Y:S05]  /*a6b0*/  BSYNC.RECONVERGENT B1 ;  /* 0x0000000000017941 */ /* 0x000fea0003800200 */
.L_x_1541:
        /* <DEDUP_REMOVED lines=19> */
.L_x_1544:
[----:B------:R-:W-:Y:S05]  /*a7f0*/  BSYNC.RECONVERGENT B1 ;  /* 0x0000000000017941 */ /* 0x000fea0003800200 */
.L_x_1543:
        /* <DEDUP_REMOVED lines=20> */
.L_x_1546:
[----:B------:R-:W-:Y:S05]  /*a940*/  BSYNC.RECONVERGENT B1 ;  /* 0x0000000000017941 */ /* 0x000fea0003800200 */
.L_x_1545:
        /* <DEDUP_REMOVED lines=18> */
.L_x_1388:
[----:B------:R-:W-:Y:S05]  /*aa70*/  BSYNC.RECONVERGENT B0 ;  /* 0x0000000000007941 */ /* 0x000fea0003800200 */
.L_x_1337:
[----:B------:R-:W-:Y:S05]  /*aa80*/  @P2 EXIT ;  /* 0x000000000000294d */ /* 0x000fea0003800000 */
[----:B0-----:R-:W0:Y:S01]  /*aa90*/  LDC.64 R2, c[0x0][0x398] ;  /* 0x0000e600ff027b82 */ /* 0x001e220000000a00 */
[----:B------:R-:W-:Y:S02]  /*aaa0*/  IMAD.MOV.U32 R9, RZ, RZ, R8 ;  /* 0x000000ffff097224 */ /* 0x000fe400078e0008 */
[----:B--2---:R-:W-:Y:S02]  /*aab0*/  IMAD.MOV.U32 R8, RZ, RZ, R11 ;  /* 0x000000ffff087224 */ /* 0x004fe400078e000b */
[----:B0-----:R-:W-:-:S05]  /*aac0*/  IMAD.WIDE.U32 R2, R0, 0x20, R2 ;  /* 0x0000002000027825 */ /* 0x001fca00078e0002 */
[----:B------:R-:W-:Y:S04]  /*aad0*/  STG.E.64 desc[UR10][R2.64+0x8], R8 ;  /* 0x0000080802007986 */ /* 0x000fe8000c101b0a */
[----:B------:R-:W-:Y:S04]  /*aae0*/  STG.E.64 desc[UR10][R2.64+0x18], R6 ;  /* 0x0000180602007986 */ /* 0x000fe8000c101b0a */
[----:B------:R-:W-:Y:S04]  /*aaf0*/  STG.E.U8 desc[UR10][R2.64], R10 ;  /* 0x0000000a02007986 */ /* 0x000fe8000c10110a */
[----:B------:R-:W-:Y:S01]  /*ab00*/  STG.E.U8 desc[UR10][R2.64+0x10], R5 ;  /* 0x0000100502007986 */ /* 0x000fe2000c10110a */
[----:B------:R-:W-:Y:S05]  /*ab10*/  EXIT ;  /* 0x000000000000794d */ /* 0x000fea0003800000 */
.L_x_1547:
        /* <DEDUP_REMOVED lines=14> */
.L_x_1788:


//--------------------- .text._ZN6thrust24THRUST_300001_SM_1000_NS8cuda_cub4core6detail13_kernel_agentINS1_8__reduce11ReduceAgentINS0_18transform_iteratorINS1_9__extrema12arg_minmax_fIhlN4cuda3std3__44lessIhEEE15duplicate_tupleENS0_12zip_iteratorINSC_5tupleIJNS0_10device_ptrIhEENS0_17counting_iteratorIlNS0_11use_defaultESM_SM_EEEEEEENSI_IJNSI_IJhlEEESQ_EEESR_EEPSR_SR_iSF_EEJSS_ST_iSF_EEEvDpT0_ --------------------------
	.section	.text._ZN6thrust24THRUST_300001_SM_1000_NS8cuda_cub4core6detail13_kernel_agentINS1_8__reduce11ReduceAgentINS0_18transform_iteratorINS1_9__extrema12arg_minmax_fIhlN4cuda3std3__44lessIhEEE15duplicate_tupleENS0_12zip_iteratorINSC_5tupleIJNS0_10device_ptrIhEENS0_17counting_iteratorIlNS0_11use_defaultESM_SM_EEEEEEENSI_IJNSI_IJhlEEESQ_EEESR_EEPSR_SR_iSF_EEJSS_ST_iSF_EEEvDpT0_,"ax",@progbits
	.align	128
        .global         _ZN6thrust24THRUST_300001_SM_1000_NS8cuda_cub4core6detail13_kernel_agentINS1_8__reduce11ReduceAgentINS0_18transform_iteratorINS1_9__extrema12arg_minmax_fIhlN4cuda3std3__44lessIhEEE15duplicate_tupleENS0_12zip_iteratorINSC_5tupleIJNS0_10device_ptrIhEENS0_17counting_iteratorIlNS0_11use_defaultESM_SM_EEEEEEENSI_IJNSI_IJhlEEESQ_EEESR_EEPSR_SR_iSF_EEJSS_ST_iSF_EEEvDpT0_
        .type           _ZN6thrust24THRUST_300001_SM_1000_NS8cuda_cub4core6detail13_kernel_agentINS1_8__reduce11ReduceAgentINS0_18transform_iteratorINS1_9__extrema12arg_minmax_fIhlN4cuda3std3__44lessIhEEE15duplicate_tupleENS0_12zip_iteratorINSC_5tupleIJNS0_10device_ptrIhEENS0_17counting_iteratorIlNS0_11use_defaultESM_SM_EEEEEEENSI_IJNSI_IJhlEEESQ_EEESR_EEPSR_SR_iSF_EEJSS_ST_iSF_EEEvDpT0_,@function
        .size           _ZN6thrust24THRUST_300001_SM_1000_NS8cuda_cub4core6detail13_kernel_agentINS1_8__reduce11ReduceAgentINS0_18transform_iteratorINS1_9__extrema12arg_minmax_fIhlN4cuda3std3__44lessIhEEE15duplicate_tupleENS0_12zip_iteratorINSC_5tupleIJNS0_10device_ptrIhEENS0_17counting_iteratorIlNS0_11use_defaultESM_SM_EEEEEEENSI_IJNSI_IJhlEEESQ_EEESR_EEPSR_SR_iSF_EEJSS_ST_iSF_EEEvDpT0_,(.L_x_1789 - _ZN6thrust24THRUST_300001_SM_1000_NS8cuda_cub4core6detail13_kernel_agentINS1_8__reduce11ReduceAgentINS0_18transform_iteratorINS1_9__extrema12arg_minmax_fIhlN4cuda3std3__44lessIhEEE15duplicate_tupleENS0_12zip_iteratorINSC_5tupleIJNS0_10device_ptrIhEENS0_17counting_iteratorIlNS0_11use_defaultESM_SM_EEEEEEENSI_IJNSI_IJhlEEESQ_EEESR_EEPSR_SR_iSF_EEJSS_ST_iSF_EEEvDpT0_)
        .other          _ZN6thrust24THRUST_300001_SM_1000_NS8cuda_cub4core6detail13_kernel_agentINS1_8__reduce11ReduceAgentINS0_18transform_iteratorINS1_9__extrema12arg_minmax_fIhlN4cuda3std3__44lessIhEEE15duplicate_tupleENS0_12zip_iteratorINSC_5tupleIJNS0_10device_ptrIhEENS0_17counting_iteratorIlNS0_11use_defaultESM_SM_EEEEEEENSI_IJNSI_IJhlEEESQ_EEESR_EEPSR_SR_iSF_EEJSS_ST_iSF_EEEvDpT0_,@"STO_CUDA_ENTRY STV_DEFAULT"
_ZN6thrust24THRUST_300001_SM_1000_NS8cuda_cub4core6detail13_kernel_agentINS1_8__reduce11ReduceAgentINS0_18transform_iteratorINS1_9__extrema12arg_minmax_fIhlN4cuda3std3__44lessIhEEE15duplicate_tupleENS0_12zip_iteratorINSC_5tupleIJNS0_10device_ptrIhEENS0_17counting_iteratorIlNS0_11use_defaultESM_SM_EEEEEEENSI_IJNSI_IJhlEEESQ_EEESR_EEPSR_SR_iSF_EEJSS_ST_iSF_EEEvDpT0_:
.text._ZN6thrust24THRUST_300001_SM_1000_NS8cuda_cub4core6detail13_kernel_agentINS1_8__reduce11ReduceAgentINS0_18transform_iteratorINS1_9__extrema12arg_minmax_fIhlN4cuda3std3__44lessIhEEE15duplicate_tupleENS0_12zip_iteratorINSC_5tupleIJNS0_10device_ptrIhEENS0_17counting_iteratorIlNS0_11use_defaultESM_SM_EEEEEEENSI_IJNSI_IJhlEEESQ_EEESR_EEPSR_SR_iSF_EEJSS_ST_iSF_EEEvDpT0_:
        /* <DEDUP_REMOVED lines=9> */
[----:B------:R-:W2:Y:S01]  /*0090*/  LDC.64 R2, c[0x0][0x380] ;  /* 0x0000e000ff027b82 */ /* 0x000ea20000000a00 */
[----:B------:R-:W-:-:S07]  /*00a0*/  PRMT R0, RZ, 0x7610, R0 ;  /* 0x00007610ff007816 */ /* 0x000fce0000000000 */
[----:B------:R-:W3:Y:S01]  /*00b0*/  LDC.64 R4, c[0x0][0x388] ;  /* 0x0000e200ff047b82 */ /* 0x000ee20000000a00 */
[----:B------:R-:W-:Y:S01]  /*00c0*/  IMAD.MOV.U32 R6, RZ, RZ, RZ ;  /* 0x000000ffff067224 */ /* 0x000fe200078e00ff */
        /* <DEDUP_REMOVED lines=8> */
[----:B------:R-:W-:Y:S01]  /*0150*/  BSSY.RECONVERGENT B2, `(.L_x_1550) ;  /* 0x000010e000027945 */ /* 0x000fe20003800200 */
[----:B------:R-:W-:Y:S02]  /*0160*/  IMAD.MOV.U32 R10, RZ, RZ, RZ ;  /* 0x000000ffff0a7224 */ /* 0x000fe400078e00ff */
        /* <DEDUP_REMOVED lines=26> */
.L_x_1558:
        /* <DEDUP_REMOVED lines=26> */
.L_x_1555:
[----:B------:R-:W-:Y:S05]  /*04b0*/  BSYNC.RECONVERGENT B3 ;  /* 0x0000000000037941 */ /* 0x000fea0003800200 */
.L_x_1554:
        /* <DEDUP_REMOVED lines=20> */
.L_x_1557:
[----:B------:R-:W-:Y:S05]  /*0600*/  BSYNC.RECONVERGENT B3 ;  /* 0x0000000000037941 */ /* 0x000fea0003800200 */
.L_x_1556:
[----:B------:R-:W-:Y:S01]  /*0610*/  IADD3 R16, P0, PT, R16, 0x100, RZ ;  /* 0x0000010010107810 */ /* 0x000fe20007f1e0ff */
[----:B------:R-:W-:Y:S01]  /*0620*/  VIADD R8, R8, 0x100 ;  /* 0x0000010008087836 */ /* 0x000fe20000000000 */
[----:B------:R-:W-:-:S03]  /*0630*/  IADD3 R14, P1, PT, R14, 0x100, RZ ;  /* 0x000001000e0e7810 */ /* 0x000fc60007f3e0ff */
[----:B------:R-:W-:Y:S02]  /*0640*/  IMAD.X R18, RZ, RZ, R18, P0 ;  /* 0x000000ffff127224 */ /* 0x000fe400000e0612 */
[----:B------:R-:W-:Y:S01]  /*0650*/  IMAD.X R15, RZ, RZ, R15, P1 ;  /* 0x000000ffff0f7224 */ /* 0x000fe200008e060f */
[----:B------:R-:W-:Y:S07]  /*0660*/  @P2 BRA `(.L_x_1558) ;  /* 0xfffffffc00282947 */ /* 0x000fee000383ffff */
.L_x_1553:
[----:B------:R-:W-:Y:S05]  /*0670*/  BSYNC.RECONVERGENT B1 ;  /* 0x0000000000017941 */ /* 0x000fea0003800200 */
.L_x_1552:
[----:B------:R-:W-:-:S13]  /*0680*/  ISETP.GE.U32.AND P0, PT, R4, 0x300, PT ;  /* 0x000003000400780c */ /* 0x000fda0003f06070 */
[----:B------:R-:W-:Y:S05]  /*0690*/  @!P0 BRA `(.L_x_1551) ;  /* 0x0000000800e48947 */ /* 0x000fea0003800000 */
[----:B------:R-:W0:Y:S01]  /*06a0*/  LDC.64 R4, c[0x0][0x380] ;  /* 0x0000e000ff047b82 */ /* 0x000e220000000a00 */
[----:B------:R-:W-:-:S07]  /*06b0*/  VIADD R8, R8, 0x200 ;  /* 0x0000020008087836 */ /* 0x000fce0000000000 */
[----:B------:R-:W1:Y:S02]  /*06c0*/  LDC.64 R2, c[0x0][0x388] ;  /* 0x0000e200ff027b82 */ /* 0x000e640000000a00 */
.L_x_1575:
        /* <DEDUP_REMOVED lines=31> */
.L_x_1560:
[----:B------:R-:W-:Y:S05]  /*08c0*/  BSYNC.RECONVERGENT B1 ;  /* 0x0000000000017941 */ /* 0x000fea0003800200 */
.L_x_1559:
        /* <DEDUP_REMOVED lines=17> */
.L_x_1562:
[----:B------:R-:W-:Y:S05]  /*09e0*/  BSYNC.RECONVERGENT B1 ;  /* 0x0000000000017941 */ /* 0x000fea0003800200 */
.L_x_1561:
        /* <DEDUP_REMOVED lines=22> */
.L_x_1564:
[----:B------:R-:W-:Y:S05]  /*0b50*/  BSYNC.RECONVERGENT B1 ;  /* 0x0000000000017941 */ /* 0x000fea0003800200 */
.L_x_1563:
        /* <DEDUP_REMOVED lines=19> */
.L_x_1566:
[----:B------:R-:W-:Y:S05]  /*0c90*/  BSYNC.RECONVERGENT B1 ;  /* 0x0000000000017941 */ /* 0x000fea0003800200 */
.L_x_1565:
        /* <DEDUP_REMOVED lines=21> */
.L_x_1568:
[----:B------:R-:W-:Y:S05]  /*0df0*/  BSYNC.RECONVERGENT B1 ;  /* 0x0000000000017941 */ /* 0x000fea0003800200 */
.L_x_1567:
        /* <DEDUP_REMOVED lines=19> */
.L_x_1570:
[----:B------:R-:W-:Y:S05]  /*0f30*/  BSYNC.RECONVERGENT B1 ;  /* 0x0000000000017941 */ /* 0x000fea0003800200 */
.L_x_1569:
        /* <DEDUP_REMOVED lines=22> */
.L_x_1572:
[----:B------:R-:W-:Y:S05]  /*10a0*/  BSYNC.RECONVERGENT B1 ;  /* 0x0000000000017941 */ /* 0x000fea0003800200 */
.L_x_1571:
        /* <DEDUP_REMOVED lines=19> */
.L_x_1574:
[----:B------:R-:W-:Y:S05]  /*11e0*/  BSYNC.RECONVERGENT B1 ;  /* 0x0000000000017941 */ /* 0x000fea0003800200 */
.L_x_1573:
[C---:B------:R-:W-:Y:S02]  /*11f0*/  VIADD R9, R8.reuse, 0x200 ;  /* 0x0000020008097836 */ /* 0x040fe40000000000 */
[----:B------:R-:W-:-:S03]  /*1200*/  VIADD R8, R8, 0x400 ;  /* 0x0000040008087836 */ /* 0x000fc60000000000 */
[----:B------:R-:W-:-:S13]  /*1210*/  ISETP.GE.AND P0, PT, R9, UR5, PT ;  /* 0x0000000509007c0c */ /* 0x000fda000bf06270 */
[----:B------:R-:W-:Y:S05]  /*1220*/  @!P0 BRA `(.L_x_1575) ;  /* 0xfffffff400288947 */ /* 0x000fea000383ffff */
.L_x_1551:
[----:B------:R-:W-:Y:S05]  /*1230*/  BSYNC.RECONVERGENT B2 ;  /* 0x0000000000027941 */ /* 0x000fea0003800200 */
.L_x_1550:
        /* <DEDUP_REMOVED lines=45> */
.L_x_1580:
[----:B------:R-:W-:Y:S05]  /*1510*/  BSYNC.RECONVERGENT B2 ;  /* 0x0000000000027941 */ /* 0x000fea0003800200 */
.L_x_1579:
        /* <DEDUP_REMOVED lines=15> */
.L_x_1578:
[----:B------:R-:W-:Y:S05]  /*1610*/  BSYNC.RECONVERGENT B1 ;  /* 0x0000000000017941 */ /* 0x000fea0003800200 */
.L_x_1577:
        /* <DEDUP_REMOVED lines=38> */
.L_x_1584:
[----:B------:R-:W-:Y:S05]  /*1880*/  BSYNC.RECONVERGENT B2 ;  /* 0x0000000000027941 */ /* 0x000fea0003800200 */
.L_x_1583:
        /* <DEDUP_REMOVED lines=24> */
.L_x_1582:
[----:B------:R-:W-:Y:S05]  /*1a10*/  BSYNC.RECONVERGENT B1 ;  /* 0x0000000000017941 */ /* 0x000fea0003800200 */
.L_x_1581:
        /* <DEDUP_REMOVED lines=38> */
.L_x_1588:
[----:B------:R-:W-:Y:S05]  /*1c80*/  BSYNC.RECONVERGENT B2 ;  /* 0x0000000000027941 */ /* 0x000fea0003800200 */
.L_x_1587:
        /* <DEDUP_REMOVED lines=24> */
.L_x_1586:
[----:B------:R-:W-:Y:S05]  /*1e10*/  BSYNC.RECONVERGENT B1 ;  /* 0x0000000000017941 */ /* 0x000fea0003800200 */
.L_x_1585:
        /* <DEDUP_REMOVED lines=38> */
.L_x_1592:
[----:B------:R-:W-:Y:S05]  /*2080*/  BSYNC.RECONVERGENT B2 ;  /* 0x0000000000027941 */ /* 0x000fea0003800200 */
.L_x_1591:
        /* <DEDUP_REMOVED lines=24> */
.L_x_1590:
[----:B------:R-:W-:Y:S05]  /*2210*/  BSYNC.RECONVERGENT B1 ;  /* 0x0000000000017941 */ /* 0x000fea0003800200 */
.L_x_1589:
        /* <DEDUP_REMOVED lines=38> */
.L_x_1596:
[----:B------:R-:W-:Y:S05]  /*2480*/  BSYNC.RECONVERGENT B2 ;  /* 0x0000000000027941 */ /* 0x000fea0003800200 */
.L_x_1595:
        /* <DEDUP_REMOVED lines=24> */
.L_x_1594:
[----:B------:R-:W-:Y:S05]  /*2610*/  BSYNC.RECONVERGENT B1 ;  /* 0x0000000000017941 */ /* 0x000fea0003800200 */
.L_x_1593:
[----:B------:R-:W-:Y:S01]  /*2620*/  ISETP.NE.AND P0, PT, R16, RZ, PT ;  /* 0x000000ff1000720c */ /* 0x000fe20003f05270 */
[----:B------:R-:W-:-:S12]  /*2630*/  BSSY.RECONVERGENT B1, `(.L_x_1597) ;  /* 0x000000d000017945 */ /* 0x000fd80003800200 */
[----:B------:R-:W-:Y:S05]  /*2640*/  @P0 BRA `(.L_x_1598) ;  /* 0x00000000002c0947 */ /* 0x000fea0003800000 */
[----:B0-----:R-:W0:Y:S01]  /*2650*/  S2R R11, SR_CgaCtaId ;  /* 0x00000000000b7919 */ /* 0x001e220000008800 */
[----:B------:R-:W-:Y:S01]  /*2660*/  MOV R6, 0x400 ;  /* 0x0000040000067802 */ /* 0x000fe20000000f00 */
[----:B------:R-:W-:Y:S01]  /*2670*/  IMAD.MOV.U32 R10, RZ, RZ, R9 ;  /* 0x000000ffff0a7224 */ /* 0x000fe200078e0009 */
[----:B------:R-:W-:Y:S02]  /*2680*/  LOP3.LUT R4, R7, 0x3e0, RZ, 0xc0, !PT ;  /* 0x000003e007047812 */ /* 0x000fe400078ec0ff */
[----:B0-----:R-:W-:-:S05]  /*2690*/  LEA R11, R11, R6, 0x18 ;  /* 0x000000060b0b7211 */ /* 0x001fca00078ec0ff */
[----:B-1----:R-:W-:Y:S02]  /*26a0*/  IMAD.IADD R13, R4, 0x1, R11 ;  /* 0x00000001040d7824 */ /* 0x002fe400078e020b */
[----:B------:R-:W-:-:S03]  /*26b0*/  IMAD.MOV.U32 R11, RZ, RZ, R8 ;  /* 0x000000ffff0b7224 */ /* 0x000fc600078e0008 */
[----:B------:R0:W-:Y:S04]  /*26c0*/  STS.64 [R13+0x20], R2 ;  /* 0x000020020d007388 */ /* 0x0001e80000000a00 */
[----:B------:R0:W-:Y:S04]  /*26d0*/  STS.64 [R13+0x10], R10 ;  /* 0x0000100a0d007388 */ /* 0x0001e80000000a00 */
[----:B------:R0:W-:Y:S04]  /*26e0*/  STS.U8 [R13+0x8], R5 ;  /* 0x000008050d007388 */ /* 0x0001e80000000000 */
[----:B------:R0:W-:Y:S02]  /*26f0*/  STS.U8 [R13+0x18], R0 ;  /* 0x000018000d007388 */ /* 0x0001e40000000000 */
.L_x_1598:
[----:B------:R-:W-:Y:S05]  /*2700*/  BSYNC.RECONVERGENT B1 ;  /* 0x0000000000017941 */ /* 0x000fea0003800200 */
.L_x_1597:
[----:B------:R-:W-:Y:S01]  /*2710*/  BAR.SYNC.DEFER_BLOCKING 0x0 ;  /* 0x0000000000007b1d */ /* 0x000fe20000010000 */
[----:B------:R-:W-:-:S13]  /*2720*/  ISETP.NE.AND P2, PT, R7, RZ, PT ;  /* 0x000000ff0700720c */ /* 0x000fda0003f45270 */
[----:B------:R-:W-:Y:S05]  /*2730*/  @P2 BRA `(.L_x_1599) ;  /* 0x00000080004c2947 */ /* 0x000fea0003800000 */
[----:B------:R-:W5:Y:S01]  /*2740*/  S2R R7, SR_CgaCtaId ;  /* 0x0000000000077919 */ /* 0x000f620000008800 */
[----:B0-----:R-:W-:Y:S01]  /*2750*/  MOV R4, 0x400 ;  /* 0x0000040000047802 */ /* 0x001fe20000000f00 */
[----:B------:R-:W-:Y:S01]  /*2760*/  BSSY.RECONVERGENT B1, `(.L_x_1600) ;  /* 0x0000018000017945 */ /* 0x000fe20003800200 */
[C---:B------:R-:W-:Y:S01]  /*2770*/  LOP3.LUT R11, R5.reuse, 0xff, RZ, 0xc0, !PT ;  /* 0x000000ff050b7812 */ /* 0x040fe200078ec0ff */
[----:B---3--:R-:W-:Y:S01]  /*2780*/  IMAD.MOV.U32 R17, RZ, RZ, R9 ;  /* 0x000000ffff117224 */ /* 0x008fe200078e0009 */
[----:B--2---:R-:W-:Y:S01]  /*2790*/  PRMT R18, R5, 0x7610, R18 ;  /* 0x0000761005127816 */ /* 0x004fe20000000012 */
[----:B------:R-:W-:Y:S01]  /*27a0*/  IMAD.MOV.U32 R16, RZ, RZ, R8 ;  /* 0x000000ffff107224 */ /* 0x000fe200078e0008 */
[----:B-----5:R-:W-:-:S05]  /*27b0*/  LEA R4, R7, R4, 0x18 ;  /* 0x0000000407047211 */ /* 0x020fca00078ec0ff */
[----:B------:R-:W0:Y:S04]  /*27c0*/  LDS.U8 R10, [R4+0x28] ;  /* 0x00002800040a7984 */ /* 0x000e280000000000 */
        /* <DEDUP_REMOVED lines=17> */
.L_x_1601:
[----:B------:R-:W-:Y:S05]  /*28e0*/  BSYNC.RECONVERGENT B1 ;  /* 0x0000000000017941 */ /* 0x000fea0003800200 */
.L_x_1600:
[----:B------:R-:W0:Y:S01]  /*28f0*/  LDS.64 R14, [R4+0x40] ;  /* 0x00004000040e7984 */ /* 0x000e220000000a00 */
[----:B------:R-:W-:Y:S01]  /*2900*/  LOP3.LUT R25, R0, 0xff, RZ, 0xc0, !PT ;  /* 0x000000ff00197812 */ /* 0x000fe200078ec0ff */
[----:B------:R-:W-:Y:S01]  /*2910*/  BSSY.RECONVERGENT B1, `(.L_x_1602) ;  /* 0x000001b000017945 */ /* 0x000fe20003800200 */
[----:B------:R-:W-:Y:S01]  /*2920*/  PRMT R22, R24, 0x7610, R22 ;  /* 0x0000761018167816 */ /* 0x000fe20000000016 */
[----:B------:R1:W2:Y:S01]  /*2930*/  LDS.U8 R23, [R4+0x58] ;  /* 0x0000580004177984 */ /* 0x0002a20000000000 */
[----:B------:R-:W-:-:S03]  /*2940*/  ISETP.GE.U32.AND P0, PT, R25, R24, PT ;  /* 0x000000181900720c */ /* 0x000fc60003f06070 */
[----:B------:R1:W3:Y:S04]  /*2950*/  LDS.U8 R21, [R4+0x68] ;  /* 0x0000680004157984 */ /* 0x0002e80000000000 */
[----:B----4-:R1:W4:Y:S04]  /*2960*/  LDS.U8 R20, [R4+0x78] ;  /* 0x0000780004147984 */ /* 0x0103280000000000 */
        /* <DEDUP_REMOVED lines=21> */
.L_x_1603:
[----:B------:R-:W-:Y:S05]  /*2ac0*/  BSYNC.RECONVERGENT B1 ;  /* 0x0000000000017941 */ /* 0x000fea0003800200 */
.L_x_1602:
        /* <DEDUP_REMOVED lines=20> */
.L_x_1605:
[----:B------:R-:W-:Y:S05]  /*2c10*/  BSYNC.RECONVERGENT B1 ;  /* 0x0000000000017941 */ /* 0x000fea0003800200 */
.L_x_1604:
        /* <DEDUP_REMOVED lines=19> */
.L_x_1607:
[----:B------:R-:W-:Y:S05]  /*2d50*/  BSYNC.RECONVERGENT B1 ;  /* 0x0000000000017941 */ /* 0x000fea0003800200 */
.L_x_1606:
        /* <DEDUP_REMOVED lines=20> */
.L_x_1609:
[----:B------:R-:W-:Y:S05]  /*2ea0*/  BSYNC.RECONVERGENT B1 ;  /* 0x0000000000017941 */ /* 0x000fea0003800200 */
.L_x_1608:
        /* <DEDUP_REMOVED lines=19> */
.L_x_1611:
[----:B------:R-:W-:Y:S05]  /*2fe0*/  BSYNC.RECONVERGENT B1 ;  /* 0x0000000000017941 */ /* 0x000fea0003800200 */
.L_x_1610:
        /* <DEDUP_REMOVED lines=20> */
.L_x_1613:
[----:B------:R-:W-:Y:S05]  /*3130*/  BSYNC.RECONVERGENT B1 ;  /* 0x0000000000017941 */ /* 0x000fea0003800200 */
.L_x_1612:
        /* <DEDUP_REMOVED lines=28> */
.L_x_1615:
[----:B------:R-:W-:Y:S05]  /*3300*/  BSYNC.RECONVERGENT B1 ;  /* 0x0000000000017941 */ /* 0x000fea0003800200 */
.L_x_1614:
        /* <DEDUP_REMOVED lines=18> */
.L_x_1617:
[----:B------:R-:W-:Y:S05]  /*3430*/  BSYNC.RECONVERGENT B1 ;  /* 0x0000000000017941 */ /* 0x000fea0003800200 */
.L_x_1616:
        /* <DEDUP_REMOVED lines=19> */
.L_x_1619:
[----:B------:R-:W-:Y:S05]  /*3570*/  BSYNC.RECONVERGENT B1 ;  /* 0x0000000000017941 */ /* 0x000fea0003800200 */
.L_x_1618:
        /* <DEDUP_REMOVED lines=18> */
.L_x_1621:
[----:B------:R-:W-:Y:S05]  /*36a0*/  BSYNC.RECONVERGENT B1 ;  /* 0x0000000000017941 */ /* 0x000fea0003800200 */
.L_x_1620:
        /* <DEDUP_REMOVED lines=19> */
.L_x_1623:
[----:B------:R-:W-:Y:S05]  /*37e0*/  BSYNC.RECONVERGENT B1 ;  /* 0x0000000000017941 */ /* 0x000fea0003800200 */
.L_x_1622:
        /* <DEDUP_REMOVED lines=20> */
.L_x_1625:
[----:B------:R-:W-:Y:S05]  /*3930*/  BSYNC.RECONVERGENT B1 ;  /* 0x0000000000017941 */ /* 0x000fea0003800200 */
.L_x_1624:
        /* <DEDUP_REMOVED lines=19> */
.L_x_1576:
        /* <DEDUP_REMOVED lines=48> */
.L_x_1629:
[----:B------:R-:W-:Y:S05]  /*3d70*/  BSYNC.RECONVERGENT B2 ;  /* 0x0000000000027941 */ /* 0x000fea0003800200 */
.L_x_1628:
        /* <DEDUP_REMOVED lines=15> */
.L_x_1627:
[----:B------:R-:W-:Y:S05]  /*3e70*/  BSYNC.RECONVERGENT B1 ;  /* 0x0000000000017941 */ /* 0x000fea0003800200 */
.L_x_1626:
[----:B------:R-:W-:Y:S01]  /*3e80*/  VIADD R0, R4, 0x2 ;  /* 0x0000000204007836 */ /* 0x000fe20000000000 */
[----:B-1----:R-:W-:Y:S01]  /*3e90*/  LOP3.LUT R22, R5, 0xff, RZ, 0xc0, !PT ;  /* 0x000000ff05167812 */ /* 0x002fe200078ec0ff */
[----:B----4-:R1:W4:Y:S01]  /*3ea0*/  SHFL.DOWN PT, R12, R9, 0x2, R15 ;  /* 0x08400000090c7989 */ /* 0x01032200000e000f */
[----:B------:R-:W-:Y:S01]  /*3eb0*/  LOP3.LUT R20, R2, 0xff, RZ, 0xc0, !PT ;  /* 0x000000ff02147812 */ /* 0x000fe200078ec0ff */
[----:B------:R-:W-:Y:S01]  /*3ec0*/  BSSY.RECONVERGENT B1, `(.L_x_1630) ;  /* 0x000003c000017945 */ /* 0x000fe20003800200 */
[----:B------:R-:W-:Y:S01]  /*3ed0*/  ISETP.GT.AND P0, PT, R0, R15, PT ;  /* 0x0000000f0000720c */ /* 0x000fe20003f04270 */
[----:B------:R1:W1:Y:S01]  /*3ee0*/  SHFL.DOWN PT, R13, R8, 0x2, R15 ;  /* 0x08400000080d7989 */ /* 0x00026200000e000f */
[----:B------:R-:W-:Y:S01]  /*3ef0*/  PRMT R0, R2, 0x7610, R0 ;  /* 0x0000761002007816 */ /* 0x000fe20000000000 */
[----:B------:R-:W-:Y:S02]  /*3f00*/  IMAD.MOV.U32 R10, RZ, RZ, R18 ;  /* 0x000000ffff0a7224 */ /* 0x000fe400078e0012 */
[----:B------:R1:W1:Y:S01]  /*3f10*/  SHFL.DOWN PT, R11, R18, 0x2, R15 ;  /* 0x08400000120b7989 */ /* 0x00026200000e000f */
[----:B------:R-:W-:-:S03]  /*3f20*/  IMAD.MOV.U32 R6, RZ, RZ, R16 ;  /* 0x000000ffff067224 */ /* 0x000fc600078e0010 */
[----:B0-----:R0:W0:Y:S04]  /*3f30*/  SHFL.DOWN PT, R3, R16, 0x2, R15 ;  /* 0x0840000010037989 */ /* 0x00102800000e000f */
[----:B------:R0:W0:Y:S04]  /*3f40*/  SHFL.DOWN PT, R22, R22, 0x2, R15 ;  /* 0x0840000016167989 */ /* 0x00002800000e000f */
[----:B------:R0:W0:Y:S01]  /*3f50*/  SHFL.DOWN PT, R21, R20, 0x2, R15 ;  /* 0x0840000014157989 */ /* 0x00002200000e000f */
[----:B------:R-:W-:Y:S05]  /*3f60*/  @P0 BRA `(.L_x_1631) ;  /* 0x0000000000c40947 */ /* 0x000fea0003800000 */
[----:B0-----:R-:W-:Y:S01]  /*3f70*/  LOP3.LUT R6, R22, 0xff, RZ, 0xc0, !PT ;  /* 0x000000ff16067812 */ /* 0x001fe200078ec0ff */
[----:B------:R-:W-:Y:S01]  /*3f80*/  BSSY.RECONVERGENT B2, `(.L_x_1632) ;  /* 0x0000017000027945 */ /* 0x000fe20003800200 */
[----:B------:R-:W-:Y:S01]  /*3f90*/  LOP3.LUT R25, R5, 0xff, RZ, 0xc0, !PT ;  /* 0x000000ff05197812 */ /* 0x000fe200078ec0ff */
[----:B---3--:R-:W-:Y:S01]  /*3fa0*/  IMAD.MOV.U32 R17, RZ, RZ, R9 ;  /* 0x000000ffff117224 */ /* 0x008fe200078e0009 */
[----:B------:R-:W-:Y:S01]  /*3fb0*/  LOP3.LUT R20, R21, 0xff, RZ, 0xc0, !PT ;  /* 0x000000ff15147812 */ /* 0x000fe200078ec0ff */
[----:B--2---:R-:W-:Y:S01]  /*3fc0*/  IMAD.MOV.U32 R19, RZ, RZ, R8 ;  /* 0x000000ffff137224 */ /* 0x004fe200078e0008 */
        /* <DEDUP_REMOVED lines=18> */
.L_x_1633:
[----:B------:R-:W-:Y:S05]  /*40f0*/  BSYNC.RECONVERGENT B2 ;  /* 0x0000000000027941 */ /* 0x000fea0003800200 */
.L_x_1632:
        /* <DEDUP_REMOVED lines=24> */
.L_x_1631:
[----:B------:R-:W-:Y:S05]  /*4280*/  BSYNC.RECONVERGENT B1 ;  /* 0x0000000000017941 */ /* 0x000fea0003800200 */
.L_x_1630:
[----:B------:R-:W-:Y:S01]  /*4290*/  VIADD R2, R4, 0x4 ;  /* 0x0000000404027836 */ /* 0x000fe20000000000 */
[----:B0-----:R-:W-:Y:S01]  /*42a0*/  LOP3.LUT R22, R5, 0xff, RZ, 0xc0, !PT ;  /* 0x000000ff05167812 */ /* 0x001fe200078ec0ff */
[----:B----4-:R0:W4:Y:S01]  /*42b0*/  SHFL.DOWN PT, R12, R9, 0x4, R15 ;  /* 0x08800000090c7989 */ /* 0x01012200000e000f */
        /* <DEDUP_REMOVED lines=36> */
.L_x_1637:
[----:B------:R-:W-:Y:S05]  /*4500*/  BSYNC.RECONVERGENT B2 ;  /* 0x0000000000027941 */ /* 0x000fea0003800200 */
.L_x_1636:
        /* <DEDUP_REMOVED lines=24> */
.L_x_1635:
[----:B------:R-:W-:Y:S05]  /*4690*/  BSYNC.RECONVERGENT B1 ;  /* 0x0000000000017941 */ /* 0x000fea0003800200 */
.L_x_1634:
        /* <DEDUP_REMOVED lines=9> */
[----:B------:R1:W4:Y:S01]  /*4730*/  SHFL.DOWN PT, R11, R18, 0x8, R15 ;  /* 0x09000000120b7989 */ /* 0x00032200000e000f */
        /* <DEDUP_REMOVED lines=9> */
[----:B-1----:R-:W-:Y:S01]  /*47d0*/  LOP3.LUT R20, R21, 0xff, RZ, 0xc0, !PT ;  /* 0x000000ff15147812 */ /* 0x002fe200078ec0ff */
        /* <DEDUP_REMOVED lines=19> */
.L_x_1641:
[----:B------:R-:W-:Y:S05]  /*4910*/  BSYNC.RECONVERGENT B2 ;  /* 0x0000000000027941 */ /* 0x000fea0003800200 */
.L_x_1640:
[----:B----4-:R-:W-:Y:S01]  /*4920*/  IMAD.MOV.U32 R12, RZ, RZ, R11 ;  /* 0x000000ffff0c7224 */ /* 0x010fe200078e000b */
        /* <DEDUP_REMOVED lines=23> */
.L_x_1639:
[----:B------:R-:W-:Y:S05]  /*4aa0*/  BSYNC.RECONVERGENT B1 ;  /* 0x0000000000017941 */ /* 0x000fea0003800200 */
.L_x_1638:
[----:B0-----:R-:W-:Y:S01]  /*4ab0*/  VIADD R0, R4, 0x10 ;  /* 0x0000001004007836 */ /* 0x001fe20000000000 */
[----:B-1----:R-:W-:Y:S01]  /*4ac0*/  LOP3.LUT R20, R5, 0xff, RZ, 0xc0, !PT ;  /* 0x000000ff05147812 */ /* 0x002fe200078ec0ff */
[----:B------:R0:W1:Y:S01]  /*4ad0*/  SHFL.DOWN PT, R16, R9, 0x10, R15 ;  /* 0x0a00000009107989 */ /* 0x00006200000e000f */
[----:B------:R-:W-:Y:S01]  /*4ae0*/  LOP3.LUT R18, R6, 0xff, RZ, 0xc0, !PT ;  /* 0x000000ff06127812 */ /* 0x000fe200078ec0ff */
[----:B------:R-:W-:Y:S01]  /*4af0*/  BSSY.RECONVERGENT B1, `(.L_x_1642) ;  /* 0x000003c000017945 */ /* 0x000fe20003800200 */
[----:B------:R-:W-:Y:S01]  /*4b00*/  ISETP.GT.AND P0, PT, R0, R15, PT ;  /* 0x0000000f0000720c */ /* 0x000fe20003f04270 */
[----:B---3--:R0:W3:Y:S01]  /*4b10*/  SHFL.DOWN PT, R17, R8, 0x10, R15 ;  /* 0x0a00000008117989 */ /* 0x0080e200000e000f */
[----:B------:R-:W-:Y:S01]  /*4b20*/  PRMT R0, R6, 0x7610, R0 ;  /* 0x0000761006007816 */ /* 0x000fe20000000000 */
[----:B------:R-:W-:Y:S02]  /*4b30*/  IMAD.MOV.U32 R2, RZ, RZ, R12 ;  /* 0x000000ffff027224 */ /* 0x000fe400078e000c */
[----:B------:R0:W0:Y:S01]  /*4b40*/  SHFL.DOWN PT, R13, R12, 0x10, R15 ;  /* 0x0a0000000c0d7989 */ /* 0x00002200000e000f */
[----:B------:R-:W-:-:S03]  /*4b50*/  IMAD.MOV.U32 R3, RZ, RZ, R10 ;  /* 0x000000ffff037224 */ /* 0x000fc600078e000a */
[----:B----4-:R4:W0:Y:S04]  /*4b60*/  SHFL.DOWN PT, R11, R10, 0x10, R15 ;  /* 0x0a0000000a0b7989 */ /* 0x01082800000e000f */
[----:B------:R4:W0:Y:S04]  /*4b70*/  SHFL.DOWN PT, R20, R20, 0x10, R15 ;  /* 0x0a00000014147989 */ /* 0x00082800000e000f */
[----:B--2---:R4:W2:Y:S01]  /*4b80*/  SHFL.DOWN PT, R19, R18, 0x10, R15 ;  /* 0x0a00000012137989 */ /* 0x0048a200000e000f */
[----:B------:R-:W-:Y:S05]  /*4b90*/  @P0 BRA `(.L_x_1643) ;  /* 0x0000000000c40947 */ /* 0x000fea0003800000 */
[----:B0-----:R-:W-:Y:S01]  /*4ba0*/  LOP3.LUT R2, R20, 0xff, RZ, 0xc0, !PT ;  /* 0x000000ff14027812 */ /* 0x001fe200078ec0ff */
[----:B------:R-:W-:Y:S01]  /*4bb0*/  BSSY.RECONVERGENT B2, `(.L_x_1644) ;  /* 0x0000017000027945 */ /* 0x000fe20003800200 */
[----:B------:R-:W-:Y:S01]  /*4bc0*/  LOP3.LUT R3, R5, 0xff, RZ, 0xc0, !PT ;  /* 0x000000ff05037812 */ /* 0x000fe200078ec0ff */
[----:B----4-:R-:W-:Y:S01]  /*4bd0*/  IMAD.MOV.U32 R15, RZ, RZ, R9 ;  /* 0x000000ffff0f7224 */ /* 0x010fe200078e0009 */
[----:B--2---:R-:W-:Y:S01]  /*4be0*/  LOP3.LUT R21, R19, 0xff, RZ, 0xc0, !PT ;  /* 0x000000ff13157812 */ /* 0x004fe200078ec0ff */
        /* <DEDUP_REMOVED lines=19> */
.L_x_1645:
[----:B------:R-:W-:Y:S05]  /*4d20*/  BSYNC.RECONVERGENT B2 ;  /* 0x0000000000027941 */ /* 0x000fea0003800200 */
.L_x_1644:
        /* <DEDUP_REMOVED lines=24> */
.L_x_1643:
[----:B------:R-:W-:Y:S05]  /*4eb0*/  BSYNC.RECONVERGENT B1 ;  /* 0x0000000000017941 */ /* 0x000fea0003800200 */
.L_x_1642:
[----:B------:R-:W-:Y:S01]  /*4ec0*/  ISETP.NE.AND P0, PT, R4, RZ, PT ;  /* 0x000000ff0400720c */ /* 0x000fe20003f05270 */
[----:B------:R-:W-:-:S12]  /*4ed0*/  BSSY.RECONVERGENT B1, `(.L_x_1646) ;  /* 0x000000b000017945 */ /* 0x000fd80003800200 */
[----:B------:R-:W-:Y:S05]  /*4ee0*/  @P0 BRA `(.L_x_1647) ;  /* 0x0000000000240947 */ /* 0x000fea0003800000 */
[----:B------:R-:W5:Y:S01]  /*4ef0*/  S2UR UR5, SR_CgaCtaId ;  /* 0x00000000000579c3 */ /* 0x000f620000008800 */
[----:B------:R-:W-:Y:S01]  /*4f00*/  UMOV UR4, 0x400 ;  /* 0x0000040000047882 */ /* 0x000fe20000000000 */
[----:B----4-:R-:W-:Y:S02]  /*4f10*/  IMAD.MOV.U32 R10, RZ, RZ, R9 ;  /* 0x000000ffff0a7224 */ /* 0x010fe400078e0009 */
[----:B0-----:R-:W-:Y:S01]  /*4f20*/  IMAD.MOV.U32 R11, RZ, RZ, R8 ;  /* 0x000000ffff0b7224 */ /* 0x001fe200078e0008 */
[----:B-----5:R-:W-:-:S09]  /*4f30*/  ULEA UR4, UR5, UR4, 0x18 ;  /* 0x0000000405047291 */ /* 0x020fd2000f8ec0ff */
[----:B------:R0:W-:Y:S04]  /*4f40*/  STS.64 [R14+UR4+0x10], R10 ;  /* 0x0000100a0e007988 */ /* 0x0001e80008000a04 */
[----:B------:R0:W-:Y:S04]  /*4f50*/  STS.64 [R14+UR4+0x20], R2 ;  /* 0x000020020e007988 */ /* 0x0001e80008000a04 */
[----:B------:R0:W-:Y:S04]  /*4f60*/  STS.U8 [R14+UR4+0x8], R5 ;  /* 0x000008050e007988 */ /* 0x0001e80008000004 */
[----:B------:R0:W-:Y:S02]  /*4f70*/  STS.U8 [R14+UR4+0x18], R0 ;  /* 0x000018000e007988 */ /* 0x0001e40008000004 */
.L_x_1647:
[----:B------:R-:W-:Y:S05]  /*4f80*/  BSYNC.RECONVERGENT B1 ;  /* 0x0000000000017941 */ /* 0x000fea0003800200 */
.L_x_1646:
[----:B------:R-:W-:Y:S01]  /*4f90*/  BAR.SYNC.DEFER_BLOCKING 0x0 ;  /* 0x0000000000007b1d */ /* 0x000fe20000010000 */
[----:B------:R-:W-:-:S13]  /*4fa0*/  ISETP.NE.AND P2, PT, R7, RZ, PT ;  /* 0x000000ff0700720c */ /* 0x000fda0003f45270 */
[----:B------:R-:W-:Y:S05]  /*4fb0*/  @P2 BRA `(.L_x_1599) ;  /* 0x00000058002c2947 */ /* 0x000fea0003800000 */
[----:B------:R-:W-:Y:S01]  /*4fc0*/  UISETP.GE.AND UP0, UPT, UR8, 0x21, UPT ;  /* 0x000000210800788c */ /* 0x000fe2000bf06270 */
[----:B------:R-:W-:Y:S01]  /*4fd0*/  PRMT R4, R5, 0x7610, R4 ;  /* 0x0000761005047816 */ /* 0x000fe20000000004 */
[----:B0-----:R-:W-:Y:S01]  /*4fe0*/  IMAD.MOV.U32 R13, RZ, RZ, R9 ;  /* 0x000000ffff0d7224 */ /* 0x001fe200078e0009 */
        /* <DEDUP_REMOVED lines=8> */
[----:B---3--:R-:W-:Y:S01]  /*5070*/  LOP3.LUT R17, R5, 0xff, RZ, 0xc0, !PT ;  /* 0x000000ff05117812 */ /* 0x008fe200078ec0ff */
[----:B------:R-:W-:Y:S01]  /*5080*/  IMAD.MOV.U32 R13, RZ, RZ, R9 ;  /* 0x000000ffff0d7224 */ /* 0x000fe200078e0009 */
[----:B-1----:R-:W-:Y:S01]  /*5090*/  LOP3.LUT R16, R0, 0xff, RZ, 0xc0, !PT ;  /* 0x000000ff00107812 */ /* 0x002fe200078ec0ff */
        /* <DEDUP_REMOVED lines=22> */
.L_x_1650:
[----:B------:R-:W-:Y:S05]  /*5200*/  BSYNC.RECONVERGENT B1 ;  /* 0x0000000000017941 */ /* 0x000fea0003800200 */
.L_x_1649:
        /* <DEDUP_REMOVED lines=18> */
.L_x_1651:
[----:B------:R-:W-:Y:S05]  /*5330*/  BSYNC.RECONVERGENT B1 ;  /* 0x0000000000017941 */ /* 0x000fea0003800200 */
.L_x_1648:
[----:B------:R-:W-:Y:S01]  /*5340*/  UISETP.GE.AND UP0, UPT, UR8, 0x41, UPT ;  /* 0x000000410800788c */ /* 0x000fe2000bf06270 */
[----:B------:R-:W-:Y:S01]  /*5350*/  PRMT R0, R4, 0x7610, R0 ;  /* 0x0000761004007816 */ /* 0x000fe20000000000 */
[----:B------:R-:W-:Y:S01]  /*5360*/  IMAD.MOV.U32 R5, RZ, RZ, R13 ;  /* 0x000000ffff057224 */ /* 0x000fe200078e000d */
[----:B------:R-:W-:Y:S01]  /*5370*/  PRMT R11, R14, 0x7610, R11 ;  /* 0x000076100e0b7816 */ /* 0x000fe2000000000b */
[----:B------:R-:W-:Y:S02]  /*5380*/  IMAD.MOV.U32 R8, RZ, RZ, R12 ;  /* 0x000000ffff087224 */ /* 0x000fe400078e000c */
[----:B------:R-:W-:Y:S02]  /*5390*/  IMAD.MOV.U32 R9, RZ, RZ, R6 ;  /* 0x000000ffff097224 */ /* 0x000fe400078e0006 */
[----:B----4-:R-:W-:Y:S01]  /*53a0*/  IMAD.MOV.U32 R10, RZ, RZ, R7 ;  /* 0x000000ffff0a7224 */ /* 0x010fe200078e0007 */
        /* <DEDUP_REMOVED lines=12> */
[----:B------:R4:W2:Y:S01]  /*5470*/  LDS.64 R2, [R10+0x60] ;  /* 0x000060000a027984 */ /* 0x0008a20000000a00 */
        /* <DEDUP_REMOVED lines=16> */
.L_x_1654:
[----:B------:R-:W-:Y:S05]  /*5580*/  BSYNC.RECONVERGENT B1 ;  /* 0x0000000000017941 */ /* 0x000fea0003800200 */
.L_x_1653:
        /* <DEDUP_REMOVED lines=18> */
.L_x_1655:
[----:B------:R-:W-:Y:S05]  /*56b0*/  BSYNC.RECONVERGENT B1 ;  /* 0x0000000000017941 */ /* 0x000fea0003800200 */
.L_x_1652:
        /* <DEDUP_REMOVED lines=36> */
.L_x_1658:
[----:B------:R-:W-:Y:S05]  /*5900*/  BSYNC.RECONVERGENT B1 ;  /* 0x0000000000017941 */ /* 0x000fea0003800200 */
.L_x_1657:
        /* <DEDUP_REMOVED lines=18> */
.L_x_1659:
[----:B------:R-:W-:Y:S05]  /*5a30*/  BSYNC.RECONVERGENT B1 ;  /* 0x0000000000017941 */ /* 0x000fea0003800200 */
.L_x_1656:
        /* <DEDUP_REMOVED lines=36> */
.L_x_1662:
[----:B------:R-:W-:Y:S05]  /*5c80*/  BSYNC.RECONVERGENT B1 ;  /* 0x0000000000017941 */ /* 0x000fea0003800200 */
.L_x_1661:
        /* <DEDUP_REMOVED lines=18> */
.L_x_1663:
[----:B------:R-:W-:Y:S05]  /*5db0*/  BSYNC.RECONVERGENT B1 ;  /* 0x0000000000017941 */ /* 0x000fea0003800200 */
.L_x_1660:
        /* <DEDUP_REMOVED lines=36> */
.L_x_1666:
[----:B------:R-:W-:Y:S05]  /*6000*/  BSYNC.RECONVERGENT B1 ;  /* 0x0000000000017941 */ /* 0x000fea0003800200 */
.L_x_1665:
        /* <DEDUP_REMOVED lines=18> */
.L_x_1667:
[----:B------:R-:W-:Y:S05]  /*6130*/  BSYNC.RECONVERGENT B1 ;  /* 0x0000000000017941 */ /* 0x000fea0003800200 */
.L_x_1664:
[----:B------:R-:W-:Y:S01]  /*6140*/  UISETP.GE.AND UP0, UPT, UR8, 0xc1, UPT ;  /* 0x000000c10800788c */ /* 0x000fe2000bf06270 */
[----:B------:R-:W-:Y:S01]  /*6150*/  PRMT R10, R4, 0x7610, R10 ;  /* 0x00007610040a7816 */ /* 0x000fe2000000000a */
[----:B------:R-:W-:Y:S01]  /*6160*/  IMAD.MOV.U32 R11, RZ, RZ, R7 ;  /* 0x000000ffff0b7224 */ /* 0x000fe200078e0007 */
[----:B------:R-:W-:Y:S01]  /*6170*/  PRMT R18, R15, 0x7610, R18 ;  /* 0x000076100f127816 */ /* 0x000fe20000000012 */
[----:B------:R-:W-:Y:S02]  /*6180*/  IMAD.MOV.U32 R12, RZ, RZ, R6 ;  /* 0x000000ffff0c7224 */ /* 0x000fe400078e0006 */
[----:B---3--:R-:W-:Y:S02]  /*6190*/  IMAD.MOV.U32 R17, RZ, RZ, R13 ;  /* 0x000000ffff117224 */ /* 0x008fe400078e000d */
[----:B-1----:R-:W-:Y:S01]  /*61a0*/  IMAD.MOV.U32 R16, RZ, RZ, R14 ;  /* 0x000000ffff107224 */ /* 0x002fe200078e000e */
[----:B------:R-:W-:Y:S06]  /*61b0*/  BRA.U !UP0, `(.L_x_1668) ;  /* 0x0000000108c07547 */ /* 0x000fec000b800000 */
[----:B------:R-:W0:Y:S01]  /*61c0*/  S2R R3, SR_CgaCtaId ;  /* 0x0000000000037919 */ /* 0x000e220000008800 */
[----:B------:R-:W-:Y:S01]  /*61d0*/  MOV R0, 0x400 ;  /* 0x0000040000007802 */ /* 0x000fe20000000f00 */
[----:B------:R-:W-:Y:S01]  /*61e0*/  BSSY.RECONVERGENT B1, `(.L_x_1669) ;  /* 0x000001a000017945 */ /* 0x000fe20003800200 */
[C---:B------:R-:W-:Y:S01]  /*61f0*/  LOP3.LUT R16, R4.reuse, 0xff, RZ, 0xc0, !PT ;  /* 0x000000ff04107812 */ /* 0x040fe200078ec0ff */
[----:B------:R-:W-:Y:S01]  /*6200*/  IMAD.MOV.U32 R11, RZ, RZ, R7 ;  /* 0x000000ffff0b7224 */ /* 0x000fe200078e0007 */
[----:B--2---:R-:W-:Y:S01]  /*6210*/  LOP3.LUT R19, R15, 0xff, RZ, 0xc0, !PT ;  /* 0x000000ff0f137812 */ /* 0x004fe200078ec0ff */
        /* <DEDUP_REMOVED lines=22> */
.L_x_1670:
[----:B------:R-:W-:Y:S05]  /*6380*/  BSYNC.RECONVERGENT B1 ;  /* 0x0000000000017941 */ /* 0x000fea0003800200 */
.L_x_1669:
        /* <DEDUP_REMOVED lines=18> */
.L_x_1671:
[----:B------:R-:W-:Y:S05]  /*64b0*/  BSYNC.RECONVERGENT B1 ;  /* 0x0000000000017941 */ /* 0x000fea0003800200 */
.L_x_1668:
        /* <DEDUP_REMOVED lines=13> */
[C---:B------:R-:W-:Y:S01]  /*6590*/  PRMT R5, R10.reuse, 0x7610, R5 ;  /* 0x000076100a057816 */ /* 0x040fe20000000005 */
        /* <DEDUP_REMOVED lines=22> */
.L_x_1673:
[----:B------:R-:W-:Y:S05]  /*6700*/  BSYNC.RECONVERGENT B1 ;  /* 0x0000000000017941 */ /* 0x000fea0003800200 */
.L_x_1672:
        /* <DEDUP_REMOVED lines=19> */
.L_x_1549:
        /* <DEDUP_REMOVED lines=10> */
[----:B------:R-:W-:-:S04]  /*68e0*/  IMAD.X R6, RZ, RZ, UR11, P0 ;  /* 0x0000000bff067e24 */ /* 0x000fc800080e06ff */
[----:B------:R-:W-:Y:S01]  /*68f0*/  IMAD.X R11, RZ, RZ, R6, P2 ;  /* 0x000000ffff0b7224 */ /* 0x000fe200010e0606 */
[----:B--2---:R-:W-:Y:S02]  /*6900*/  ISETP.GE.U32.AND P1, PT, R10, R8, PT ;  /* 0x000000080a00720c */ /* 0x004fe40003f26070 */
[----:B------:R-:W-:Y:S02]  /*6910*/  ISETP.GE.U32.AND P0, PT, R8, R10, PT ;  /* 0x0000000a0800720c */ /* 0x000fe40003f06070 */
[----:B------:R-:W-:Y:S02]  /*6920*/  VIMNMX.U16x2 R5, PT, PT, R10, R8, PT ;  /* 0x000000080a057248 */ /* 0x000fe40003fe0200 */
[----:B------:R-:W-:Y:S02]  /*6930*/  VIMNMX.U16x2 R17, PT, PT, R8, R10, !PT ;  /* 0x0000000a08117248 */ /* 0x000fe40007fe0200 */
[CC--:B------:R-:W-:Y:S02]  /*6940*/  SEL R9, R19.reuse, R0.reuse, !P1 ;  /* 0x0000000013097207 */ /* 0x0c0fe40004800000 */
[----:B------:R-:W-:-:S02]  /*6950*/  SEL R19, R19, R0, !P0 ;  /* 0x0000000013137207 */ /* 0x000fc40004000000 */
[CC--:B------:R-:W-:Y:S02]  /*6960*/  SEL R8, R11.reuse, R6.reuse, !P1 ;  /* 0x000000060b087207 */ /* 0x0c0fe40004800000 */
[----:B------:R-:W-:Y:S01]  /*6970*/  SEL R18, R11, R6, !P0 ;  /* 0x000000060b127207 */ /* 0x000fe20004000000 */
[----:B------:R-:W-:Y:S06]  /*6980*/  BRA.U !UP0, `(.L_x_1674) ;  /* 0x0000000508487547 */ /* 0x000fec000b800000 */
[----:B------:R-:W-:Y:S01]  /*6990*/  PRMT R15, R17, 0x7610, R15 ;  /* 0x00007610110f7816 */ /* 0x000fe2000000000f */
[----:B------:R-:W-:Y:S01]  /*69a0*/  IMAD.MOV.U32 R13, RZ, RZ, R19 ;  /* 0x000000ffff0d7224 */ /* 0x000fe200078e0013 */
[----:B------:R-:W0:Y:S01]  /*69b0*/  LDCU UR4, c[0x0][0x3a0] ;  /* 0x00007400ff0477ac */ /* 0x000e220008000800 */
[----:B------:R-:W-:Y:S02]  /*69c0*/  IMAD.MOV.U32 R14, RZ, RZ, R18 ;  /* 0x000000ffff0e7224 */ /* 0x000fe400078e0012 */
[----:B------:R-:W-:-:S07]  /*69d0*/  IMAD.MOV.U32 R11, RZ, RZ, 0x200 ;  /* 0x00000200ff0b7424 */ /* 0x000fce00078e00ff */
.L_x_1679:
[----:B------:R-:W-:-:S05]  /*69e0*/  IADD3 R18, P0, PT, R11, R2, RZ ;  /* 0x000000020b127210 */ /* 0x000fca0007f1e0ff */
[----:B------:R-:W-:-:S05]  /*69f0*/  IMAD.X R19, RZ, RZ, R3, P0 ;  /* 0x000000ffff137224 */ /* 0x000fca00000e0603 */
[----:B------:R-:W2:Y:S04]  /*6a00*/  LDG.E.U8 R10, desc[UR6][R18.64] ;  /* 0x00000006120a7981 */ /* 0x000ea8000c1e1100 */
[----:B------:R-:W3:Y:S01]  /*6a10*/  LDG.E.U8 R17, desc[UR6][R18.64+0x100] ;  /* 0x0001000612117981 */ /* 0x000ee2000c1e1100 */
[----:B------:R-:W-:Y:S01]  /*6a20*/  LOP3.LUT R16, R15, 0xff, RZ, 0xc0, !PT ;  /* 0x000000ff0f107812 */ /* 0x000fe200078ec0ff */
[----:B------:R-:W-:Y:S01]  /*6a30*/  BSSY.RECONVERGENT B1, `(.L_x_1675) ;  /* 0x000001c000017945 */ /* 0x000fe20003800200 */
[----:B------:R-:W-:Y:S01]  /*6a40*/  LOP3.LUT R23, R5, 0xff, RZ, 0xc0, !PT ;  /* 0x000000ff05177812 */ /* 0x000fe200078ec0ff */
[----:B------:R-:W-:Y:S01]  /*6a50*/  IMAD.MOV.U32 R22, RZ, RZ, R9 ;  /* 0x000000ffff167224 */ /* 0x000fe200078e0009 */
[----:B------:R-:W-:-:S05]  /*6a60*/  IADD3 R12, P0, PT, R11, R0, RZ ;  /* 0x000000000b0c7210 */ /* 0x000fca0007f1e0ff */
[----:B------:R-:W-:Y:S01]  /*6a70*/  IMAD.X R7, RZ, RZ, R6, P0 ;  /* 0x000000ffff077224 */ /* 0x000fe200000e0606 */
[----:B--2---:R-:W-:Y:S02]  /*6a80*/  LOP3.LUT R21, R10, 0xffff, RZ, 0xc0, !PT ;  /* 0x0000ffff0a157812 */ /* 0x004fe400078ec0ff */
[----:B------:R-:W-:Y:S02]  /*6a90*/  ISETP.GE.U32.AND P1, PT, R23, R10, PT ;  /* 0x0000000a1700720c */ /* 0x000fe40003f26070 */
[----:B------:R-:W-:Y:S02]  /*6aa0*/  ISETP.GE.U32.AND P3, PT, R16, R21, PT ;  /* 0x000000151000720c */ /* 0x000fe40003f66070 */
[----:B---3--:R-:W-:-:S11]  /*6ab0*/  LOP3.LUT R20, R17, 0xffff, RZ, 0xc0, !PT ;  /* 0x0000ffff11147812 */ /* 0x008fd600078ec0ff */
[----:B------:R-:W-:-:S04]  /*6ac0*/  @P3 ISETP.GE.U32.AND P0, PT, R13, R12, PT ;  /* 0x0000000c0d00320c */ /* 0x000fc80003f06070 */
[----:B------:R-:W-:-:S04]  /*6ad0*/  @P3 ISETP.GE.AND.EX P0, PT, R14, R7, PT, P0 ;  /* 0x000000070e00320c */ /* 0x000fc80003f06300 */
[----:B------:R-:W-:Y:S01]  /*6ae0*/  @P3 ISETP.LT.U32.OR P0, PT, R21, R16, !P0 ;  /* 0x000000101500320c */ /* 0x000fe20004701470 */
[----:B------:R-:W-:Y:S01]  /*6af0*/  IMAD.MOV.U32 R21, RZ, RZ, R8 ;  /* 0x000000ffff157224 */ /* 0x000fe200078e0008 */
[----:B------:R-:W-:Y:S01]  /*6b00*/  PRMT R16, R5, 0x7610, R16 ;  /* 0x0000761005107816 */ /* 0x000fe20000000010 */
[----:B------:R-:W-:Y:S10]  /*6b10*/  @!P1 BRA `(.L_x_1676) ;  /* 0x0000000000349947 */ /* 0x000ff40003800000 */
[----:B------:R-:W-:Y:S01]  /*6b20*/  LOP3.LUT R16, R10, 0xffff, RZ, 0xc0, !PT ;  /* 0x0000ffff0a107812 */ /* 0x000fe200078ec0ff */
[----:B------:R-:W-:Y:S02]  /*6b30*/  IMAD.MOV.U32 R22, RZ, RZ, R12 ;  /* 0x000000ffff167224 */ /* 0x000fe400078e000c */
[----:B------:R-:W-:Y:S01]  /*6b40*/  IMAD.MOV.U32 R21, RZ, RZ, R7 ;  /* 0x000000ffff157224 */ /* 0x000fe200078e0007 */
[----:B------:R-:W-:Y:S02]  /*6b50*/  ISETP.GE.U32.AND P4, PT, R16, R23, PT ;  /* 0x000000171000720c */ /* 0x000fe40003f86070 */
[----:B------:R-:W-:-:S11]  /*6b60*/  PRMT R16, R10, 0x7610, R16 ;  /* 0x000076100a107816 */ /* 0x000fd60000000010 */
        /* <DEDUP_REMOVED lines=8> */
.L_x_1676:
[----:B0-----:R-:W-:Y:S05]  /*6bf0*/  BSYNC.RECONVERGENT B1 ;  /* 0x0000000000017941 */ /* 0x001fea0003800200 */
.L_x_1675:
        /* <DEDUP_REMOVED lines=25> */
.L_x_1678:
[----:B------:R-:W-:Y:S05]  /*6d90*/  BSYNC.RECONVERGENT B1 ;  /* 0x0000000000017941 */ /* 0x000fea0003800200 */
.L_x_1677:
[----:B------:R-:W-:-:S04]  /*6da0*/  LOP3.LUT R13, R10, 0xff, RZ, 0xc0, !PT ;  /* 0x000000ff0a0d7812 */ /* 0x000fc800078ec0ff */
[----:B------:R-:W-:-:S13]  /*6db0*/  ISETP.GE.U32.AND P1, PT, R13, R20, PT ;  /* 0x000000140d00720c */ /* 0x000fda0003f26070 */
[----:B------:R-:W-:-:S04]  /*6dc0*/  @P1 ISETP.GE.U32.AND P0, PT, R12, R19, PT ;  /* 0x000000130c00120c */ /* 0x000fc80003f06070 */
[----:B------:R-:W-:-:S04]  /*6dd0*/  @P1 ISETP.GE.AND.EX P0, PT, R7, R18, PT, P0 ;  /* 0x000000120700120c */ /* 0x000fc80003f06300 */
[----:B------:R-:W-:Y:S01]  /*6de0*/  @P1 ISETP.LT.U32.OR P0, PT, R20, R13, !P0 ;  /* 0x0000000d1400120c */ /* 0x000fe20004701470 */
        /* <DEDUP_REMOVED lines=11> */
[----:B------:R-:W-:-:S07]  /*6ea0*/  IMAD.MOV.U32 R7, RZ, RZ, R11 ;  /* 0x000000ffff077224 */ /* 0x000fce00078e000b */
.L_x_1674:
[----:B------:R-:W-:-:S13]  /*6eb0*/  ISETP.GE.AND P0, PT, R7, UR4, PT ;  /* 0x0000000407007c0c */ /* 0x000fda000bf06270 */
        /* <DEDUP_REMOVED lines=13> */
[----:B------:R-:W-:Y:S01]  /*6f90*/  IMAD.IADD R2, R4, 0x1, R7 ;  /* 0x0000000104027824 */ /* 0x000fe200078e0207 */
[----:B------:R-:W-:Y:S01]  /*6fa0*/  LEA.HI R3, R10, 0x1, RZ, 0x18 ;  /* 0x000000010a037811 */ /* 0x000fe200078fc0ff */
[----:B------:R-:W-:-:S03]  /*6fb0*/  IMAD.MOV.U32 R6, RZ, RZ, R4 ;  /* 0x000000ffff067224 */ /* 0x000fc600078e0004 */
[----:B------:R-:W-:-:S05]  /*6fc0*/  LOP3.LUT R13, R3, 0x3, RZ, 0xc0, !PT ;  /* 0x00000003030d7812 */ /* 0x000fca00078ec0ff */
[----:B------:R-:W-:Y:S01]  /*6fd0*/  IMAD.MOV R13, RZ, RZ, -R13 ;  /* 0x000000ffff0d7224 */ /* 0x000fe200078e0a0d */
[C---:B0-----:R-:W-:Y:S02]  /*6fe0*/  IADD3 R0, P0, PT, R2.reuse, UR10, RZ ;  /* 0x0000000a02007c10 */ /* 0x041fe4000ff1e0ff */
[----:B------:R-:W-:-:S03]  /*6ff0*/  IADD3 R2, P1, PT, R2, UR8, RZ ;  /* 0x0000000802027c10 */ /* 0x000fc6000ff3e0ff */
[----:B------:R-:W-:Y:S02]  /*7000*/  IMAD.X R12, RZ, RZ, UR11, P0 ;  /* 0x0000000bff0c7e24 */ /* 0x000fe400080e06ff */
[----:B------:R-:W-:-:S08]  /*7010*/  IMAD.X R3, RZ, RZ, UR9, P1 ;  /* 0x00000009ff037e24 */ /* 0x000fd000088e06ff */
.L_x_1688:
        /* <DEDUP_REMOVED lines=24> */
.L_x_1685:
[----:B------:R-:W-:Y:S05]  /*71a0*/  BSYNC.RECONVERGENT B3 ;  /* 0x0000000000037941 */ /* 0x000fea0003800200 */
.L_x_1684:
        /* <DEDUP_REMOVED lines=20> */
.L_x_1687:
[----:B------:R-:W-:Y:S05]  /*72f0*/  BSYNC.RECONVERGENT B3 ;  /* 0x0000000000037941 */ /* 0x000fea0003800200 */
.L_x_1686:
[----:B------:R-:W-:Y:S01]  /*7300*/  IADD3 R0, P0, PT, R0, 0x100, RZ ;  /* 0x0000010000007810 */ /* 0x000fe20007f1e0ff */
[----:B------:R-:W-:Y:S01]  /*7310*/  VIADD R6, R6, 0x100 ;  /* 0x0000010006067836 */ /* 0x000fe20000000000 */
[----:B------:R-:W-:-:S03]  /*7320*/  IADD3 R2, P1, PT, R2, 0x100, RZ ;  /* 0x0000010002027810 */ /* 0x000fc60007f3e0ff */
[----:B------:R-:W-:Y:S02]  /*7330*/  IMAD.X R12, RZ, RZ, R12, P0 ;  /* 0x000000ffff0c7224 */ /* 0x000fe400000e060c */
[----:B------:R-:W-:Y:S01]  /*7340*/  IMAD.X R3, RZ, RZ, R3, P1 ;  /* 0x000000ffff037224 */ /* 0x000fe200008e0603 */
[----:B------:R-:W-:Y:S07]  /*7350*/  @P2 BRA `(.L_x_1688) ;  /* 0xfffffffc00302947 */ /* 0x000fee000383ffff */
.L_x_1683:
[----:B------:R-:W-:Y:S05]  /*7360*/  BSYNC.RECONVERGENT B1 ;  /* 0x0000000000017941 */ /* 0x000fea0003800200 */
.L_x_1682:
[----:B------:R-:W-:-:S13]  /*7370*/  ISETP.GE.U32.AND P0, PT, R10, 0x300, PT ;  /* 0x000003000a00780c */ /* 0x000fda0003f06070 */
[----:B------:R-:W-:Y:S05]  /*7380*/  @!P0 BRA `(.L_x_1681) ;  /* 0x0000000c00208947 */ /* 0x000fea0003800000 */
[----:B------:R-:W0:Y:S01]  /*7390*/  LDCU.128 UR8, c[0x0][0x380] ;  /* 0x00007000ff0877ac */ /* 0x000e220008000c00 */
[C---:B------:R-:W-:Y:S02]  /*73a0*/  IMAD.IADD R21, R6.reuse, 0x1, R7 ;  /* 0x0000000106157824 */ /* 0x040fe400078e0207 */
[----:B------:R-:W-:Y:S01]  /*73b0*/  VIADD R12, R6, 0x200 ;  /* 0x00000200060c7836 */ /* 0x000fe20000000000 */
[----:B0-----:R-:W-:Y:S02]  /*73c0*/  IADD3 R3, P1, P2, R7, UR8, R6 ;  /* 0x0000000807037c10 */ /* 0x001fe4000fa3e006 */
[C---:B------:R-:W-:Y:S02]  /*73d0*/  IADD3 R0, P0, PT, R21.reuse, UR10, RZ ;  /* 0x0000000a15007c10 */ /* 0x040fe4000ff1e0ff */
[----:B------:R-:W-:Y:S02]  /*73e0*/  IADD3 R10, P4, PT, R21, UR8, RZ ;  /* 0x00000008150a7c10 */ /* 0x000fe4000ff9e0ff */
[----:B------:R-:W-:Y:S01]  /*73f0*/  IADD3 R3, P3, PT, R3, 0x300, RZ ;  /* 0x0000030003037810 */ /* 0x000fe20007f7e0ff */
[----:B------:R-:W-:Y:S01]  /*7400*/  IMAD.X R13, RZ, RZ, UR11, P0 ;  /* 0x0000000bff0d7e24 */ /* 0x000fe200080e06ff */
[----:B------:R-:W-:Y:S01]  /*7410*/  IADD3.X R2, PT, PT, RZ, UR9, RZ, P1, P2 ;  /* 0x00000009ff027c10 */ /* 0x000fe20008fe44ff */
[----:B------:R-:W-:-:S04]  /*7420*/  IMAD.X R15, RZ, RZ, UR9, P4 ;  /* 0x00000009ff0f7e24 */ /* 0x000fc8000a0e06ff */
[----:B------:R-:W-:-:S07]  /*7430*/  IMAD.X R2, RZ, RZ, R2, P3 ;  /* 0x000000ffff027224 */ /* 0x000fce00018e0602 */
.L_x_1705:
[----:B------:R-:W-:Y:S02]  /*7440*/  IMAD.MOV.U32 R6, RZ, RZ, R10 ;  /* 0x000000ffff067224 */ /* 0x000fe400078e000a */
[----:B------:R-:W-:-:S05]  /*7450*/  IMAD.MOV.U32 R7, RZ, RZ, R15 ;  /* 0x000000ffff077224 */ /* 0x000fca00078e000f */
[----:B------:R0:W2:Y:S02]  /*7460*/  LDG.E.U8 R22, desc[UR6][R6.64] ;  /* 0x0000000606167981 */ /* 0x0000a4000c1e1100 */
[----:B0-----:R-:W-:Y:S02]  /*7470*/  IMAD.MOV.U32 R6, RZ, RZ, R3 ;  /* 0x000000ffff067224 */ /* 0x001fe400078e0003 */
[----:B------:R-:W-:Y:S01]  /*7480*/  IMAD.MOV.U32 R7, RZ, RZ, R2 ;  /* 0x000000ffff077224 */ /* 0x000fe200078e0002 */
[----:B------:R-:W-:Y:S01]  /*7490*/  LOP3.LUT R25, R5, 0xff, RZ, 0xc0, !PT ;  /* 0x000000ff05197812 */ /* 0x000fe200078ec0ff */
[----:B------:R-:W0:Y:S03]  /*74a0*/  LDC.64 R2, c[0x0][0x388] ;  /* 0x0000e200ff027b82 */ /* 0x000e260000000a00 */
[----:B------:R1:W5:Y:S01]  /*74b0*/  LDG.E.U8 R14, desc[UR6][R6.64+-0x200] ;  /* 0xfffe0006060e7981 */ /* 0x000362000c1e1100 */
[----:B------:R-:W-:Y:S01]  /*74c0*/  LOP3.LUT R27, R17, 0xff, RZ, 0xc0, !PT ;  /* 0x000000ff111b7812 */ /* 0x000fe200078ec0ff */
[----:B------:R-:W-:Y:S01]  /*74d0*/  BSSY.RECONVERGENT B1, `(.L_x_1689) ;  /* 0x0000013000017945 */ /* 0x000fe20003800200 */
[----:B------:R-:W-:Y:S01]  /*74e0*/  PRMT R23, R5, 0x7610, R23 ;  /* 0x0000761005177816 */ /* 0x000fe20000000017 */
[----:B------:R-:W-:-:S02]  /*74f0*/  IMAD.MOV.U32 R20, RZ, RZ, R9 ;  /* 0x000000ffff147224 */ /* 0x000fc400078e0009 */
[----:B------:R-:W-:Y:S01]  /*7500*/  IMAD.MOV.U32 R16, RZ, RZ, R8 ;  /* 0x000000ffff107224 */ /* 0x000fe200078e0008 */
[-C--:B--2---:R-:W-:Y:S02]  /*7510*/  ISETP.GE.U32.AND P0, PT, R25, R22.reuse, PT ;  /* 0x000000161900720c */ /* 0x084fe40003f06070 */
[----:B------:R-:W-:-:S11]  /*7520*/  ISETP.GE.U32.AND P2, PT, R27, R22, PT ;  /* 0x000000161b00720c */ /* 0x000fd60003f46070 */
[----:B01----:R-:W-:Y:S05]  /*7530*/  @!P0 BRA `(.L_x_1690) ;  /* 0x0000000000308947 */ /* 0x003fea0003800000 */
        /* <DEDUP_REMOVED lines=12> */
.L_x_1690:
[----:B------:R-:W-:Y:S05]  /*7600*/  BSYNC.RECONVERGENT B1 ;  /* 0x0000000000017941 */ /* 0x000fea0003800200 */
.L_x_1689:
        /* <DEDUP_REMOVED lines=17> */
.L_x_1692:
[----:B------:R-:W-:Y:S05]  /*7720*/  BSYNC.RECONVERGENT B1 ;  /* 0x0000000000017941 */ /* 0x000fea0003800200 */
.L_x_1691:
[----:B------:R-:W-:Y:S01]  /*7730*/  LOP3.LUT R29, R23, 0xff, RZ, 0xc0, !PT ;  /* 0x000000ff171d7812 */ /* 0x000fe200078ec0ff */
[----:B------:R-:W-:Y:S01]  /*7740*/  VIADD R25, R21, 0x100 ;  /* 0x0000010015197836 */ /* 0x000fe20000000000 */
[----:B------:R-:W-:Y:S01]  /*7750*/  BSSY.RECONVERGENT B1, `(.L_x_1693) ;  /* 0x0000014000017945 */ /* 0x000fe20003800200 */
[----:B------:R-:W-:Y:S01]  /*7760*/  PRMT R19, R23, 0x7610, R19 ;  /* 0x0000761017137816 */ /* 0x000fe20000000013 */
[----:B------:R-:W-:Y:S01]  /*7770*/  IMAD.MOV.U32 R18, RZ, RZ, R20 ;  /* 0x000000ffff127224 */ /* 0x000fe200078e0014 */
[----:B-----5:R-:W-:Y:S01]  /*7780*/  ISETP.GE.U32.AND P0, PT, R29, R14, PT ;  /* 0x0000000e1d00720c */ /* 0x020fe20003f06070 */
[----:B------:R-:W-:Y:S01]  /*7790*/  IMAD.MOV.U32 R17, RZ, RZ, R16 ;  /* 0x000000ffff117224 */ /* 0x000fe200078e0010 */
[----:B------:R-:W-:-:S05]  /*77a0*/  IADD3 R25, P1, PT, R25, R2, RZ ;  /* 0x0000000219197210 */ /* 0x000fca0007f3e0ff */
[----:B------:R-:W-:-:S06]  /*77b0*/  IMAD.X R27, RZ, RZ, R3, P1 ;  /* 0x000000ffff1b7224 */ /* 0x000fcc00008e0603 */
        /* <DEDUP_REMOVED lines=13> */
.L_x_1694:
[----:B------:R-:W-:Y:S05]  /*7890*/  BSYNC.RECONVERGENT B1 ;  /* 0x0000000000017941 */ /* 0x000fea0003800200 */
.L_x_1693:
[----:B------:R0:W5:Y:S04]  /*78a0*/  LDG.E.U8 R24, desc[UR6][R6.64+-0x100] ;  /* 0xffff000606187981 */ /* 0x000168000c1e1100 */
[----:B------:R0:W5:Y:S01]  /*78b0*/  LDG.E.U8 R16, desc[UR6][R6.64] ;  /* 0x0000000606107981 */ /* 0x000162000c1e1100 */
[----:B------:R-:W-:Y:S01]  /*78c0*/  LOP3.LUT R29, R9, 0xff, RZ, 0xc0, !PT ;  /* 0x000000ff091d7812 */ /* 0x000fe200078ec0ff */
[----:B------:R-:W-:Y:S01]  /*78d0*/  BSSY.RECONVERGENT B1, `(.L_x_1695) ;  /* 0x0000012000017945 */ /* 0x000fe20003800200 */
[----:B------:R-:W-:Y:S01]  /*78e0*/  IMAD.MOV.U32 R23, RZ, RZ, R25 ;  /* 0x000000ffff177224 */ /* 0x000fe200078e0019 */
[----:B------:R-:W-:Y:S01]  /*78f0*/  PRMT R22, R14, 0x7610, R22 ;  /* 0x000076100e167816 */ /* 0x000fe20000000016 */
[----:B------:R-:W-:Y:S01]  /*7900*/  IMAD.MOV.U32 R20, RZ, RZ, R27 ;  /* 0x000000ffff147224 */ /* 0x000fe200078e001b */
[----:B------:R-:W-:-:S13]  /*7910*/  ISETP.GE.U32.AND P0, PT, R29, R14, PT ;  /* 0x0000000e1d00720c */ /* 0x000fda0003f06070 */
[----:B0-----:R-:W-:Y:S05]  /*7920*/  @!P0 BRA `(.L_x_1696) ;  /* 0x0000000000308947 */ /* 0x001fea0003800000 */
        /* <DEDUP_REMOVED lines=12> */
.L_x_1696:
[----:B------:R-:W-:Y:S05]  /*79f0*/  BSYNC.RECONVERGENT B1 ;  /* 0x0000000000017941 */ /* 0x000fea0003800200 */
.L_x_1695:
        /* <DEDUP_REMOVED lines=22> */
.L_x_1698:
[----:B------:R-:W-:Y:S05]  /*7b60*/  BSYNC.RECONVERGENT B1 ;  /* 0x0000000000017941 */ /* 0x000fea0003800200 */
.L_x_1697:
        /* <DEDUP_REMOVED lines=19> */
.L_x_1700:
[----:B------:R-:W-:Y:S05]  /*7ca0*/  BSYNC.RECONVERGENT B1 ;  /* 0x0000000000017941 */ /* 0x000fea0003800200 */
.L_x_1699:
[----:B------:R-:W-:Y:S01]  /*7cb0*/  LOP3.LUT R17, R25, 0xff, RZ, 0xc0, !PT ;  /* 0x000000ff19117812 */ /* 0x000fe200078ec0ff */
[----:B------:R-:W-:Y:S01]  /*7cc0*/  VIADD R5, R21, 0x300 ;  /* 0x0000030015057836 */ /* 0x000fe20000000000 */
[----:B------:R-:W-:Y:S01]  /*7cd0*/  BSSY.RECONVERGENT B1, `(.L_x_1701) ;  /* 0x0000014000017945 */ /* 0x000fe20003800200 */
[----:B------:R-:W-:Y:S01]  /*7ce0*/  IMAD.MOV.U32 R9, RZ, RZ, R14 ;  /* 0x000000ffff097224 */ /* 0x000fe200078e000e */
[----:B------:R-:W-:Y:S01]  /*7cf0*/  ISETP.GE.U32.AND P0, PT, R17, R16, PT ;  /* 0x000000101100720c */ /* 0x000fe20003f06070 */
[----:B------:R-:W-:Y:S01]  /*7d00*/  IMAD.MOV.U32 R8, RZ, RZ, R26 ;  /* 0x000000ffff087224 */ /* 0x000fe200078e001a */
[----:B------:R-:W-:Y:S02]  /*7d10*/  IADD3 R2, P1, PT, R5, R2, RZ ;  /* 0x0000000205027210 */ /* 0x000fe40007f3e0ff */
[----:B------:R-:W-:-:S03]  /*7d20*/  PRMT R5, R25, 0x7610, R5 ;  /* 0x0000761019057816 */ /* 0x000fc60000000005 */
        /* <DEDUP_REMOVED lines=14> */
.L_x_1702:
[----:B------:R-:W-:Y:S05]  /*7e10*/  BSYNC.RECONVERGENT B1 ;  /* 0x0000000000017941 */ /* 0x000fea0003800200 */
.L_x_1701:
        /* <DEDUP_REMOVED lines=19> */
.L_x_1704:
[----:B------:R-:W-:Y:S05]  /*7f50*/  BSYNC.RECONVERGENT B1 ;  /* 0x0000000000017941 */ /* 0x000fea0003800200 */
.L_x_1703:
[----:B------:R-:W-:Y:S01]  /*7f60*/  VIADD R2, R12, 0x200 ;  /* 0x000002000c027836 */ /* 0x000fe20000000000 */
[----:B------:R-:W-:Y:S01]  /*7f70*/  IADD3 R3, P2, PT, R6, 0x400, RZ ;  /* 0x0000040006037810 */ /* 0x000fe20007f5e0ff */
[----:B------:R-:W-:Y:S01]  /*7f80*/  VIADD R12, R12, 0x400 ;  /* 0x000004000c0c7836 */ /* 0x000fe20000000000 */
[----:B------:R-:W-:Y:S01]  /*7f90*/  IADD3 R0, P1, PT, R0, 0x400, RZ ;  /* 0x0000040000007810 */ /* 0x000fe20007f3e0ff */
[----:B------:R-:W-:Y:S01]  /*7fa0*/  VIADD R21, R21, 0x400 ;  /* 0x0000040015157836 */ /* 0x000fe20000000000 */
[----:B------:R-:W-:Y:S01]  /*7fb0*/  ISETP.GE.AND P0, PT, R2, R11, PT ;  /* 0x0000000b0200720c */ /* 0x000fe20003f06270 */
[----:B------:R-:W-:Y:S01]  /*7fc0*/  IMAD.X R2, RZ, RZ, R7, P2 ;  /* 0x000000ffff027224 */ /* 0x000fe200010e0607 */
[----:B------:R-:W-:Y:S01]  /*7fd0*/  IADD3 R10, P3, PT, R10, 0x400, RZ ;  /* 0x000004000a0a7810 */ /* 0x000fe20007f7e0ff */
[----:B------:R-:W-:-:S04]  /*7fe0*/  IMAD.X R13, RZ, RZ, R13, P1 ;  /* 0x000000ffff0d7224 */ /* 0x000fc800008e060d */
[----:B------:R-:W-:-:S06]  /*7ff0*/  IMAD.X R15, RZ, RZ, R15, P3 ;  /* 0x000000ffff0f7224 */ /* 0x000fcc00018e060f */
[----:B------:R-:W-:Y:S05]  /*8000*/  @!P0 BRA `(.L_x_1705) ;  /* 0xfffffff4000c8947 */ /* 0x000fea000383ffff */
.L_x_1681:
[----:B------:R-:W-:Y:S05]  /*8010*/  BSYNC.RECONVERGENT B2 ;  /* 0x0000000000027941 */ /* 0x000fea0003800200 */
.L_x_1680:
        /* <DEDUP_REMOVED lines=39> */
.L_x_1709:
[----:B------:R-:W-:Y:S05]  /*8290*/  BSYNC.RECONVERGENT B2 ;  /* 0x0000000000027941 */ /* 0x000fea0003800200 */
.L_x_1708:
        /* <DEDUP_REMOVED lines=24> */
.L_x_1707:
[----:B------:R-:W-:Y:S05]  /*8420*/  BSYNC.RECONVERGENT B1 ;  /* 0x0000000000017941 */ /* 0x000fea0003800200 */
.L_x_1706:
        /* <DEDUP_REMOVED lines=38> */
.L_x_1713:
[----:B------:R-:W-:Y:S05]  /*8690*/  BSYNC.RECONVERGENT B2 ;  /* 0x0000000000027941 */ /* 0x000fea0003800200 */
.L_x_1712:
        /* <DEDUP_REMOVED lines=24> */
.L_x_1711:
[----:B------:R-:W-:Y:S05]  /*8820*/  BSYNC.RECONVERGENT B1 ;  /* 0x0000000000017941 */ /* 0x000fea0003800200 */
.L_x_1710:
        /* <DEDUP_REMOVED lines=8> */
[----:B----4-:R0:W4:Y:S01]  /*88b0*/  SHFL.DOWN PT, R19, R10, 0x4, 0x1f ;  /* 0x08801f000a137f89 */ /* 0x01012200000e0000 */
[----:B------:R-:W-:-:S03]  /*88c0*/  IMAD.MOV.U32 R2, RZ, RZ, R7 ;  /* 0x000000ffff027224 */ /* 0x000fc600078e0007 */
        /* <DEDUP_REMOVED lines=28> */
.L_x_1717:
[----:B------:R-:W-:Y:S05]  /*8a90*/  BSYNC.RECONVERGENT B2 ;  /* 0x0000000000027941 */ /* 0x000fea0003800200 */
.L_x_1716:
[----:B----4-:R-:W-:Y:S01]  /*8aa0*/  IMAD.MOV.U32 R3, RZ, RZ, R19 ;  /* 0x000000ffff037224 */ /* 0x010fe200078e0013 */
[----:B------:R-:W-:Y:S01]  /*8ab0*/  PRMT R5, R22, 0x7610, R5 ;  /* 0x0000761016057816 */ /* 0x000fe20000000005 */
[----:B---3--:R-:W-:Y:S02]  /*8ac0*/  IMAD.MOV.U32 R2, RZ, RZ, R18 ;  /* 0x000000ffff027224 */ /* 0x008fe400078e0012 */
        /* <DEDUP_REMOVED lines=21> */
.L_x_1715:
[----:B------:R-:W-:Y:S05]  /*8c20*/  BSYNC.RECONVERGENT B1 ;  /* 0x0000000000017941 */ /* 0x000fea0003800200 */
.L_x_1714:
        /* <DEDUP_REMOVED lines=38> */
.L_x_1721:
[----:B------:R-:W-:Y:S05]  /*8e90*/  BSYNC.RECONVERGENT B2 ;  /* 0x0000000000027941 */ /* 0x000fea0003800200 */
.L_x_1720:
        /* <DEDUP_REMOVED lines=24> */
.L_x_1719:
[----:B------:R-:W-:Y:S05]  /*9020*/  BSYNC.RECONVERGENT B1 ;  /* 0x0000000000017941 */ /* 0x000fea0003800200 */
.L_x_1718:
        /* <DEDUP_REMOVED lines=38> */
.L_x_1725:
[----:B------:R-:W-:Y:S05]  /*9290*/  BSYNC.RECONVERGENT B2 ;  /* 0x0000000000027941 */ /* 0x000fea0003800200 */
.L_x_1724:
        /* <DEDUP_REMOVED lines=24> */
.L_x_1723:
[----:B------:R-:W-:Y:S05]  /*9420*/  BSYNC.RECONVERGENT B1 ;  /* 0x0000000000017941 */ /* 0x000fea0003800200 */
.L_x_1722:
[----:B------:R-:W-:Y:S01]  /*9430*/  ISETP.NE.AND P0, PT, R12, RZ, PT ;  /* 0x000000ff0c00720c */ /* 0x000fe20003f05270 */
[----:B------:R-:W-:-:S12]  /*9440*/  BSSY.RECONVERGENT B1, `(.L_x_1726) ;  /* 0x000000d000017945 */ /* 0x000fd80003800200 */
[----:B------:R-:W-:Y:S05]  /*9450*/  @P0 BRA `(.L_x_1727) ;  /* 0x00000000002c0947 */ /* 0x000fea0003800000 */
[----:B0-----:R-:W0:Y:S01]  /*9460*/  S2R R10, SR_CgaCtaId ;  /* 0x00000000000a7919 */ /* 0x001e220000008800 */
[----:B------:R-:W-:Y:S02]  /*9470*/  MOV R7, 0x400 ;  /* 0x0000040000077802 */ /* 0x000fe40000000f00 */
[----:B------:R-:W-:Y:S02]  /*9480*/  LOP3.LUT R6, R4, 0x3e0, RZ, 0xc0, !PT ;  /* 0x000003e004067812 */ /* 0x000fe400078ec0ff */
        /* <DEDUP_REMOVED lines=8> */
.L_x_1727:
[----:B------:R-:W-:Y:S05]  /*9510*/  BSYNC.RECONVERGENT B1 ;  /* 0x0000000000017941 */ /* 0x000fea0003800200 */
.L_x_1726:
        /* <DEDUP_REMOVED lines=8> */
[----:B---3--:R-:W-:Y:S01]  /*95a0*/  PRMT R18, R5, 0x7610, R18 ;  /* 0x0000761005127816 */ /* 0x008fe20000000012 */
[----:B-1----:R-:W-:Y:S01]  /*95b0*/  IMAD.MOV.U32 R16, RZ, RZ, R8 ;  /* 0x000000ffff107224 */ /* 0x002fe200078e0008 */
[----:B0-----:R-:W-:-:S05]  /*95c0*/  LEA R4, R7, R4, 0x18 ;  /* 0x0000000407047211 */ /* 0x001fca00078ec0ff */
[----:B------:R-:W0:Y:S04]  /*95d0*/  LDS.U8 R10, [R4+0x28] ;  /* 0x00002800040a7984 */ /* 0x000e280000000000 */
[----:B------:R1:W3:Y:S04]  /*95e0*/  LDS.U8 R24, [R4+0x38] ;  /* 0x0000380004187984 */ /* 0x0002e80000000000 */
[----:B----4-:R1:W4:Y:S01]  /*95f0*/  LDS.U8 R19, [R4+0x48] ;  /* 0x0000480004137984 */ /* 0x0103220000000000 */
        /* <DEDUP_REMOVED lines=15> */
.L_x_1729:
[----:B------:R-:W-:Y:S05]  /*96f0*/  BSYNC.RECONVERGENT B1 ;  /* 0x0000000000017941 */ /* 0x000fea0003800200 */
.L_x_1728:
        /* <DEDUP_REMOVED lines=29> */
.L_x_1731:
[----:B------:R-:W-:Y:S05]  /*98d0*/  BSYNC.RECONVERGENT B1 ;  /* 0x0000000000017941 */ /* 0x000fea0003800200 */
.L_x_1730:
        /* <DEDUP_REMOVED lines=20> */
.L_x_1733:
[----:B------:R-:W-:Y:S05]  /*9a20*/  BSYNC.RECONVERGENT B1 ;  /* 0x0000000000017941 */ /* 0x000fea0003800200 */
.L_x_1732:
        /* <DEDUP_REMOVED lines=19> */
.L_x_1735:
[----:B------:R-:W-:Y:S05]  /*9b60*/  BSYNC.RECONVERGENT B1 ;  /* 0x0000000000017941 */ /* 0x000fea0003800200 */
.L_x_1734:
        /* <DEDUP_REMOVED lines=20> */
.L_x_1737:
[----:B------:R-:W-:Y:S05]  /*9cb0*/  BSYNC.RECONVERGENT B1 ;  /* 0x0000000000017941 */ /* 0x000fea0003800200 */
.L_x_1736:
        /* <DEDUP_REMOVED lines=19> */
.L_x_1739:
[----:B------:R-:W-:Y:S05]  /*9df0*/  BSYNC.RECONVERGENT B1 ;  /* 0x0000000000017941 */ /* 0x000fea0003800200 */
.L_x_1738:
        /* <DEDUP_REMOVED lines=20> */
.L_x_1741:
[----:B------:R-:W-:Y:S05]  /*9f40*/  BSYNC.RECONVERGENT B1 ;  /* 0x0000000000017941 */ /* 0x000fea0003800200 */
.L_x_1740:
        /* <DEDUP_REMOVED lines=28> */
.L_x_1743:
[----:B------:R-:W-:Y:S05]  /*a110*/  BSYNC.RECONVERGENT B1 ;  /* 0x0000000000017941 */ /* 0x000fea0003800200 */
.L_x_1742:
        /* <DEDUP_REMOVED lines=18> */
.L_x_1745:
[----:B------:R-:W-:Y:S05]  /*a240*/  BSYNC.RECONVERGENT B1 ;  /* 0x0000000000017941 */ /* 0x000fea0003800200 */
.L_x_1744:
        /* <DEDUP_REMOVED lines=19> */
.L_x_1747:
[----:B------:R-:W-:Y:S05]  /*a380*/  BSYNC.RECONVERGENT B1 ;  /* 0x0000000000017941 */ /* 0x000fea0003800200 */
.L_x_1746:
        /* <DEDUP_REMOVED lines=18> */
.L_x_1749:
[----:B------:R-:W-:Y:S05]  /*a4b0*/  BSYNC.RECONVERGENT B1 ;  /* 0x0000000000017941 */ /* 0x000fea0003800200 */
.L_x_1748:
        /* <DEDUP_REMOVED lines=19> */
.L_x_1751:
[----:B------:R-:W-:Y:S05]  /*a5f0*/  BSYNC.RECONVERGENT B1 ;  /* 0x0000000000017941 */ /* 0x000fea0003800200 */
.L_x_1750:
        /* <DEDUP_REMOVED lines=20> */
.L_x_1753:
[----:B------:R-:W-:Y:S05]  /*a740*/  BSYNC.RECONVERGENT B1 ;  /* 0x0000000000017941 */ /* 0x000fea0003800200 */
.L_x_1752:
        /* <DEDUP_REMOVED lines=18> */
.L_x_1599:
[----:B------:R-:W-:Y:S05]  /*a870*/  BSYNC.RECONVERGENT B0 ;  /* 0x0000000000007941 */ /* 0x000fea0003800200 */
.L_x_1548:
[----:B------:R-:W-:Y:S05]  /*a880*/  @P2 EXIT ;  /* 0x000000000000294d */ /* 0x000fea0003800000 */
[----:B0-----:R-:W0:Y:S01]  /*a890*/  LDC.64 R6, c[0x0][0x398] ;  /* 0x0000e600ff067b82 */ /* 0x001e220000000a00 */
[----:B-12---:R-:W-:-:S04]  /*a8a0*/  LOP3.LUT R9, R9, R8, RZ, 0x3c, !PT ;  /* 0x0000000809097212 */ /* 0x006fc800078e3cff */
[----:B------:R-:W-:-:S04]  /*a8b0*/  LOP3.LUT R8, R9, R8, RZ, 0x3c, !PT ;  /* 0x0000000809087212 */ /* 0x000fc800078e3cff */
[----:B------:R-:W-:-:S05]  /*a8c0*/  LOP3.LUT R9, R9, R8, RZ, 0x3c, !PT ;  /* 0x0000000809097212 */ /* 0x000fca00078e3cff */
[----:B0-----:R-:W-:Y:S04]  /*a8d0*/  STG.E.64 desc[UR6][R6.64+0x8], R8 ;  /* 0x0000080806007986 */ /* 0x001fe8000c101b06 */
[----:B------:R-:W-:Y:S04]  /*a8e0*/  STG.E.64 desc[UR6][R6.64+0x18], R2 ;  /* 0x0000180206007986 */ /* 0x000fe8000c101b06 */
[----:B------:R-:W-:Y:S04]  /*a8f0*/  STG.E.U8 desc[UR6][R6.64], R5 ;  /* 0x0000000506007986 */ /* 0x000fe8000c101106 */
[----:B------:R-:W-:Y:S01]  /*a900*/  STG.E.U8 desc[UR6][R6.64+0x10], R0 ;  /* 0x0000100006007986 */ /* 0x000fe2000c101106 */
[----:B------:R-:W-:Y:S05]  /*a910*/  EXIT ;  /* 0x000000000000794d */ /* 0x000fea0003800000 */
.L_x_1754:
        /* <DEDUP_REMOVED lines=14> */
.L_x_1789:


//--------------------- .text._Z13kernel_histeqP6uchar4jjfPiPh --------------------------
	.section	.text._Z13kernel_histeqP6uchar4jjfPiPh,"ax",@progbits
	.align	128
        .global         _Z13kernel_histeqP6uchar4jjfPiPh
        .type           _Z13kernel_histeqP6uchar4jjfPiPh,@function
        .size           _Z13kernel_histeqP6uchar4jjfPiPh,(.L_x_1771 - _Z13kernel_histeqP6uchar4jjfPiPh)
        .other          _Z13kernel_histeqP6uchar4jjfPiPh,@"STO_CUDA_ENTRY STV_DEFAULT"
_Z13kernel_histeqP6uchar4jjfPiPh:
.text._Z13kernel_histeqP6uchar4jjfPiPh:
[----:B------:R-:W-:Y:S01]  /*0000*/  LDC R1, c[0x0][0x37c] ;  /* 0x0000df00ff017b82 */ /* 0x000fe20000000800 */
[----:B------:R-:W0:Y:S07]  /*0010*/  S2R R0, SR_TID.Y ;  /* 0x0000000000007919 */ /* 0x000e2e0000002200 */
[----:B------:R-:W1:Y:S01]  /*0020*/  LDC R2, c[0x0][0x360] ;  /* 0x0000d800ff027b82 */ /* 0x000e620000000800 */
[----:B------:R-:W2:Y:S01]  /*0030*/  LDCU.64 UR6, c[0x0][0x388] ;  /* 0x00007100ff0677ac */ /* 0x000ea20008000a00 */
[----:B------:R-:W1:Y:S06]  /*0040*/  S2R R5, SR_TID.X ;  /* 0x0000000000057919 */ /* 0x000e6c0000002100 */
[----:B------:R-:W0:Y:S08]  /*0050*/  S2UR UR5, SR_CTAID.Y ;  /* 0x00000000000579c3 */ /* 0x000e300000002600 */
[----:B------:R-:W0:Y:S08]  /*0060*/  LDC R3, c[0x0][0x364] ;  /* 0x0000d900ff037b82 */ /* 0x000e300000000800 */
[----:B------:R-:W1:Y:S01]  /*0070*/  S2UR UR4, SR_CTAID.X ;  /* 0x00000000000479c3 */ /* 0x000e620000002500 */
[----:B0-----:R-:W-:-:S05]  /*0080*/  IMAD R3, R3, UR5, R0 ;  /* 0x0000000503037c24 */ /* 0x001fca000f8e0200 */
[----:B--2---:R-:W-:Y:S01]  /*0090*/  ISETP.GE.U32.AND P0, PT, R3, UR7, PT ;  /* 0x0000000703007c0c */ /* 0x004fe2000bf06070 */
[----:B-1----:R-:W-:-:S05]  /*00a0*/  IMAD R2, R2, UR4, R5 ;  /* 0x0000000402027c24 */ /* 0x002fca000f8e0205 */
[----:B------:R-:W-:-:S13]  /*00b0*/  ISETP.GE.U32.OR P0, PT, R2, UR6, P0 ;  /* 0x0000000602007c0c */ /* 0x000fda0008706470 */
[----:B------:R-:W-:Y:S05]  /*00c0*/  @P0 EXIT ;  /* 0x000000000000094d */ /* 0x000fea0003800000 */
[----:B------:R-:W0:Y:S01]  /*00d0*/  LDCU.64 UR8, c[0x0][0x3a0] ;  /* 0x00007400ff0877ac */ /* 0x000e220008000a00 */
[----:B------:R-:W-:Y:S01]  /*00e0*/  IMAD R2, R3, UR6, R2 ;  /* 0x0000000603027c24 */ /* 0x000fe2000f8e0202 */
[----:B------:R-:W1:Y:S01]  /*00f0*/  LDC.64 R4, c[0x0][0x398] ;  /* 0x0000e600ff047b82 */ /* 0x000e620000000a00 */
[----:B------:R-:W2:Y:S07]  /*0100*/  LDCU.64 UR4, c[0x0][0x358] ;  /* 0x00006b00ff0477ac */ /* 0x000eae0008000a00 */
[----:B------:R-:W3:Y:S01]  /*0110*/  LDC R9, c[0x0][0x390] ;  /* 0x0000e400ff097b82 */ /* 0x000ee20000000800 */
[----:B0-----:R-:W-:-:S05]  /*0120*/  IADD3 R6, P0, PT, R2, UR8, RZ ;  /* 0x0000000802067c10 */ /* 0x001fca000ff1e0ff */
[----:B------:R-:W-:-:S06]  /*0130*/  IMAD.X R7, RZ, RZ, UR9, P0 ;  /* 0x00000009ff077e24 */ /* 0x000fcc00080e06ff */
[----:B--2---:R-:W1:Y:S01]  /*0140*/  LDG.E.U8 R7, desc[UR4][R6.64] ;  /* 0x0000000406077981 */ /* 0x004e62000c1e1100 */
[----:B---3--:R-:W0:Y:S01]  /*0150*/  MUFU.RCP R3, R9 ;  /* 0x0000000900037308 */ /* 0x008e220000001000 */
[----:B-1----:R-:W-:-:S05]  /*0160*/  IMAD.WIDE.U32 R4, R7, 0x4, R4 ;  /* 0x0000000407047825 */ /* 0x002fca00078e0004 */
[----:B------:R-:W2:Y:S01]  /*0170*/  LDG.E R0, desc[UR4][R4.64] ;  /* 0x0000000404007981 */ /* 0x000ea2000c1e1900 */
[C---:B0-----:R-:W-:Y:S01]  /*0180*/  FFMA R8, R3.reuse, -R9, 1 ;  /* 0x3f80000003087423 */ /* 0x041fe20000000809 */
[----:B------:R-:W-:Y:S03]  /*0190*/  BSSY.RECONVERGENT B0, `(.L_x_1755) ;  /* 0x000000b000007945 */ /* 0x000fe60003800200 */
[----:B------:R-:W-:Y:S01]  /*01a0*/  FFMA R3, R3, R8, R3 ;  /* 0x0000000803037223 */ /* 0x000fe20000000003 */
[----:B--2---:R-:W-:-:S04]  /*01b0*/  I2FP.F32.S32 R0, R0 ;  /* 0x0000000000007245 */ /* 0x004fc80000201400 */
[----:B------:R-:W0:Y:S01]  /*01c0*/  FCHK P0, R0, R9 ;  /* 0x0000000900007302 */ /* 0x000e220000000000 */
[----:B------:R-:W-:-:S04]  /*01d0*/  FFMA R8, R0, R3, RZ ;  /* 0x0000000300087223 */ /* 0x000fc800000000ff */
[----:B------:R-:W-:-:S04]  /*01e0*/  FFMA R6, R8, -R9, R0 ;  /* 0x8000000908067223 */ /* 0x000fc80000000000 */
[----:B------:R-:W-:Y:S01]  /*01f0*/  FFMA R3, R3, R6, R8 ;  /* 0x0000000603037223 */ /* 0x000fe20000000008 */
[----:B0-----:R-:W-:Y:S06]  /*0200*/  @!P0 BRA `(.L_x_1756) ;  /* 0x00000000000c8947 */ /* 0x001fec0003800000 */
[----:B------:R-:W-:-:S07]  /*0210*/  MOV R4, 0x230 ;  /* 0x0000023000047802 */ /* 0x000fce0000000f00 */
[----:B------:R-:W-:Y:S05]  /*0220*/  CALL.REL.NOINC `($__internal_2_$__cuda_sm3x_div_rn_noftz_f32_slowpath) ;  /* 0x0000000000347944 */ /* 0x000fea0003c00000 */
[----:B------:R-:W-:-:S07]  /*0230*/  IMAD.MOV.U32 R3, RZ, RZ, R0 ;  /* 0x000000ffff037224 */ /* 0x000fce00078e0000 */
.L_x_1756:
[----:B------:R-:W-:Y:S05]  /*0240*/  BSYNC.RECONVERGENT B0 ;  /* 0x0000000000007941 */ /* 0x000fea0003800200 */
.L_x_1755:
[----:B------:R-:W-:Y:S01]  /*0250*/  FMUL R0, R3, 255 ;  /* 0x437f000003007820 */ /* 0x000fe20000400000 */
[----:B------:R-:W0:Y:S01]  /*0260*/  LDC.64 R4, c[0x0][0x380] ;  /* 0x0000e000ff047b82 */ /* 0x000e220000000a00 */
[----:B------:R-:W-:Y:S02]  /*0270*/  UMOV UR6, 0x3340 ;  /* 0x0000334000067882 */ /* 0x000fe40000000000 */
[----:B------:R-:W-:Y:S02]  /*0280*/  IMAD.U32 R3, RZ, RZ, UR6 ;  /* 0x00000006ff037e24 */ /* 0x000fe4000f8e00ff */
[----:B------:R-:W1:Y:S03]  /*0290*/  F2I.U32.TRUNC.NTZ R0, R0 ;  /* 0x0000000000007305 */ /* 0x000e66000020f000 */
[C---:B-1----:R-:W-:Y:S02]  /*02a0*/  PRMT R6, R0.reuse, R3, 0x1 ;  /* 0x0000000100067416 */ /* 0x042fe40000000003 */
[----:B------:R-:W-:Y:S01]  /*02b0*/  PRMT R7, R0, 0x3340, R0 ;  /* 0x0000334000077816 */ /* 0x000fe20000000000 */
[----:B0-----:R-:W-:-:S03]  /*02c0*/  IMAD.WIDE.U32 R2, R2, 0x4, R4 ;  /* 0x0000000402027825 */ /* 0x001fc600078e0004 */
[----:B------:R-:W-:-:S05]  /*02d0*/  PRMT R7, R7, 0x5410, R6 ;  /* 0x0000541007077816 */ /* 0x000fca0000000006 */
[----:B------:R-:W-:Y:S01]  /*02e0*/  STG.E desc[UR4][R2.64], R7 ;  /* 0x0000000702007986 */ /* 0x000fe2000c101904 */
[----:B------:R-:W-:Y:S05]  /*02f0*/  EXIT ;  /* 0x000000000000794d */ /* 0x000fea0003800000 */
        .weak           $__internal_2_$__cuda_sm3x_div_rn_noftz_f32_slowpath
        .type           $__internal_2_$__cuda_sm3x_div_rn_noftz_f32_slowpath,@function
        .size           $__internal_2_$__cuda_sm3x_div_rn_noftz_f32_slowpath,(.L_x_1771 - $__internal_2_$__cuda_sm3x_div_rn_noftz_f32_slowpath)
$__internal_2_$__cuda_sm3x_div_rn_noftz_f32_slowpath:
[----:B------:R-:W0:Y:S01]  /*0300*/  LDC R3, c[0x0][0x390] ;  /* 0x0000e400ff037b82 */ /* 0x000e220000000800 */
[--C-:B------:R-:W-:Y:S01]  /*0310*/  SHF.R.U32.HI R5, RZ, 0x17, R0.reuse ;  /* 0x00000017ff057819 */ /* 0x100fe20000011600 */
[----:B------:R-:W1:Y:S01]  /*0320*/  LDCU UR6, c[0x0][0x390] ;  /* 0x00007200ff0677ac */ /* 0x000e620008000800 */
[----:B------:R-:W-:Y:S01]  /*0330*/  BSSY.RECONVERGENT B1, `(.L_x_1757) ;  /* 0x0000064000017945 */ /* 0x000fe20003800200 */
[----:B------:R-:W-:Y:S01]  /*0340*/  IMAD.MOV.U32 R7, RZ, RZ, R0 ;  /* 0x000000ffff077224 */ /* 0x000fe200078e0000 */
[----:B------:R-:W-:-:S05]  /*0350*/  LOP3.LUT R5, R5, 0xff, RZ, 0xc0, !PT ;  /* 0x000000ff05057812 */ /* 0x000fca00078ec0ff */
[----:B------:R-:W-:Y:S02]  /*0360*/  VIADD R10, R5, 0xffffffff ;  /* 0xffffffff050a7836 */ /* 0x000fe40000000000 */
[----:B-1----:R-:W-:Y:S01]  /*0370*/  IMAD.U32 R8, RZ, RZ, UR6 ;  /* 0x00000006ff087e24 */ /* 0x002fe2000f8e00ff */
[----:B0-----:R-:W-:-:S04]  /*0380*/  SHF.R.U32.HI R6, RZ, 0x17, R3 ;  /* 0x00000017ff067819 */ /* 0x001fc80000011603 */
[----:B------:R-:W-:-:S05]  /*0390*/  LOP3.LUT R6, R6, 0xff, RZ, 0xc0, !PT ;  /* 0x000000ff06067812 */ /* 0x000fca00078ec0ff */
[----:B------:R-:W-:-:S05]  /*03a0*/  VIADD R11, R6, 0xffffffff ;  /* 0xffffffff060b7836 */ /* 0x000fca0000000000 */
        /* <DEDUP_REMOVED lines=25> */
[----:B------:R-:W-:Y:S02]  /*0540*/  @!P1 FFMA R8, R3, 1.84467440737095516160e+19, RZ ;  /* 0x5f80000003089823 */ /* 0x000fe400000000ff */
[----:B------:R-:W-:-:S07]  /*0550*/  @!P1 VIADD R9, R9, 0x40 ;  /* 0x0000004009099836 */ /* 0x000fce0000000000 */
.L_x_1758:
[----:B------:R-:W-:Y:S01]  /*0560*/  LEA R3, R6, 0xc0800000, 0x17 ;  /* 0xc080000006037811 */ /* 0x000fe200078eb8ff */
[----:B------:R-:W-:Y:S01]  /*0570*/  VIADD R5, R5, 0xffffff81 ;  /* 0xffffff8105057836 */ /* 0x000fe20000000000 */
[----:B------:R-:W-:Y:S03]  /*0580*/  BSSY.RECONVERGENT B2, `(.L_x_1763) ;  /* 0x0000035000027945 */ /* 0x000fe60003800200 */
[----:B------:R-:W-:Y:S01]  /*0590*/  IMAD.IADD R3, R8, 0x1, -R3 ;  /* 0x0000000108037824 */ /* 0x000fe200078e0a03 */
[C---:B------:R-:W-:Y:S01]  /*05a0*/  IADD3 R6, PT, PT, R5.reuse, 0x7f, -R6 ;  /* 0x0000007f05067810 */ /* 0x040fe20007ffe806 */
[----:B------:R-:W-:Y:S02]  /*05b0*/  IMAD R0, R5, -0x800000, R7 ;  /* 0xff80000005007824 */ /* 0x000fe400078e0207 */
[----:B------:R-:W0:Y:S01]  /*05c0*/  MUFU.RCP R8, R3 ;  /* 0x0000000300087308 */ /* 0x000e220000001000 */
[----:B------:R-:W-:Y:S01]  /*05d0*/  FADD.FTZ R11, -R3, -RZ ;  /* 0x800000ff030b7221 */ /* 0x000fe20000010100 */
[----:B------:R-:W-:-:S03]  /*05e0*/  IMAD.IADD R6, R6, 0x1, R9 ;  /* 0x0000000106067824 */ /* 0x000fc600078e0209 */
        /* <DEDUP_REMOVED lines=8> */
[----:B------:R-:W-:-:S05]  /*0670*/  LOP3.LUT R3, R3, 0xff, RZ, 0xc0, !PT ;  /* 0x000000ff03037812 */ /* 0x000fca00078ec0ff */
[----:B------:R-:W-:-:S04]  /*0680*/  IMAD.IADD R9, R3, 0x1, R6 ;  /* 0x0000000103097824 */ /* 0x000fc800078e0206 */
        /* <DEDUP_REMOVED lines=10> */
[CCC-:B------:R-:W-:Y:S01]  /*0730*/  FFMA.RZ R3, R10.reuse, R8.reuse, R7.reuse ;  /* 0x000000080a037223 */ /* 0x1c0fe2000000c007 */
[CCC-:B------:R-:W-:Y:S01]  /*0740*/  FFMA.RM R6, R10.reuse, R8.reuse, R7.reuse ;  /* 0x000000080a067223 */ /* 0x1c0fe20000004007 */
[C---:B------:R-:W-:Y:S02]  /*0750*/  ISETP.NE.AND P2, PT, R9.reuse, RZ, PT ;  /* 0x000000ff0900720c */ /* 0x040fe40003f45270 */
[----:B------:R-:W-:Y:S02]  /*0760*/  ISETP.NE.AND P1, PT, R9, RZ, PT ;  /* 0x000000ff0900720c */ /* 0x000fe40003f25270 */
[----:B------:R-:W-:Y:S01]  /*0770*/  LOP3.LUT R5, R3, 0x7fffff, RZ, 0xc0, !PT ;  /* 0x007fffff03057812 */ /* 0x000fe200078ec0ff */
[----:B------:R-:W-:Y:S01]  /*0780*/  FFMA.RP R3, R10, R8, R7 ;  /* 0x000000080a037223 */ /* 0x000fe20000008007 */
[----:B------:R-:W-:Y:S02]  /*0790*/  VIADD R8, R9, 0x20 ;  /* 0x0000002009087836 */ /* 0x000fe40000000000 */
[----:B------:R-:W-:Y:S01]  /*07a0*/  LOP3.LUT R5, R5, 0x800000, RZ, 0xfc, !PT ;  /* 0x0080000005057812 */ /* 0x000fe200078efcff */
[----:B------:R-:W-:Y:S01]  /*07b0*/  IMAD.MOV R7, RZ, RZ, -R9 ;  /* 0x000000ffff077224 */ /* 0x000fe200078e0a09 */
[----:B------:R-:W-:-:S02]  /*07c0*/  FSETP.NEU.FTZ.AND P0, PT, R3, R6, PT ;  /* 0x000000060300720b */ /* 0x000fc40003f1d000 */
[----:B------:R-:W-:Y:S02]  /*07d0*/  SHF.L.U32 R8, R5, R8, RZ ;  /* 0x0000000805087219 */ /* 0x000fe400000006ff */
[----:B------:R-:W-:Y:S02]  /*07e0*/  SEL R6, R7, RZ, P2 ;  /* 0x000000ff07067207 */ /* 0x000fe40001000000 */
[----:B------:R-:W-:Y:S02]  /*07f0*/  ISETP.NE.AND P1, PT, R8, RZ, P1 ;  /* 0x000000ff0800720c */ /* 0x000fe40000f25270 */
[----:B------:R-:W-:Y:S02]  /*0800*/  SHF.R.U32.HI R6, RZ, R6, R5 ;  /* 0x00000006ff067219 */ /* 0x000fe40000011605 */
[----:B------:R-:W-:Y:S02]  /*0810*/  PLOP3.LUT P0, PT, P0, P1, PT, 0xf8, 0x8f ;  /* 0x00000000008f781c */ /* 0x000fe40000703f70 */
[----:B------:R-:W-:-:S02]  /*0820*/  SHF.R.U32.HI R8, RZ, 0x1, R6 ;  /* 0x00000001ff087819 */ /* 0x000fc40000011606 */
[----:B------:R-:W-:-:S04]  /*0830*/  SEL R3, RZ, 0x1, !P0 ;  /* 0x00000001ff037807 */ /* 0x000fc80004000000 */
[----:B------:R-:W-:-:S04]  /*0840*/  LOP3.LUT R3, R3, 0x1, R8, 0xf8, !PT ;  /* 0x0000000103037812 */ /* 0x000fc800078ef808 */
[----:B------:R-:W-:-:S05]  /*0850*/  LOP3.LUT R3, R3, R6, RZ, 0xc0, !PT ;  /* 0x0000000603037212 */ /* 0x000fca00078ec0ff */
[----:B------:R-:W-:-:S05]  /*0860*/  IMAD.IADD R3, R8, 0x1, R3 ;  /* 0x0000000108037824 */ /* 0x000fca00078e0203 */
[----:B------:R-:W-:Y:S01]  /*0870*/  LOP3.LUT R0, R3, R0, RZ, 0xfc, !PT ;  /* 0x0000000003007212 */ /* 0x000fe200078efcff */
[----:B------:R-:W-:Y:S06]  /*0880*/  BRA `(.L_x_1766) ;  /* 0x0000000000107947 */ /* 0x000fec0003800000 */
.L_x_1765:
[----:B------:R-:W-:-:S04]  /*0890*/  LOP3.LUT R0, R0, 0x80000000, RZ, 0xc0, !PT ;  /* 0x8000000000007812 */ /* 0x000fc800078ec0ff */
[----:B------:R-:W-:Y:S01]  /*08a0*/  LOP3.LUT R0, R0, 0x7f800000, RZ, 0xfc, !PT ;  /* 0x7f80000000007812 */ /* 0x000fe200078efcff */
[----:B------:R-:W-:Y:S06]  /*08b0*/  BRA `(.L_x_1766) ;  /* 0x0000000000047947 */ /* 0x000fec0003800000 */
.L_x_1764:
[----:B------:R-:W-:-:S07]  /*08c0*/  IMAD R0, R6, 0x800000, R0 ;  /* 0x0080000006007824 */ /* 0x000fce00078e0200 */
.L_x_1766:
[----:B------:R-:W-:Y:S05]  /*08d0*/  BSYNC.RECONVERGENT B2 ;  /* 0x0000000000027941 */ /* 0x000fea0003800200 */
.L_x_1763:
[----:B------:R-:W-:Y:S05]  /*08e0*/  BRA `(.L_x_1767) ;  /* 0x0000000000207947 */ /* 0x000fea0003800000 */
.L_x_1762:
[----:B------:R-:W-:-:S04]  /*08f0*/  LOP3.LUT R0, R8, 0x80000000, R7, 0x48, !PT ;  /* 0x8000000008007812 */ /* 0x000fc800078e4807 */
[----:B------:R-:W-:Y:S01]  /*0900*/  LOP3.LUT R0, R0, 0x7f800000, RZ, 0xfc, !PT ;  /* 0x7f80000000007812 */ /* 0x000fe200078efcff */
[----:B------:R-:W-:Y:S06]  /*0910*/  BRA `(.L_x_1767) ;  /* 0x0000000000147947 */ /* 0x000fec0003800000 */
.L_x_1761:
[----:B------:R-:W-:Y:S01]  /*0920*/  LOP3.LUT R0, R8, 0x80000000, R7, 0x48, !PT ;  /* 0x8000000008007812 */ /* 0x000fe200078e4807 */
[----:B------:R-:W-:Y:S06]  /*0930*/  BRA `(.L_x_1767) ;  /* 0x00000000000c7947 */ /* 0x000fec0003800000 */
.L_x_1760:
[----:B------:R-:W0:Y:S01]  /*0940*/  MUFU.RSQ R0, -QNAN ;  /* 0xffc0000000007908 */ /* 0x000e220000001400 */
[----:B------:R-:W-:Y:S05]  /*0950*/  BRA `(.L_x_1767) ;  /* 0x0000000000047947 */ /* 0x000fea0003800000 */
.L_x_1759:
[----:B------:R-:W-:-:S07]  /*0960*/  FADD.FTZ R0, R0, R3 ;  /* 0x0000000300007221 */ /* 0x000fce0000010000 */
.L_x_1767:
[----:B------:R-:W-:Y:S05]  /*0970*/  BSYNC.RECONVERGENT B1 ;  /* 0x0000000000017941 */ /* 0x000fea0003800200 */
.L_x_1757:
[----:B------:R-:W-:-:S04]  /*0980*/  IMAD.MOV.U32 R5, RZ, RZ, 0x0 ;  /* 0x00000000ff057424 */ /* 0x000fc800078e00ff */
[----:B0-----:R-:W-:Y:S05]  /*0990*/  RET.REL.NODEC R4 `(_Z13kernel_histeqP6uchar4jjfPiPh) ;  /* 0xfffffff404987950 */ /* 0x001fea0003c3ffff */
.L_x_1768:
        /* <DEDUP_REMOVED lines=14> */
.L_x_1771:


//--------------------- .nv.shared._ZN3cub18CUB_300001_SM_10006detail10radix_sort29DeviceRadixSortOnesweepKernelINS1_5radix10policy_hubIhNS0_8NullTypeEyE10Policy1000ELNS0_9SortOrderE0EhS6_yiiNS1_21identity_decomposer_tEEEvPT5_SC_PT3_PKSD_PT1_PKSH_PT2_PKSL_T4_iiT6_ --------------------------
	.section	.nv.shared._ZN3cub18CUB_300001_SM_10006detail10radix_sort29DeviceRadixSortOnesweepKernelINS1_5radix10policy_hubIhNS0_8NullTypeEyE10Policy1000ELNS0_9SortOrderE0EhS6_yiiNS1_21identity_decomposer_tEEEvPT5_SC_PT3_PKSD_PT1_PKSH_PT2_PKSL_T4_iiT6_,"aw",@nobits
	.sectionflags	@""
	.align	16
.nv.shared._ZN3cub18CUB_300001_SM_10006detail10radix_sort29DeviceRadixSortOnesweepKernelINS1_5radix10policy_hubIhNS0_8NullTypeEyE10Policy1000ELNS0_9SortOrderE0EhS6_yiiNS1_21identity_decomposer_tEEEvPT5_SC_PT3_PKSD_PT1_PKSH_PT2_PKSL_T4_iiT6_:
	.zero		22688


//--------------------- .nv.shared.reserved.0     --------------------------
	.section	.nv.shared.reserved.0,"aw",@nobits
	.weak		__nv_reservedSMEM_offset_0_alias
	.size		__nv_reservedSMEM_offset_0_alias, 0, 64
	.other		__nv_reservedSMEM_offset_0_alias,@"STO_CUDA_RESERVED_SHARED STV_DEFAULT"
__nv_reservedSMEM_offset_0_alias:
	.zero		0
	.zero		64


//--------------------- .nv.global                --------------------------
	.section	.nv.global,"aw",@nobits
.nv.global:
	.type		_ZN34_INTERNAL_d396dbed_4_k_cu_396188206thrust24THRUST_300001_SM_1000_NS12placeholders2_8E,@object
	.size		_ZN34_INTERNAL_d396dbed_4_k_cu_396188206thrust24THRUST_300001_SM_1000_NS12placeholders2_8E,(_ZN34_INTERNAL_d396dbed_4_k_cu_396188204cuda3std3__436_GLOBAL__N__d396dbed_4_k_cu_396188206ignoreE - _ZN34_INTERNAL_d396dbed_4_k_cu_396188206thrust24THRUST_300001_SM_1000_NS12placeholders2_8E)
_ZN34_INTERNAL_d396dbed_4_k_cu_396188206thrust24THRUST_300001_SM_1000_NS12placeholders2_8E:
	.zero		1
	.type		_ZN34_INTERNAL_d396dbed_4_k_cu_396188204cuda3std3__436_GLOBAL__N__d396dbed_4_k_cu_396188206ignoreE,@object
	.size		_ZN34_INTERNAL_d396dbed_4_k_cu_396188204cuda3std3__436_GLOBAL__N__d396dbed_4_k_cu_396188206ignoreE,(_ZN34_INTERNAL_d396dbed_4_k_cu_396188204cuda3std6ranges3__45__cpo4dataE - _ZN34_INTERNAL_d396dbed_4_k_cu_396188204cuda3std3__436_GLOBAL__N__d396dbed_4_k_cu_396188206ignoreE)
_ZN34_INTERNAL_d396dbed_4_k_cu_396188204cuda3std3__436_GLOBAL__N__d396dbed_4_k_cu_396188206ignoreE:
	.zero		1
	.type		_ZN34_INTERNAL_d396dbed_4_k_cu_396188204cuda3std6ranges3__45__cpo4dataE,@object
	.size		_ZN34_INTERNAL_d396dbed_4_k_cu_396188204cuda3std6ranges3__45__cpo4dataE,(_ZN34_INTERNAL_d396dbed_4_k_cu_396188206thrust24THRUST_300001_SM_1000_NS6system3cpp3parE - _ZN34_INTERNAL_d396dbed_4_k_cu_396188204cuda3std6ranges3__45__cpo4dataE)
_ZN34_INTERNAL_d396dbed_4_k_cu_396188204cuda3std6ranges3__45__cpo4dataE:
	.zero		1
	.type		_ZN34_INTERNAL_d396dbed_4_k_cu_396188206thrust24THRUST_300001_SM_1000_NS6system3cpp3parE,@object
	.size		_ZN34_INTERNAL_d396dbed_4_k_cu_396188206thrust24THRUST_300001_SM_1000_NS6system3cpp3parE,(_ZN34_INTERNAL_d396dbed_4_k_cu_396188204cuda3std3__45__cpo5beginE - _ZN34_INTERNAL_d396dbed_4_k_cu_396188206thrust24THRUST_300001_SM_1000_NS6system3cpp3parE)
_ZN34_INTERNAL_d396dbed_4_k_cu_396188206thrust24THRUST_300001_SM_1000_NS6system3cpp3parE:
	.zero		1
	.type		_ZN34_INTERNAL_d396dbed_4_k_cu_396188204cuda3std3__45__cpo5beginE,@object
	.size		_ZN34_INTERNAL_d396dbed_4_k_cu_396188204cuda3std3__45__cpo5beginE,(_ZN34_INTERNAL_d396dbed_4_k_cu_396188204cuda3std6ranges3__45__cpo5beginE - _ZN34_INTERNAL_d396dbed_4_k_cu_396188204cuda3std3__45__cpo5beginE)
_ZN34_INTERNAL_d396dbed_4_k_cu_396188204cuda3std3__45__cpo5beginE:
	.zero		1
	.type		_ZN34_INTERNAL_d396dbed_4_k_cu_396188204cuda3std6ranges3__45__cpo5beginE,@object
	.size		_ZN34_INTERNAL_d396dbed_4_k_cu_396188204cuda3std6ranges3__45__cpo5beginE,(_ZN34_INTERNAL_d396dbed_4_k_cu_396188206thrust24THRUST_300001_SM_1000_NS6deviceE - _ZN34_INTERNAL_d396dbed_4_k_cu_396188204cuda3std6ranges3__45__cpo5beginE)
_ZN34_INTERNAL_d396dbed_4_k_cu_396188204cuda3std6ranges3__45__cpo5beginE:
	.zero		1
	.type		_ZN34_INTERNAL_d396dbed_4_k_cu_396188206thrust24THRUST_300001_SM_1000_NS6deviceE,@object
	.size		_ZN34_INTERNAL_d396dbed_4_k_cu_396188206thrust24THRUST_300001_SM_1000_NS6deviceE,(_ZN34_INTERNAL_d396dbed_4_k_cu_396188204cuda3std3__47nulloptE - _ZN34_INTERNAL_d396dbed_4_k_cu_396188206thrust24THRUST_300001_SM_1000_NS6deviceE)
_ZN34_INTERNAL_d396dbed_4_k_cu_396188206thrust24THRUST_300001_SM_1000_NS6deviceE:
	.zero		1
	.type		_ZN34_INTERNAL_d396dbed_4_k_cu_396188204cuda3std3__47nulloptE,@object
	.size		_ZN34_INTERNAL_d396dbed_4_k_cu_396188204cuda3std3__47nulloptE,(_ZN34_INTERNAL_d396dbed_4_k_cu_396188204cuda3std6ranges3__45__cpo8distanceE - _ZN34_INTERNAL_d396dbed_4_k_cu_396188204cuda3std3__47nulloptE)
_ZN34_INTERNAL_d396dbed_4_k_cu_396188204cuda3std3__47nulloptE:
	.zero		1
	.type		_ZN34_INTERNAL_d396dbed_4_k_cu_396188204cuda3std6ranges3__45__cpo8distanceE,@object
	.size		_ZN34_INTERNAL_d396dbed_4_k_cu_396188204cuda3std6ranges3__45__cpo8distanceE,(_ZN34_INTERNAL_d396dbed_4_k_cu_396188206thrust24THRUST_300001_SM_1000_NS12placeholders2_4E - _ZN34_INTERNAL_d396dbed_4_k_cu_396188204cuda3std6ranges3__45__cpo8distanceE)
_ZN34_INTERNAL_d396dbed_4_k_cu_396188204cuda3std6ranges3__45__cpo8distanceE:
	.zero		1
	.type		_ZN34_INTERNAL_d396dbed_4_k_cu_396188206thrust24THRUST_300001_SM_1000_NS12placeholders2_4E,@object
	.size		_ZN34_INTERNAL_d396dbed_4_k_cu_396188206thrust24THRUST_300001_SM_1000_NS12placeholders2_4E,(_ZN34_INTERNAL_d396dbed_4_k_cu_396188204cuda3std3__45__cpo6rbeginE - _ZN34_INTERNAL_d396dbed_4_k_cu_396188206thrust24THRUST_300001_SM_1000_NS12placeholders2_4E)
_ZN34_INTERNAL_d396dbed_4_k_cu_396188206thrust24THRUST_300001_SM_1000_NS12placeholders2_4E:
	.zero		1
	.type		_ZN34_INTERNAL_d396dbed_4_k_cu_396188204cuda3std3__45__cpo6rbeginE,@object
	.size		_ZN34_INTERNAL_d396dbed_4_k_cu_396188204cuda3std3__45__cpo6rbeginE,(_ZN34_INTERNAL_d396dbed_4_k_cu_396188204cuda3std6ranges3__45__cpo7advanceE - _ZN34_INTERNAL_d396dbed_4_k_cu_396188204cuda3std3__45__cpo6rbeginE)
_ZN34_INTERNAL_d396dbed_4_k_cu_396188204cuda3std3__45__cpo6rbeginE:
	.zero		1
	.type		_ZN34_INTERNAL_d396dbed_4_k_cu_396188204cuda3std6ranges3__45__cpo7advanceE,@object
	.size		_ZN34_INTERNAL_d396dbed_4_k_cu_396188204cuda3std6ranges3__45__cpo7advanceE,(_ZN34_INTERNAL_d396dbed_4_k_cu_396188206thrust24THRUST_300001_SM_1000_NS12placeholders3_10E - _ZN34_INTERNAL_d396dbed_4_k_cu_396188204cuda3std6ranges3__45__cpo7advanceE)
_ZN34_INTERNAL_d396dbed_4_k_cu_396188204cuda3std6ranges3__45__cpo7advanceE:
	.zero		1
	.type		_ZN34_INTERNAL_d396dbed_4_k_cu_396188206thrust24THRUST_300001_SM_1000_NS12placeholders3_10E,@object
	.size		_ZN34_INTERNAL_d396dbed_4_k_cu_396188206thrust24THRUST_300001_SM_1000_NS12placeholders3_10E,(_ZN34_INTERNAL_d396dbed_4_k_cu_396188204cuda3std3__48in_placeE - _ZN34_INTERNAL_d396dbed_4_k_cu_396188206thrust24THRUST_300001_SM_1000_NS12placeholders3_10E)
_ZN34_INTERNAL_d396dbed_4_k_cu_396188206thrust24THRUST_300001_SM_1000_NS12placeholders3_10E:
	.zero		1
	.type		_ZN34_INTERNAL_d396dbed_4_k_cu_396188204cuda3std3__48in_placeE,@object
	.size		_ZN34_INTERNAL_d396dbed_4_k_cu_396188204cuda3std3__48in_placeE,(_ZN34_INTERNAL_d396dbed_4_k_cu_396188204cuda3std6ranges3__45__cpo4sizeE - _ZN34_INTERNAL_d396dbed_4_k_cu_396188204cuda3std3__48in_placeE)
_ZN34_INTERNAL_d396dbed_4_k_cu_396188204cuda3std3__48in_placeE:
	.zero		1
	.type		_ZN34_INTERNAL_d396dbed_4_k_cu_396188204cuda3std6ranges3__45__cpo4sizeE,@object
	.size		_ZN34_INTERNAL_d396dbed_4_k_cu_396188204cuda3std6ranges3__45__cpo4sizeE,(_ZN34_INTERNAL_d396dbed_4_k_cu_396188206thrust24THRUST_300001_SM_1000_NS12placeholders2_2E - _ZN34_INTERNAL_d396dbed_4_k_cu_396188204cuda3std6ranges3__45__cpo4sizeE)
_ZN34_INTERNAL_d396dbed_4_k_cu_396188204cuda3std6ranges3__45__cpo4sizeE:
	.zero		1
	.type		_ZN34_INTERNAL_d396dbed_4_k_cu_396188206thrust24THRUST_300001_SM_1000_NS12placeholders2_2E,@object
	.size		_ZN34_INTERNAL_d396dbed_4_k_cu_396188206thrust24THRUST_300001_SM_1000_NS12placeholders2_2E,(_ZN34_INTERNAL_d396dbed_4_k_cu_396188204cuda3std3__45__cpo6cbeginE - _ZN34_INTERNAL_d396dbed_4_k_cu_396188206thrust24THRUST_300001_SM_1000_NS12placeholders2_2E)
_ZN34_INTERNAL_d396dbed_4_k_cu_396188206thrust24THRUST_300001_SM_1000_NS12placeholders2_2E:
	.zero		1
	.type		_ZN34_INTERNAL_d396dbed_4_k_cu_396188204cuda3std3__45__cpo6cbeginE,@object
	.size		_ZN34_INTERNAL_d396dbed_4_k_cu_396188204cuda3std3__45__cpo6cbeginE,(_ZN34_INTERNAL_d396dbed_4_k_cu_396188204cuda3std6ranges3__45__cpo6cbeginE - _ZN34_INTERNAL_d396dbed_4_k_cu_396188204cuda3std3__45__cpo6cbeginE)
_ZN34_INTERNAL_d396dbed_4_k_cu_396188204cuda3std3__45__cpo6cbeginE:
	.zero		1
	.type		_ZN34_INTERNAL_d396dbed_4_k_cu_396188204cuda3std6ranges3__45__cpo6cbeginE,@object
	.size		_ZN34_INTERNAL_d396dbed_4_k_cu_396188204cuda3std6ranges3__45__cpo6cbeginE,(_ZN34_INTERNAL_d396dbed_4_k_cu_396188206thrust24THRUST_300001_SM_1000_NS12placeholders2_6E - _ZN34_INTERNAL_d396dbed_4_k_cu_396188204cuda3std6ranges3__45__cpo6cbeginE)
_ZN34_INTERNAL_d396dbed_4_k_cu_396188204cuda3std6ranges3__45__cpo6cbeginE:
	.zero		1
	.type		_ZN34_INTERNAL_d396dbed_4_k_cu_396188206thrust24THRUST_300001_SM_1000_NS12placeholders2_6E,@object
	.size		_ZN34_INTERNAL_d396dbed_4_k_cu_396188206thrust24THRUST_300001_SM_1000_NS12placeholders2_6E,(_ZN34_INTERNAL_d396dbed_4_k_cu_396188204cuda3std3__45__cpo7crbeginE - _ZN34_INTERNAL_d396dbed_4_k_cu_396188206thrust24THRUST_300001_SM_1000_NS12placeholders2_6E)
_ZN34_INTERNAL_d396dbed_4_k_cu_396188206thrust24THRUST_300001_SM_1000_NS12placeholders2_6E:
	.zero		1
	.type		_ZN34_INTERNAL_d396dbed_4_k_cu_396188204cuda3std3__45__cpo7crbeginE,@object
	.size		_ZN34_INTERNAL_d396dbed_4_k_cu_396188204cuda3std3__45__cpo7crbeginE,(_ZN34_INTERNAL_d396dbed_4_k_cu_396188204cuda3std6ranges3__45__cpo4nextE - _ZN34_INTERNAL_d396dbed_4_k_cu_396188204cuda3std3__45__cpo7crbeginE)
_ZN34_INTERNAL_d396dbed_4_k_cu_396188204cuda3std3__45__cpo7crbeginE:
	.zero		1
	.type		_ZN34_INTERNAL_d396dbed_4_k_cu_396188204cuda3std6ranges3__45__cpo4nextE,@object
	.size		_ZN34_INTERNAL_d396dbed_4_k_cu_396188204cuda3std6ranges3__45__cpo4nextE,(_ZN34_INTERNAL_d396dbed_4_k_cu_396188204cuda3std6ranges3__45__cpo4swapE - _ZN34_INTERNAL_d396dbed_4_k_cu_396188204cuda3std6ranges3__45__cpo4nextE)
_ZN34_INTERNAL_d396dbed_4_k_cu_396188204cuda3std6ranges3__45__cpo4nextE:
	.zero		1
	.type		_ZN34_INTERNAL_d396dbed_4_k_cu_396188204cuda3std6ranges3__45__cpo4swapE,@object
	.size		_ZN34_INTERNAL_d396dbed_4_k_cu_396188204cuda3std6ranges3__45__cpo4swapE,(_ZN34_INTERNAL_d396dbed_4_k_cu_396188206thrust24THRUST_300001_SM_1000_NS8cuda_cub10par_nosyncE - _ZN34_INTERNAL_d396dbed_4_k_cu_396188204cuda3std6ranges3__45__cpo4swapE)
_ZN34_INTERNAL_d396dbed_4_k_cu_396188204cuda3std6ranges3__45__cpo4swapE:
	.zero		1
	.type		_ZN34_INTERNAL_d396dbed_4_k_cu_396188206thrust24THRUST_300001_SM_1000_NS8cuda_cub10par_nosyncE,@object
	.size		_ZN34_INTERNAL_d396dbed_4_k_cu_396188206thrust24THRUST_300001_SM_1000_NS8cuda_cub10par_nosyncE,(_ZN34_INTERNAL_d396dbed_4_k_cu_396188206thrust24THRUST_300001_SM_1000_NS3seqE - _ZN34_INTERNAL_d396dbed_4_k_cu_396188206thrust24THRUST_300001_SM_1000_NS8cuda_cub10par_nosyncE)
_ZN34_INTERNAL_d396dbed_4_k_cu_396188206thrust24THRUST_300001_SM_1000_NS8cuda_cub10par_nosyncE:
	.zero		1
	.type		_ZN34_INTERNAL_d396dbed_4_k_cu_396188206thrust24THRUST_300001_SM_1000_NS3seqE,@object
	.size		_ZN34_INTERNAL_d396dbed_4_k_cu_396188206thrust24THRUST_300001_SM_1000_NS3seqE,(_ZN34_INTERNAL_d396dbed_4_k_cu_396188204cuda3std3__420unreachable_sentinelE - _ZN34_INTERNAL_d396dbed_4_k_cu_396188206thrust24THRUST_300001_SM_1000_NS3seqE)
_ZN34_INTERNAL_d396dbed_4_k_cu_396188206thrust24THRUST_300001_SM_1000_NS3seqE:
	.zero		1
	.type		_ZN34_INTERNAL_d396dbed_4_k_cu_396188204cuda3std3__420unreachable_sentinelE,@object
	.size		_ZN34_INTERNAL_d396dbed_4_k_cu_396188204cuda3std3__420unreachable_sentinelE,(_ZN34_INTERNAL_d396dbed_4_k_cu_396188204cuda3std6ranges3__45__cpo5ssizeE - _ZN34_INTERNAL_d396dbed_4_k_cu_396188204cuda3std3__420unreachable_sentinelE)
_ZN34_INTERNAL_d396dbed_4_k_cu_396188204cuda3std3__420unreachable_sentinelE:
	.zero		1
	.type		_ZN34_INTERNAL_d396dbed_4_k_cu_396188204cuda3std6ranges3__45__cpo5ssizeE,@object
	.size		_ZN34_INTERNAL_d396dbed_4_k_cu_396188204cuda3std6ranges3__45__cpo5ssizeE,(_ZN34_INTERNAL_d396dbed_4_k_cu_396188206thrust24THRUST_300001_SM_1000_NS12placeholders2_3E - _ZN34_INTERNAL_d396dbed_4_k_cu_396188204cuda3std6ranges3__45__cpo5ssizeE)
_ZN34_INTERNAL_d396dbed_4_k_cu_396188204cuda3std6ranges3__45__cpo5ssizeE:
	.zero		1
	.type		_ZN34_INTERNAL_d396dbed_4_k_cu_396188206thrust24THRUST_300001_SM_1000_NS12placeholders2_3E,@object
	.size		_ZN34_INTERNAL_d396dbed_4_k_cu_396188206thrust24THRUST_300001_SM_1000_NS12placeholders2_3E,(_ZN34_INTERNAL_d396dbed_4_k_cu_396188204cuda3std3__45__cpo4cendE - _ZN34_INTERNAL_d396dbed_4_k_cu_396188206thrust24THRUST_300001_SM_1000_NS12placeholders2_3E)
_ZN34_INTERNAL_d396dbed_4_k_cu_396188206thrust24THRUST_300001_SM_1000_NS12placeholders2_3E:
	.zero		1
	.type		_ZN34_INTERNAL_d396dbed_4_k_cu_396188204cuda3std3__45__cpo4cendE,@object
	.size		_ZN34_INTERNAL_d396dbed_4_k_cu_396188204cuda3std3__45__cpo4cendE,(_ZN34_INTERNAL_d396dbed_4_k_cu_396188204cuda3std6ranges3__45__cpo4cendE - _ZN34_INTERNAL_d396dbed_4_k_cu_396188204cuda3std3__45__cpo4cendE)
_ZN34_INTERNAL_d396dbed_4_k_cu_396188204cuda3std3__45__cpo4cendE:
	.zero		1
	.type		_ZN34_INTERNAL_d396dbed_4_k_cu_396188204cuda3std6ranges3__45__cpo4cendE,@object
	.size		_ZN34_INTERNAL_d396dbed_4_k_cu_396188204cuda3std6ranges3__45__cpo4cendE,(_ZN34_INTERNAL_d396dbed_4_k_cu_396188206thrust24THRUST_300001_SM_1000_NS12placeholders2_7E - _ZN34_INTERNAL_d396dbed_4_k_cu_396188204cuda3std6ranges3__45__cpo4cendE)
_ZN34_INTERNAL_d396dbed_4_k_cu_396188204cuda3std6ranges3__45__cpo4cendE:
	.zero		1
	.type		_ZN34_INTERNAL_d396dbed_4_k_cu_396188206thrust24THRUST_300001_SM_1000_NS12placeholders2_7E,@object
	.size		_ZN34_INTERNAL_d396dbed_4_k_cu_396188206thrust24THRUST_300001_SM_1000_NS12placeholders2_7E,(_ZN34_INTERNAL_d396dbed_4_k_cu_396188204cuda3std3__45__cpo5crendE - _ZN34_INTERNAL_d396dbed_4_k_cu_396188206thrust24THRUST_300001_SM_1000_NS12placeholders2_7E)
_ZN34_INTERNAL_d396dbed_4_k_cu_396188206thrust24THRUST_300001_SM_1000_NS12placeholders2_7E:
	.zero		1
	.type		_ZN34_INTERNAL_d396dbed_4_k_cu_396188204cuda3std3__45__cpo5crendE,@object
	.size		_ZN34_INTERNAL_d396dbed_4_k_cu_396188204cuda3std3__45__cpo5crendE,(_ZN34_INTERNAL_d396dbed_4_k_cu_396188204cuda3std6ranges3__45__cpo4prevE - _ZN34_INTERNAL_d396dbed_4_k_cu_396188204cuda3std3__45__cpo5crendE)
_ZN34_INTERNAL_d396dbed_4_k_cu_396188204cuda3std3__45__cpo5crendE:
	.zero		1
	.type		_ZN34_INTERNAL_d396dbed_4_k_cu_396188204cuda3std6ranges3__45__cpo4prevE,@object
	.size		_ZN34_INTERNAL_d396dbed_4_k_cu_396188204cuda3std6ranges3__45__cpo4prevE,(_ZN34_INTERNAL_d396dbed_4_k_cu_396188204cuda3std6ranges3__45__cpo9iter_moveE - _ZN34_INTERNAL_d396dbed_4_k_cu_396188204cuda3std6ranges3__45__cpo4prevE)
_ZN34_INTERNAL_d396dbed_4_k_cu_396188204cuda3std6ranges3__45__cpo4prevE:
	.zero		1
	.type		_ZN34_INTERNAL_d396dbed_4_k_cu_396188204cuda3std6ranges3__45__cpo9iter_moveE,@object
	.size		_ZN34_INTERNAL_d396dbed_4_k_cu_396188204cuda3std6ranges3__45__cpo9iter_moveE,(_ZN34_INTERNAL_d396dbed_4_k_cu_396188206thrust24THRUST_300001_SM_1000_NS6system6detail10sequential3seqE - _ZN34_INTERNAL_d396dbed_4_k_cu_396188204cuda3std6ranges3__45__cpo9iter_moveE)
_ZN34_INTERNAL_d396dbed_4_k_cu_396188204cuda3std6ranges3__45__cpo9iter_moveE:
	.zero		1
	.type		_ZN34_INTERNAL_d396dbed_4_k_cu_396188206thrust24THRUST_300001_SM_1000_NS6system6detail10sequential3seqE,@object
	.size		_ZN34_INTERNAL_d396dbed_4_k_cu_396188206thrust24THRUST_300001_SM_1000_NS6system6detail10sequential3seqE,(_ZN34_INTERNAL_d396dbed_4_k_cu_396188206thrust24THRUST_300001_SM_1000_NS12placeholders2_9E - _ZN34_INTERNAL_d396dbed_4_k_cu_396188206thrust24THRUST_300001_SM_1000_NS6system6detail10sequential3seqE)
_ZN34_INTERNAL_d396dbed_4_k_cu_396188206thrust24THRUST_300001_SM_1000_NS6system6detail10sequential3seqE:
	.zero		1
	.type		_ZN34_INTERNAL_d396dbed_4_k_cu_396188206thrust24THRUST_300001_SM_1000_NS12placeholders2_9E,@object
	.size		_ZN34_INTERNAL_d396dbed_4_k_cu_396188206thrust24THRUST_300001_SM_1000_NS12placeholders2_9E,(_ZN34_INTERNAL_d396dbed_4_k_cu_396188204cuda3std3__419piecewise_constructE - _ZN34_INTERNAL_d396dbed_4_k_cu_396188206thrust24THRUST_300001_SM_1000_NS12placeholders2_9E)
_ZN34_INTERNAL_d396dbed_4_k_cu_396188206thrust24THRUST_300001_SM_1000_NS12placeholders2_9E:
	.zero		1
	.type		_ZN34_INTERNAL_d396dbed_4_k_cu_396188204cuda3std3__419piecewise_constructE,@object
	.size		_ZN34_INTERNAL_d396dbed_4_k_cu_396188204cuda3std3__419piecewise_constructE,(_ZN34_INTERNAL_d396dbed_4_k_cu_396188204cuda3std6ranges3__45__cpo5cdataE - _ZN34_INTERNAL_d396dbed_4_k_cu_396188204cuda3std3__419piecewise_constructE)
_ZN34_INTERNAL_d396dbed_4_k_cu_396188204cuda3std3__419piecewise_constructE:
	.zero		1
	.type		_ZN34_INTERNAL_d396dbed_4_k_cu_396188204cuda3std6ranges3__45__cpo5cdataE,@object
	.size		_ZN34_INTERNAL_d396dbed_4_k_cu_396188204cuda3std6ranges3__45__cpo5cdataE,(_ZN34_INTERNAL_d396dbed_4_k_cu_396188206thrust24THRUST_300001_SM_1000_NS12placeholders2_1E - _ZN34_INTERNAL_d396dbed_4_k_cu_396188204cuda3std6ranges3__45__cpo5cdataE)
_ZN34_INTERNAL_d396dbed_4_k_cu_396188204cuda3std6ranges3__45__cpo5cdataE:
	.zero		1
	.type		_ZN34_INTERNAL_d396dbed_4_k_cu_396188206thrust24THRUST_300001_SM_1000_NS12placeholders2_1E,@object
	.size		_ZN34_INTERNAL_d396dbed_4_k_cu_396188206thrust24THRUST_300001_SM_1000_NS12placeholders2_1E,(_ZN34_INTERNAL_d396dbed_4_k_cu_396188204cuda3std3__45__cpo3endE - _ZN34_INTERNAL_d396dbed_4_k_cu_396188206thrust24THRUST_300001_SM_1000_NS12placeholders2_1E)
_ZN34_INTERNAL_d396dbed_4_k_cu_396188206thrust24THRUST_300001_SM_1000_NS12placeholders2_1E:
	.zero		1
	.type		_ZN34_INTERNAL_d396dbed_4_k_cu_396188204cuda3std3__45__cpo3endE,@object
	.size		_ZN34_INTERNAL_d396dbed_4_k_cu_396188204cuda3std3__45__cpo3endE,(_ZN34_INTERNAL_d396dbed_4_k_cu_396188204cuda3std6ranges3__45__cpo3endE - _ZN34_INTERNAL_d396dbed_4_k_cu_396188204cuda3std3__45__cpo3endE)
_ZN34_INTERNAL_d396dbed_4_k_cu_396188204cuda3std3__45__cpo3endE:
	.zero		1
	.type		_ZN34_INTERNAL_d396dbed_4_k_cu_396188204cuda3std6ranges3__45__cpo3endE,@object
	.size		_ZN34_INTERNAL_d396dbed_4_k_cu_396188204cuda3std6ranges3__45__cpo3endE,(_ZN34_INTERNAL_d396dbed_4_k_cu_396188206thrust24THRUST_300001_SM_1000_NS12placeholders2_5E - _ZN34_INTERNAL_d396dbed_4_k_cu_396188204cuda3std6ranges3__45__cpo3endE)
_ZN34_INTERNAL_d396dbed_4_k_cu_396188204cuda3std6ranges3__45__cpo3endE:
	.zero		1
	.type		_ZN34_INTERNAL_d396dbed_4_k_cu_396188206thrust24THRUST_300001_SM_1000_NS12placeholders2_5E,@object
	.size		_ZN34_INTERNAL_d396dbed_4_k_cu_396188206thrust24THRUST_300001_SM_1000_NS12placeholders2_5E,(_ZN34_INTERNAL_d396dbed_4_k_cu_396188204cuda3std3__45__cpo4rendE - _ZN34_INTERNAL_d396dbed_4_k_cu_396188206thrust24THRUST_300001_SM_1000_NS12placeholders2_5E)
_ZN34_INTERNAL_d396dbed_4_k_cu_396188206thrust24THRUST_300001_SM_1000_NS12placeholders2_5E:
	.zero		1
	.type		_ZN34_INTERNAL_d396dbed_4_k_cu_396188204cuda3std3__45__cpo4rendE,@object
	.size		_ZN34_INTERNAL_d396dbed_4_k_cu_396188204cuda3std3__45__cpo4rendE,(_ZN34_INTERNAL_d396dbed_4_k_cu_396188204cuda3std6ranges3__45__cpo9iter_swapE - _ZN34_INTERNAL_d396dbed_4_k_cu_396188204cuda3std3__45__cpo4rendE)
_ZN34_INTERNAL_d396dbed_4_k_cu_396188204cuda3std3__45__cpo4rendE:
	.zero		1
	.type		_ZN34_INTERNAL_d396dbed_4_k_cu_396188204cuda3std6ranges3__45__cpo9iter_swapE,@object
	.size		_ZN34_INTERNAL_d396dbed_4_k_cu_396188204cuda3std6ranges3__45__cpo9iter_swapE,(_ZN34_INTERNAL_d396dbed_4_k_cu_396188204cuda3std3__48unexpectE - _ZN34_INTERNAL_d396dbed_4_k_cu_396188204cuda3std6ranges3__45__cpo9iter_swapE)
_ZN34_INTERNAL_d396dbed_4_k_cu_396188204cuda3std6ranges3__45__cpo9iter_swapE:
	.zero		1
	.type		_ZN34_INTERNAL_d396dbed_4_k_cu_396188204cuda3std3__48unexpectE,@object
	.size		_ZN34_INTERNAL_d396dbed_4_k_cu_396188204cuda3std3__48unexpectE,(_ZN34_INTERNAL_d396dbed_4_k_cu_396188206thrust24THRUST_300001_SM_1000_NS8cuda_cub3parE - _ZN34_INTERNAL_d396dbed_4_k_cu_396188204cuda3std3__48unexpectE)
_ZN34_INTERNAL_d396dbed_4_k_cu_396188204cuda3std3__48unexpectE:
	.zero		1
	.type		_ZN34_INTERNAL_d396dbed_4_k_cu_396188206thrust24THRUST_300001_SM_1000_NS8cuda_cub3parE,@object
	.size		_ZN34_INTERNAL_d396dbed_4_k_cu_396188206thrust24THRUST_300001_SM_1000_NS8cuda_cub3parE,(.L_29 - _ZN34_INTERNAL_d396dbed_4_k_cu_396188206thrust24THRUST_300001_SM_1000_NS8cuda_cub3parE)
_ZN34_INTERNAL_d396dbed_4_k_cu_396188206thrust24THRUST_300001_SM_1000_NS8cuda_cub3parE:
	.zero		1
.L_29:


//--------------------- .nv.shared._ZN3cub18CUB_300001_SM_10006detail10radix_sort33DeviceRadixSortExclusiveSumKernelINS1_5radix10policy_hubIhNS0_8NullTypeEyE10Policy1000EyEEvPT0_ --------------------------
	.section	.nv.shared._ZN3cub18CUB_300001_SM_10006detail10radix_sort33DeviceRadixSortExclusiveSumKernelINS1_5radix10policy_hubIhNS0_8NullTypeEyE10Policy1000EyEEvPT0_,"aw",@nobits
	.sectionflags	@""
	.align	16
.nv.shared._ZN3cub18CUB_300001_SM_10006detail10radix_sort33DeviceRadixSortExclusiveSumKernelINS1_5radix10policy_hubIhNS0_8NullTypeEyE10Policy1000EyEEvPT0_:
	.zero		3360


//--------------------- .nv.shared._ZN3cub18CUB_300001_SM_10006detail10radix_sort30DeviceRadixSortHistogramKernelINS1_5radix10policy_hubIhNS0_8NullTypeEyE10Policy1000ELNS0_9SortOrderE0EhyNS1_21identity_decomposer_tEEEvPT2_PKT1_SB_iiT3_ --------------------------
	.section	.nv.shared._ZN3cub18CUB_300001_SM_10006detail10radix_sort30DeviceRadixSortHistogramKernelINS1_5radix10policy_hubIhNS0_8NullTypeEyE10Policy1000ELNS0_9SortOrderE0EhyNS1_21identity_decomposer_tEEEvPT2_PKT1_SB_iiT3_,"aw",@nobits
	.sectionflags	@""
	.align	16
.nv.shared._ZN3cub18CUB_300001_SM_10006detail10radix_sort30DeviceRadixSortHistogramKernelINS1_5radix10policy_hubIhNS0_8NullTypeEyE10Policy1000ELNS0_9SortOrderE0EhyNS1_21identity_decomposer_tEEEvPT2_PKT1_SB_iiT3_:
	.zero		2048


//--------------------- .nv.shared._ZN3cub18CUB_300001_SM_10006detail10radix_sort31DeviceRadixSortSingleTileKernelINS1_5radix10policy_hubIhNS0_8NullTypeEyE10Policy1000ELNS0_9SortOrderE0EhS6_yNS1_21identity_decomposer_tEEEvPKT1_PSB_PKT2_PSF_T3_iiT4_ --------------------------
	.section	.nv.shared._ZN3cub18CUB_300001_SM_10006detail10radix_sort31DeviceRadixSortSingleTileKernelINS1_5radix10policy_hubIhNS0_8NullTypeEyE10Policy1000ELNS0_9SortOrderE0EhS6_yNS1_21identity_decomposer_tEEEvPKT1_PSB_PKT2_PSF_T3_iiT4_,"aw",@nobits
	.sectionflags	@""
	.align	16
.nv.shared._ZN3cub18CUB_300001_SM_10006detail10radix_sort31DeviceRadixSortSingleTileKernelINS1_5radix10policy_hubIhNS0_8NullTypeEyE10Policy1000ELNS0_9SortOrderE0EhS6_yNS1_21identity_decomposer_tEEEvPKT1_PSB_PKT2_PSF_T3_iiT4_:
	.zero		18496


//--------------------- .nv.shared._ZN3cub18CUB_300001_SM_10006detail9transform16transform_kernelINS2_10policy_hubILb1EN4cuda3std3__45tupleIJN6thrust24THRUST_300001_SM_1000_NS10device_ptrIhEEEEEE10policy1000El16contrast_functorNSB_I6uchar4EEJPhEEEvT0_iT1_T2_DpNS2_10kernel_argIT3_EE --------------------------
	.section	.nv.shared._ZN3cub18CUB_300001_SM_10006detail9transform16transform_kernelINS2_10policy_hubILb1EN4cuda3std3__45tupleIJN6thrust24THRUST_300001_SM_1000_NS10device_ptrIhEEEEEE10policy1000El16contrast_functorNSB_I6uchar4EEJPhEEEvT0_iT1_T2_DpNS2_10kernel_argIT3_EE,"aw",@nobits
	.sectionflags	@""
	.align	16
	.zero		1024


//--------------------- .nv.shared._ZN3cub18CUB_300001_SM_10006detail9transform16transform_kernelINS2_10policy_hubILb1EN4cuda3std3__45tupleIJN6thrust24THRUST_300001_SM_1000_NS10device_ptrIhEEEEEE10policy1000Ei16contrast_functorNSB_I6uchar4EEJPhEEEvT0_iT1_T2_DpNS2_10kernel_argIT3_EE --------------------------
	.section	.nv.shared._ZN3cub18CUB_300001_SM_10006detail9transform16transform_kernelINS2_10policy_hubILb1EN4cuda3std3__45tupleIJN6thrust24THRUST_300001_SM_1000_NS10device_ptrIhEEEEEE10policy1000Ei16contrast_functorNSB_I6uchar4EEJPhEEEvT0_iT1_T2_DpNS2_10kernel_argIT3_EE,"aw",@nobits
	.sectionflags	@""
	.align	16
	.zero		1024


//--------------------- .nv.shared._ZN3cub18CUB_300001_SM_10006detail8for_each13static_kernelINS2_12policy_hub_t12policy_500_tElNS2_12op_wrapper_tIlN6thrust24THRUST_300001_SM_1000_NS6system6detail7generic6detail21binary_search_functorINS8_6detail15normal_iteratorINS8_10device_ptrIhEEEENSC_18binary_search_lessENSC_3ubfEEENS8_12zip_iteratorIN4cuda3std3__45tupleIJNS8_17counting_iteratorIiNS8_11use_defaultESS_SS_EENSF_INSG_IiEEEEEEEEEEEEEvT0_T1_ --------------------------
	.section	.nv.shared._ZN3cub18CUB_300001_SM_10006detail8for_each13static_kernelINS2_12policy_hub_t12policy_500_tElNS2_12op_wrapper_tIlN6thrust24THRUST_300001_SM_1000_NS6system6detail7generic6detail21binary_search_functorINS8_6detail15normal_iteratorINS8_10device_ptrIhEEEENSC_18binary_search_lessENSC_3ubfEEENS8_12zip_iteratorIN4cuda3std3__45tupleIJNS8_17counting_iteratorIiNS8_11use_defaultESS_SS_EENSF_INSG_IiEEEEEEEEEEEEEvT0_T1_,"aw",@nobits
	.sectionflags	@""
	.align	16
	.zero		1024


//--------------------- .nv.shared._ZN3cub18CUB_300001_SM_10006detail8for_each13static_kernelINS2_12policy_hub_t12policy_500_tEmN6thrust24THRUST_300001_SM_1000_NS8cuda_cub20__uninitialized_fill7functorINS7_10device_ptrIiEEiEEEEvT0_T1_ --------------------------
	.section	.nv.shared._ZN3cub18CUB_300001_SM_10006detail8for_each13static_kernelINS2_12policy_hub_t12policy_500_tEmN6thrust24THRUST_300001_SM_1000_NS8cuda_cub20__uninitialized_fill7functorINS7_10device_ptrIiEEiEEEEvT0_T1_,"aw",@nobits
	.sectionflags	@""
	.align	16
	.zero		1024


//--------------------- .nv.shared._ZN3cub18CUB_300001_SM_10006detail8for_each13static_kernelINS2_12policy_hub_t12policy_500_tEmN6thrust24THRUST_300001_SM_1000_NS8cuda_cub20__uninitialized_fill7functorINS7_10device_ptrIhEEhEEEEvT0_T1_ --------------------------
	.section	.nv.shared._ZN3cub18CUB_300001_SM_10006detail8for_each13static_kernelINS2_12policy_hub_t12policy_500_tEmN6thrust24THRUST_300001_SM_1000_NS8cuda_cub20__uninitialized_fill7functorINS7_10device_ptrIhEEhEEEEvT0_T1_,"aw",@nobits
	.sectionflags	@""
	.align	16
	.zero		1024


//--------------------- .nv.shared._ZN3cub18CUB_300001_SM_10006detail11EmptyKernelIvEEvv --------------------------
	.section	.nv.shared._ZN3cub18CUB_300001_SM_10006detail11EmptyKernelIvEEvv,"aw",@nobits
	.sectionflags	@""
	.align	16
	.zero		1024


//--------------------- .nv.shared._ZN6thrust24THRUST_300001_SM_1000_NS8cuda_cub4core6detail13_kernel_agentINS1_8__reduce11ReduceAgentIPN4cuda3std3__45tupleIJNSA_IJhlEEESB_EEESD_SC_lNS1_9__extrema12arg_minmax_fIhlNS9_4lessIhEEEEEEJSD_SD_iSI_EEEvDpT0_ --------------------------
	.section	.nv.shared._ZN6thrust24THRUST_300001_SM_1000_NS8cuda_cub4core6detail13_kernel_agentINS1_8__reduce11ReduceAgentIPN4cuda3std3__45tupleIJNSA_IJhlEEESB_EEESD_SC_lNS1_9__extrema12arg_minmax_fIhlNS9_4lessIhEEEEEEJSD_SD_iSI_EEEvDpT0_,"aw",@nobits
	.sectionflags	@""
	.align	16
	.zero		1024


//--------------------- .nv.shared._ZN6thrust24THRUST_300001_SM_1000_NS8cuda_cub4core6detail13_kernel_agentINS1_8__reduce10DrainAgentIlEEJN3cub18CUB_300001_SM_10009GridQueueIyEElEEEvDpT0_ --------------------------
	.section	.nv.shared._ZN6thrust24THRUST_300001_SM_1000_NS8cuda_cub4core6detail13_kernel_agentINS1_8__reduce10DrainAgentIlEEJN3cub18CUB_300001_SM_10009GridQueueIyEElEEEvDpT0_,"aw",@nobits
	.sectionflags	@""
	.align	16
	.zero		1024


//--------------------- .nv.shared._ZN6thrust24THRUST_300001_SM_1000_NS8cuda_cub4core6detail13_kernel_agentINS1_8__reduce11ReduceAgentINS0_18transform_iteratorINS1_9__extrema12arg_minmax_fIhlN4cuda3std3__44lessIhEEE15duplicate_tupleENS0_12zip_iteratorINSC_5tupleIJNS0_10device_ptrIhEENS0_17counting_iteratorIlNS0_11use_defaultESM_SM_EEEEEEENSI_IJNSI_IJhlEEESQ_EEESR_EEPSR_SR_lSF_EEJSS_ST_lN3cub18CUB_300001_SM_100013GridEvenShareIlEENSW_9GridQueueIyEESF_EEEvDpT0_ --------------------------
	.section	.nv.shared._ZN6thrust24THRUST_300001_SM_1000_NS8cuda_cub4core6detail13_kernel_agentINS1_8__reduce11ReduceAgentINS0_18transform_iteratorINS1_9__extrema12arg_minmax_fIhlN4cuda3std3__44lessIhEEE15duplicate_tupleENS0_12zip_iteratorINSC_5tupleIJNS0_10device_ptrIhEENS0_17counting_iteratorIlNS0_11use_defaultESM_SM_EEEEEEENSI_IJNSI_IJhlEEESQ_EEESR_EEPSR_SR_lSF_EEJSS_ST_lN3cub18CUB_300001_SM_100013GridEvenShareIlEENSW_9GridQueueIyEESF_EEEvDpT0_,"aw",@nobits
	.sectionflags	@""
	.align	16
	.zero		1024


//--------------------- .nv.shared._ZN6thrust24THRUST_300001_SM_1000_NS8cuda_cub4core6detail13_kernel_agentINS1_8__reduce11ReduceAgentINS0_18transform_iteratorINS1_9__extrema12arg_minmax_fIhlN4cuda3std3__44lessIhEEE15duplicate_tupleENS0_12zip_iteratorINSC_5tupleIJNS0_10device_ptrIhEENS0_17counting_iteratorIlNS0_11use_defaultESM_SM_EEEEEEENSI_IJNSI_IJhlEEESQ_EEESR_EEPSR_SR_lSF_EEJSS_ST_lSF_EEEvDpT0_ --------------------------
	.section	.nv.shared._ZN6thrust24THRUST_300001_SM_1000_NS8cuda_cub4core6detail13_kernel_agentINS1_8__reduce11ReduceAgentINS0_18transform_iteratorINS1_9__extrema12arg_minmax_fIhlN4cuda3std3__44lessIhEEE15duplicate_tupleENS0_12zip_iteratorINSC_5tupleIJNS0_10device_ptrIhEENS0_17counting_iteratorIlNS0_11use_defaultESM_SM_EEEEEEENSI_IJNSI_IJhlEEESQ_EEESR_EEPSR_SR_lSF_EEJSS_ST_lSF_EEEvDpT0_,"aw",@nobits
	.sectionflags	@""
	.align	16
	.zero		1024


//--------------------- .nv.shared._ZN6thrust24THRUST_300001_SM_1000_NS8cuda_cub4core6detail13_kernel_agentINS1_8__reduce11ReduceAgentIPN4cuda3std3__45tupleIJNSA_IJhlEEESB_EEESD_SC_iNS1_9__extrema12arg_minmax_fIhlNS9_4lessIhEEEEEEJSD_SD_iSI_EEEvDpT0_ --------------------------
	.section	.nv.shared._ZN6thrust24THRUST_300001_SM_1000_NS8cuda_cub4core6detail13_kernel_agentINS1_8__reduce11ReduceAgentIPN4cuda3std3__45tupleIJNSA_IJhlEEESB_EEESD_SC_iNS1_9__extrema12arg_minmax_fIhlNS9_4lessIhEEEEEEJSD_SD_iSI_EEEvDpT0_,"aw",@nobits
	.sectionflags	@""
	.align	16
	.zero		1024


//--------------------- .nv.shared._ZN6thrust24THRUST_300001_SM_1000_NS8cuda_cub4core6detail13_kernel_agentINS1_8__reduce10DrainAgentIiEEJN3cub18CUB_300001_SM_10009GridQueueIjEEiEEEvDpT0_ --------------------------
	.section	.nv.shared._ZN6thrust24THRUST_300001_SM_1000_NS8cuda_cub4core6detail13_kernel_agentINS1_8__reduce10DrainAgentIiEEJN3cub18CUB_300001_SM_10009GridQueueIjEEiEEEvDpT0_,"aw",@nobits
	.sectionflags	@""
	.align	16
	.zero		1024


//--------------------- .nv.shared._ZN6thrust24THRUST_300001_SM_1000_NS8cuda_cub4core6detail13_kernel_agentINS1_8__reduce11ReduceAgentINS0_18transform_iteratorINS1_9__extrema12arg_minmax_fIhlN4cuda3std3__44lessIhEEE15duplicate_tupleENS0_12zip_iteratorINSC_5tupleIJNS0_10device_ptrIhEENS0_17counting_iteratorIlNS0_11use_defaultESM_SM_EEEEEEENSI_IJNSI_IJhlEEESQ_EEESR_EEPSR_SR_iSF_EEJSS_ST_iN3cub18CUB_300001_SM_100013GridEvenShareIiEENSW_9GridQueueIjEESF_EEEvDpT0_ --------------------------
	.section	.nv.shared._ZN6thrust24THRUST_300001_SM_1000_NS8cuda_cub4core6detail13_kernel_agentINS1_8__reduce11ReduceAgentINS0_18transform_iteratorINS1_9__extrema12arg_minmax_fIhlN4cuda3std3__44lessIhEEE15duplicate_tupleENS0_12zip_iteratorINSC_5tupleIJNS0_10device_ptrIhEENS0_17counting_iteratorIlNS0_11use_defaultESM_SM_EEEEEEENSI_IJNSI_IJhlEEESQ_EEESR_EEPSR_SR_iSF_EEJSS_ST_iN3cub18CUB_300001_SM_100013GridEvenShareIiEENSW_9GridQueueIjEESF_EEEvDpT0_,"aw",@nobits
	.sectionflags	@""
	.align	16
	.zero		1024


//--------------------- .nv.shared._ZN6thrust24THRUST_300001_SM_1000_NS8cuda_cub4core6detail13_kernel_agentINS1_8__reduce11ReduceAgentINS0_18transform_iteratorINS1_9__extrema12arg_minmax_fIhlN4cuda3std3__44lessIhEEE15duplicate_tupleENS0_12zip_iteratorINSC_5tupleIJNS0_10device_ptrIhEENS0_17counting_iteratorIlNS0_11use_defaultESM_SM_EEEEEEENSI_IJNSI_IJhlEEESQ_EEESR_EEPSR_SR_iSF_EEJSS_ST_iSF_EEEvDpT0_ --------------------------
	.section	.nv.shared._ZN6thrust24THRUST_300001_SM_1000_NS8cuda_cub4core6detail13_kernel_agentINS1_8__reduce11ReduceAgentINS0_18transform_iteratorINS1_9__extrema12arg_minmax_fIhlN4cuda3std3__44lessIhEEE15duplicate_tupleENS0_12zip_iteratorINSC_5tupleIJNS0_10device_ptrIhEENS0_17counting_iteratorIlNS0_11use_defaultESM_SM_EEEEEEENSI_IJNSI_IJhlEEESQ_EEESR_EEPSR_SR_iSF_EEJSS_ST_iSF_EEEvDpT0_,"aw",@nobits
	.sectionflags	@""
	.align	16
	.zero		1024


//--------------------- .nv.shared._Z13kernel_histeqP6uchar4jjfPiPh --------------------------
	.section	.nv.shared._Z13kernel_histeqP6uchar4jjfPiPh,"aw",@nobits
	.sectionflags	@""
	.align	16
	.zero		1024


//--------------------- .nv.constant0._ZN3cub18CUB_300001_SM_10006detail10radix_sort29DeviceRadixSortOnesweepKernelINS1_5radix10policy_hubIhNS0_8NullTypeEyE10Policy1000ELNS0_9SortOrderE0EhS6_yiiNS1_21identity_decomposer_tEEEvPT5_SC_PT3_PKSD_PT1_PKSH_PT2_PKSL_T4_iiT6_ --------------------------
	.section	.nv.constant0._ZN3cub18CUB_300001_SM_10006detail10radix_sort29DeviceRadixSortOnesweepKernelINS1_5radix10policy_hubIhNS0_8NullTypeEyE10Policy1000ELNS0_9SortOrderE0EhS6_yiiNS1_21identity_decomposer_tEEEvPT5_SC_PT3_PKSD_PT1_PKSH_PT2_PKSL_T4_iiT6_,"a",@progbits
	.sectionflags	@""
	.align	4
.nv.constant0._ZN3cub18CUB_300001_SM_10006detail10radix_sort29DeviceRadixSortOnesweepKernelINS1_5radix10policy_hubIhNS0_8NullTypeEyE10Policy1000ELNS0_9SortOrderE0EhS6_yiiNS1_21identity_decomposer_tEEEvPT5_SC_PT3_PKSD_PT1_PKSH_PT2_PKSL_T4_iiT6_:
	.zero		973


//--------------------- .nv.constant0._ZN3cub18CUB_300001_SM_10006detail10radix_sort33DeviceRadixSortExclusiveSumKernelINS1_5radix10policy_hubIhNS0_8NullTypeEyE10Policy1000EyEEvPT0_ --------------------------
	.section	.nv.constant0._ZN3cub18CUB_300001_SM_10006detail10radix_sort33DeviceRadixSortExclusiveSumKernelINS1_5radix10policy_hubIhNS0_8NullTypeEyE10Policy1000EyEEvPT0_,"a",@progbits
	.sectionflags	@""
	.align	4
.nv.constant0._ZN3cub18CUB_300001_SM_10006detail10radix_sort33DeviceRadixSortExclusiveSumKernelINS1_5radix10policy_hubIhNS0_8NullTypeEyE10Policy1000EyEEvPT0_:
	.zero		904


//--------------------- .nv.constant0._ZN3cub18CUB_300001_SM_10006detail10radix_sort30DeviceRadixSortHistogramKernelINS1_5radix10policy_hubIhNS0_8NullTypeEyE10Policy1000ELNS0_9SortOrderE0EhyNS1_21identity_decomposer_tEEEvPT2_PKT1_SB_iiT3_ --------------------------
	.section	.nv.constant0._ZN3cub18CUB_300001_SM_10006detail10radix_sort30DeviceRadixSortHistogramKernelINS1_5radix10policy_hubIhNS0_8NullTypeEyE10Policy1000ELNS0_9SortOrderE0EhyNS1_21identity_decomposer_tEEEvPT2_PKT1_SB_iiT3_,"a",@progbits
	.sectionflags	@""
	.align	4
.nv.constant0._ZN3cub18CUB_300001_SM_10006detail10radix_sort30DeviceRadixSortHistogramKernelINS1_5radix10policy_hubIhNS0_8NullTypeEyE10Policy1000ELNS0_9SortOrderE0EhyNS1_21identity_decomposer_tEEEvPT2_PKT1_SB_iiT3_:
	.zero		929


//--------------------- .nv.constant0._ZN3cub18CUB_300001_SM_10006detail10radix_sort31DeviceRadixSortSingleTileKernelINS1_5radix10policy_hubIhNS0_8NullTypeEyE10Policy1000ELNS0_9SortOrderE0EhS6_yNS1_21identity_decomposer_tEEEvPKT1_PSB_PKT2_PSF_T3_iiT4_ --------------------------
	.section	.nv.constant0._ZN3cub18CUB_300001_SM_10006detail10radix_sort31DeviceRadixSortSingleTileKernelINS1_5radix10policy_hubIhNS0_8NullTypeEyE10Policy1000ELNS0_9SortOrderE0EhS6_yNS1_21identity_decomposer_tEEEvPKT1_PSB_PKT2_PSF_T3_iiT4_,"a",@progbits
	.sectionflags	@""
	.align	4
.nv.constant0._ZN3cub18CUB_300001_SM_10006detail10radix_sort31DeviceRadixSortSingleTileKernelINS1_5radix10policy_hubIhNS0_8NullTypeEyE10Policy1000ELNS0_9SortOrderE0EhS6_yNS1_21identity_decomposer_tEEEvPKT1_PSB_PKT2_PSF_T3_iiT4_:
	.zero		945


//--------------------- .nv.constant0._ZN3cub18CUB_300001_SM_10006detail9transform16transform_kernelINS2_10policy_hubILb1EN4cuda3std3__45tupleIJN6thrust24THRUST_300001_SM_1000_NS10device_ptrIhEEEEEE10policy1000El16contrast_functorNSB_I6uchar4EEJPhEEEvT0_iT1_T2_DpNS2_10kernel_argIT3_EE --------------------------
	.section	.nv.constant0._ZN3cub18CUB_300001_SM_10006detail9transform16transform_kernelINS2_10policy_hubILb1EN4cuda3std3__45tupleIJN6thrust24THRUST_300001_SM_1000_NS10device_ptrIhEEEEEE10policy1000El16contrast_functorNSB_I6uchar4EEJPhEEEvT0_iT1_T2_DpNS2_10kernel_argIT3_EE,"a",@progbits
	.sectionflags	@""
	.align	4
.nv.constant0._ZN3cub18CUB_300001_SM_10006detail9transform16transform_kernelINS2_10policy_hubILb1EN4cuda3std3__45tupleIJN6thrust24THRUST_300001_SM_1000_NS10device_ptrIhEEEEEE10policy1000El16contrast_functorNSB_I6uchar4EEJPhEEEvT0_iT1_T2_DpNS2_10kernel_argIT3_EE:
	.zero		944


//--------------------- .nv.constant0._ZN3cub18CUB_300001_SM_10006detail9transform16transform_kernelINS2_10policy_hubILb1EN4cuda3std3__45tupleIJN6thrust24THRUST_300001_SM_1000_NS10device_ptrIhEEEEEE10policy1000Ei16contrast_functorNSB_I6uchar4EEJPhEEEvT0_iT1_T2_DpNS2_10kernel_argIT3_EE --------------------------
	.section	.nv.constant0._ZN3cub18CUB_300001_SM_10006detail9transform16transform_kernelINS2_10policy_hubILb1EN4cuda3std3__45tupleIJN6thrust24THRUST_300001_SM_1000_NS10device_ptrIhEEEEEE10policy1000Ei16contrast_functorNSB_I6uchar4EEJPhEEEvT0_iT1_T2_DpNS2_10kernel_argIT3_EE,"a",@progbits
	.sectionflags	@""
	.align	4
.nv.constant0._ZN3cub18CUB_300001_SM_10006detail9transform16transform_kernelINS2_10policy_hubILb1EN4cuda3std3__45tupleIJN6thrust24THRUST_300001_SM_1000_NS10device_ptrIhEEEEEE10policy1000Ei16contrast_functorNSB_I6uchar4EEJPhEEEvT0_iT1_T2_DpNS2_10kernel_argIT3_EE:
	.zero		936


//--------------------- .nv.constant0._ZN3cub18CUB_300001_SM_10006detail8for_each13static_kernelINS2_12policy_hub_t12policy_500_tElNS2_12op_wrapper_tIlN6thrust24THRUST_300001_SM_1000_NS6system6detail7generic6detail21binary_search_functorINS8_6detail15normal_iteratorINS8_10device_ptrIhEEEENSC_18binary_search_lessENSC_3ubfEEENS8_12zip_iteratorIN4cuda3std3__45tupleIJNS8_17counting_iteratorIiNS8_11use_defaultESS_SS_EENSF_INSG_IiEEEEEEEEEEEEEvT0_T1_ --------------------------
	.section	.nv.constant0._ZN3cub18CUB_300001_SM_10006detail8for_each13static_kernelINS2_12policy_hub_t12policy_500_tElNS2_12op_wrapper_tIlN6thrust24THRUST_300001_SM_1000_NS6system6detail7generic6detail21binary_search_functorINS8_6detail15normal_iteratorINS8_10device_ptrIhEEEENSC_18binary_search_lessENSC_3ubfEEENS8_12zip_iteratorIN4cuda3std3__45tupleIJNS8_17counting_iteratorIiNS8_11use_defaultESS_SS_EENSF_INSG_IiEEEEEEEEEEEEEvT0_T1_,"a",@progbits
	.sectionflags	@""
	.align	4
.nv.constant0._ZN3cub18CUB_300001_SM_10006detail8for_each13static_kernelINS2_12policy_hub_t12policy_500_tElNS2_12op_wrapper_tIlN6thrust24THRUST_300001_SM_1000_NS6system6detail7generic6detail21binary_search_functorINS8_6detail15normal_iteratorINS8_10device_ptrIhEEEENSC_18binary_search_lessENSC_3ubfEEENS8_12zip_iteratorIN4cuda3std3__45tupleIJNS8_17counting_iteratorIiNS8_11use_defaultESS_SS_EENSF_INSG_IiEEEEEEEEEEEEEvT0_T1_:
	.zero		944


//--------------------- .nv.constant0._ZN3cub18CUB_300001_SM_10006detail8for_each13static_kernelINS2_12policy_hub_t12policy_500_tEmN6thrust24THRUST_300001_SM_1000_NS8cuda_cub20__uninitialized_fill7functorINS7_10device_ptrIiEEiEEEEvT0_T1_ --------------------------
	.section	.nv.constant0._ZN3cub18CUB_300001_SM_10006detail8for_each13static_kernelINS2_12policy_hub_t12policy_500_tEmN6thrust24THRUST_300001_SM_1000_NS8cuda_cub20__uninitialized_fill7functorINS7_10device_ptrIiEEiEEEEvT0_T1_,"a",@progbits
	.sectionflags	@""
	.align	4
.nv.constant0._ZN3cub18CUB_300001_SM_10006detail8for_each13static_kernelINS2_12policy_hub_t12policy_500_tEmN6thrust24THRUST_300001_SM_1000_NS8cuda_cub20__uninitialized_fill7functorINS7_10device_ptrIiEEiEEEEvT0_T1_:
	.zero		920


//--------------------- .nv.constant0._ZN3cub18CUB_300001_SM_10006detail8for_each13static_kernelINS2_12policy_hub_t12policy_500_tEmN6thrust24THRUST_300001_SM_1000_NS8cuda_cub20__uninitialized_fill7functorINS7_10device_ptrIhEEhEEEEvT0_T1_ --------------------------
	.section	.nv.constant0._ZN3cub18CUB_300001_SM_10006detail8for_each13static_kernelINS2_12policy_hub_t12policy_500_tEmN6thrust24THRUST_300001_SM_1000_NS8cuda_cub20__uninitialized_fill7functorINS7_10device_ptrIhEEhEEEEvT0_T1_,"a",@progbits
	.sectionflags	@""
	.align	4
.nv.constant0._ZN3cub18CUB_300001_SM_10006detail8for_each13static_kernelINS2_12policy_hub_t12policy_500_tEmN6thrust24THRUST_300001_SM_1000_NS8cuda_cub20__uninitialized_fill7functorINS7_10device_ptrIhEEhEEEEvT0_T1_:
	.zero		920


//--------------------- .nv.constant0._ZN3cub18CUB_300001_SM_10006detail11EmptyKernelIvEEvv --------------------------
	.section	.nv.constant0._ZN3cub18CUB_300001_SM_10006detail11EmptyKernelIvEEvv,"a",@progbits
	.sectionflags	@""
	.align	4
.nv.constant0._ZN3cub18CUB_300001_SM_10006detail11EmptyKernelIvEEvv:
	.zero		896


//--------------------- .nv.constant0._ZN6thrust24THRUST_300001_SM_1000_NS8cuda_cub4core6detail13_kernel_agentINS1_8__reduce11ReduceAgentIPN4cuda3std3__45tupleIJNSA_IJhlEEESB_EEESD_SC_lNS1_9__extrema12arg_minmax_fIhlNS9_4lessIhEEEEEEJSD_SD_iSI_EEEvDpT0_ --------------------------
	.section	.nv.constant0._ZN6thrust24THRUST_300001_SM_1000_NS8cuda_cub4core6detail13_kernel_agentINS1_8__reduce11ReduceAgentIPN4cuda3std3__45tupleIJNSA_IJhlEEESB_EEESD_SC_lNS1_9__extrema12arg_minmax_fIhlNS9_4lessIhEEEEEEJSD_SD_iSI_EEEvDpT0_,"a",@progbits
	.sectionflags	@""
	.align	4
.nv.constant0._ZN6thrust24THRUST_300001_SM_1000_NS8cuda_cub4core6detail13_kernel_agentINS1_8__reduce11ReduceAgentIPN4cuda3std3__45tupleIJNSA_IJhlEEESB_EEESD_SC_lNS1_9__extrema12arg_minmax_fIhlNS9_4lessIhEEEEEEJSD_SD_iSI_EEEvDpT0_:
	.zero		917


//--------------------- .nv.constant0._ZN6thrust24THRUST_300001_SM_1000_NS8cuda_cub4core6detail13_kernel_agentINS1_8__reduce10DrainAgentIlEEJN3cub18CUB_300001_SM_10009GridQueueIyEElEEEvDpT0_ --------------------------
	.section	.nv.constant0._ZN6thrust24THRUST_300001_SM_1000_NS8cuda_cub4core6detail13_kernel_agentINS1_8__reduce10DrainAgentIlEEJN3cub18CUB_300001_SM_10009GridQueueIyEElEEEvDpT0_,"a",@progbits
	.sectionflags	@""
	.align	4
.nv.constant0._ZN6thrust24THRUST_300001_SM_1000_NS8cuda_cub4core6detail13_kernel_agentINS1_8__reduce10DrainAgentIlEEJN3cub18CUB_300001_SM_10009GridQueueIyEElEEEvDpT0_:
	.zero		912


//--------------------- .nv.constant0._ZN6thrust24THRUST_300001_SM_1000_NS8cuda_cub4core6detail13_kernel_agentINS1_8__reduce11ReduceAgentINS0_18transform_iteratorINS1_9__extrema12arg_minmax_fIhlN4cuda3std3__44lessIhEEE15duplicate_tupleENS0_12zip_iteratorINSC_5tupleIJNS0_10device_ptrIhEENS0_17counting_iteratorIlNS0_11use_defaultESM_SM_EEEEEEENSI_IJNSI_IJhlEEESQ_EEESR_EEPSR_SR_lSF_EEJSS_ST_lN3cub18CUB_300001_SM_100013GridEvenShareIlEENSW_9GridQueueIyEESF_EEEvDpT0_ --------------------------
	.section	.nv.constant0._ZN6thrust24THRUST_300001_SM_1000_NS8cuda_cub4core6detail13_kernel_agentINS1_8__reduce11ReduceAgentINS0_18transform_iteratorINS1_9__extrema12arg_minmax_fIhlN4cuda3std3__44lessIhEEE15duplicate_tupleENS0_12zip_iteratorINSC_5tupleIJNS0_10device_ptrIhEENS0_17counting_iteratorIlNS0_11use_defaultESM_SM_EEEEEEENSI_IJNSI_IJhlEEESQ_EEESR_EEPSR_SR_lSF_EEJSS_ST_lN3cub18CUB_300001_SM_100013GridEvenShareIlEENSW_9GridQueueIyEESF_EEEvDpT0_,"a",@progbits
	.sectionflags	@""
	.align	4
.nv.constant0._ZN6thrust24THRUST_300001_SM_1000_NS8cuda_cub4core6detail13_kernel_agentINS1_8__reduce11ReduceAgentINS0_18transform_iteratorINS1_9__extrema12arg_minmax_fIhlN4cuda3std3__44lessIhEEE15duplicate_tupleENS0_12zip_iteratorINSC_5tupleIJNS0_10device_ptrIhEENS0_17counting_iteratorIlNS0_11use_defaultESM_SM_EEEEEEENSI_IJNSI_IJhlEEESQ_EEESR_EEPSR_SR_lSF_EEJSS_ST_lN3cub18CUB_300001_SM_100013GridEvenShareIlEENSW_9GridQueueIyEESF_EEEvDpT0_:
	.zero		1017


//--------------------- .nv.constant0._ZN6thrust24THRUST_300001_SM_1000_NS8cuda_cub4core6detail13_kernel_agentINS1_8__reduce11ReduceAgentINS0_18transform_iteratorINS1_9__extrema12arg_minmax_fIhlN4cuda3std3__44lessIhEEE15duplicate_tupleENS0_12zip_iteratorINSC_5tupleIJNS0_10device_ptrIhEENS0_17counting_iteratorIlNS0_11use_defaultESM_SM_EEEEEEENSI_IJNSI_IJhlEEESQ_EEESR_EEPSR_SR_lSF_EEJSS_ST_lSF_EEEvDpT0_ --------------------------
	.section	.nv.constant0._ZN6thrust24THRUST_300001_SM_1000_NS8cuda_cub4core6detail13_kernel_agentINS1_8__reduce11ReduceAgentINS0_18transform_iteratorINS1_9__extrema12arg_minmax_fIhlN4cuda3std3__44lessIhEEE15duplicate_tupleENS0_12zip_iteratorINSC_5tupleIJNS0_10device_ptrIhEENS0_17counting_iteratorIlNS0_11use_defaultESM_SM_EEEEEEENSI_IJNSI_IJhlEEESQ_EEESR_EEPSR_SR_lSF_EEJSS_ST_lSF_EEEvDpT0_,"a",@progbits
	.sectionflags	@""
	.align	4
.nv.constant0._ZN6thrust24THRUST_300001_SM_1000_NS8cuda_cub4core6detail13_kernel_agentINS1_8__reduce11ReduceAgentINS0_18transform_iteratorINS1_9__extrema12arg_minmax_fIhlN4cuda3std3__44lessIhEEE15duplicate_tupleENS0_12zip_iteratorINSC_5tupleIJNS0_10device_ptrIhEENS0_17counting_iteratorIlNS0_11use_defaultESM_SM_EEEEEEENSI_IJNSI_IJhlEEESQ_EEESR_EEPSR_SR_lSF_EEJSS_ST_lSF_EEEvDpT0_:
	.zero		937


//--------------------- .nv.constant0._ZN6thrust24THRUST_300001_SM_1000_NS8cuda_cub4core6detail13_kernel_agentINS1_8__reduce11ReduceAgentIPN4cuda3std3__45tupleIJNSA_IJhlEEESB_EEESD_SC_iNS1_9__extrema12arg_minmax_fIhlNS9_4lessIhEEEEEEJSD_SD_iSI_EEEvDpT0_ --------------------------
	.section	.nv.constant0._ZN6thrust24THRUST_300001_SM_1000_NS8cuda_cub4core6detail13_kernel_agentINS1_8__reduce11ReduceAgentIPN4cuda3std3__45tupleIJNSA_IJhlEEESB_EEESD_SC_iNS1_9__extrema12arg_minmax_fIhlNS9_4lessIhEEEEEEJSD_SD_iSI_EEEvDpT0_,"a",@progbits
	.sectionflags	@""
	.align	4
.nv.constant0._ZN6thrust24THRUST_300001_SM_1000_NS8cuda_cub4core6detail13_kernel_agentINS1_8__reduce11ReduceAgentIPN4cuda3std3__45tupleIJNSA_IJhlEEESB_EEESD_SC_iNS1_9__extrema12arg_minmax_fIhlNS9_4lessIhEEEEEEJSD_SD_iSI_EEEvDpT0_:
	.zero		917


//--------------------- .nv.constant0._ZN6thrust24THRUST_300001_SM_1000_NS8cuda_cub4core6detail13_kernel_agentINS1_8__reduce10DrainAgentIiEEJN3cub18CUB_300001_SM_10009GridQueueIjEEiEEEvDpT0_ --------------------------
	.section	.nv.constant0._ZN6thrust24THRUST_300001_SM_1000_NS8cuda_cub4core6detail13_kernel_agentINS1_8__reduce10DrainAgentIiEEJN3cub18CUB_300001_SM_10009GridQueueIjEEiEEEvDpT0_,"a",@progbits
	.sectionflags	@""
	.align	4
.nv.constant0._ZN6thrust24THRUST_300001_SM_1000_NS8cuda_cub4core6detail13_kernel_agentINS1_8__reduce10DrainAgentIiEEJN3cub18CUB_300001_SM_10009GridQueueIjEEiEEEvDpT0_:
	.zero		908


//--------------------- .nv.constant0._ZN6thrust24THRUST_300001_SM_1000_NS8cuda_cub4core6detail13_kernel_agentINS1_8__reduce11ReduceAgentINS0_18transform_iteratorINS1_9__extrema12arg_minmax_fIhlN4cuda3std3__44lessIhEEE15duplicate_tupleENS0_12zip_iteratorINSC_5tupleIJNS0_10device_ptrIhEENS0_17counting_iteratorIlNS0_11use_defaultESM_SM_EEEEEEENSI_IJNSI_IJhlEEESQ_EEESR_EEPSR_SR_iSF_EEJSS_ST_iN3cub18CUB_300001_SM_100013GridEvenShareIiEENSW_9GridQueueIjEESF_EEEvDpT0_ --------------------------
	.section	.nv.constant0._ZN6thrust24THRUST_300001_SM_1000_NS8cuda_cub4core6detail13_kernel_agentINS1_8__reduce11ReduceAgentINS0_18transform_iteratorINS1_9__extrema12arg_minmax_fIhlN4cuda3std3__44lessIhEEE15duplicate_tupleENS0_12zip_iteratorINSC_5tupleIJNS0_10device_ptrIhEENS0_17counting_iteratorIlNS0_11use_defaultESM_SM_EEEEEEENSI_IJNSI_IJhlEEESQ_EEESR_EEPSR_SR_iSF_EEJSS_ST_iN3cub18CUB_300001_SM_100013GridEvenShareIiEENSW_9GridQueueIjEESF_EEEvDpT0_,"a",@progbits
	.sectionflags	@""
	.align	4
.nv.constant0._ZN6thrust24THRUST_300001_SM_1000_NS8cuda_cub4core6detail13_kernel_agentINS1_8__reduce11ReduceAgentINS0_18transform_iteratorINS1_9__extrema12arg_minmax_fIhlN4cuda3std3__44lessIhEEE15duplicate_tupleENS0_12zip_iteratorINSC_5tupleIJNS0_10device_ptrIhEENS0_17counting_iteratorIlNS0_11use_defaultESM_SM_EEEEEEENSI_IJNSI_IJhlEEESQ_EEESR_EEPSR_SR_iSF_EEJSS_ST_iN3cub18CUB_300001_SM_100013GridEvenShareIiEENSW_9GridQueueIjEESF_EEEvDpT0_:
	.zero		985


//--------------------- .nv.constant0._ZN6thrust24THRUST_300001_SM_1000_NS8cuda_cub4core6detail13_kernel_agentINS1_8__reduce11ReduceAgentINS0_18transform_iteratorINS1_9__extrema12arg_minmax_fIhlN4cuda3std3__44lessIhEEE15duplicate_tupleENS0_12zip_iteratorINSC_5tupleIJNS0_10device_ptrIhEENS0_17counting_iteratorIlNS0_11use_defaultESM_SM_EEEEEEENSI_IJNSI_IJhlEEESQ_EEESR_EEPSR_SR_iSF_EEJSS_ST_iSF_EEEvDpT0_ --------------------------
	.section	.nv.constant0._ZN6thrust24THRUST_300001_SM_1000_NS8cuda_cub4core6detail13_kernel_agentINS1_8__reduce11ReduceAgentINS0_18transform_iteratorINS1_9__extrema12arg_minmax_fIhlN4cuda3std3__44lessIhEEE15duplicate_tupleENS0_12zip_iteratorINSC_5tupleIJNS0_10device_ptrIhEENS0_17counting_iteratorIlNS0_11use_defaultESM_SM_EEEEEEENSI_IJNSI_IJhlEEESQ_EEESR_EEPSR_SR_iSF_EEJSS_ST_iSF_EEEvDpT0_,"a",@progbits
	.sectionflags	@""
	.align	4
.nv.constant0._ZN6thrust24THRUST_300001_SM_1000_NS8cuda_cub4core6detail13_kernel_agentINS1_8__reduce11ReduceAgentINS0_18transform_iteratorINS1_9__extrema12arg_minmax_fIhlN4cuda3std3__44lessIhEEE15duplicate_tupleENS0_12zip_iteratorINSC_5tupleIJNS0_10device_ptrIhEENS0_17counting_iteratorIlNS0_11use_defaultESM_SM_EEEEEEENSI_IJNSI_IJhlEEESQ_EEESR_EEPSR_SR_iSF_EEJSS_ST_iSF_EEEvDpT0_:
	.zero		933


//--------------------- .nv.constant0._Z13kernel_histeqP6uchar4jjfPiPh --------------------------
	.section	.nv.constant0._Z13kernel_histeqP6uchar4jjfPiPh,"a",@progbits
	.sectionflags	@""
	.align	4
.nv.constant0._Z13kernel_histeqP6uchar4jjfPiPh:
	.zero		936


//--------------------- SYMBOLS --------------------------

	.type		.nv.reservedSmem.offset0,@object
	.size		.nv.reservedSmem.offset0,0x4
	.type		.nv.reservedSmem.cap,@object
	.size		.nv.reservedSmem.cap,0x4
